	.target	sm_100a

	.elftype	@"ET_EXEC"


//--------------------- .note.nv.tkinfo           --------------------------
	.section	.note.nv.tkinfo,"",@"SHT_NOTE"
	.sectionflags	@"SHF_NOTE_NV_TKINFO"
	.tkinfo
        /*0018*/ 	.word	0x00000002
        /*0030*/ 	.string	""
        /*0030*/ 	.string	"ptxas"
        /*0030*/ 	.string	"Cuda compilation tools, release 13.0, V13.0.88"
        /*0030*/ 	.string	"Build cuda_13.0.r13.0/compiler.36424714_0"
        /*0030*/ 	.string	"-arch sm_100a -m 64 "



//--------------------- .note.nv.cuinfo           --------------------------
	.section	.note.nv.cuinfo,"",@"SHT_NOTE"
	.sectionflags	@"SHF_NOTE_NV_CUINFO"
        /*0018*/ 	.short	0x0002
        /*001a*/ 	.short	0x0064
        /*001c*/ 	.short	0x0082
	.zero		2


//--------------------- .nv.info                  --------------------------
	.section	.nv.info,"",@"SHT_CUDA_INFO"
	.align	4


	//----- nvinfo : EIATTR_REGCOUNT
	.align		4
        /*0000*/ 	.byte	0x04, 0x2f
        /*0002*/ 	.short	(.L_34 - .L_33)
	.align		4
.L_33:
        /*0004*/ 	.word	index@(_ZN7cutlass13device_kernelINS_4fmha6kernel36Sm100FmhaFwdKernelTmaWarpspecializedIN4cute5tupleIJiiiNS5_IJNS5_IJiiEEEiEEEEEENS1_10collective38Sm100FmhaFwdMainloopTmaWarpspecializedINS_10bfloat16_tEffNS5_IJNS4_1CILi256EEENSC_ILi128EEENSC_ILi64EEEEEENS5_IJiNSC_ILi1EEES7_EEENS5_IJiSH_NS5_IJNS5_IJNSC_ILi0EEEiEEEiEEEEEESM_NS9_12ResidualMaskENS5_IJNSC_ILi2EEESH_SH_EEENSC_ILb0EEEEENS9_38Sm100FmhaFwdEpilogueTmaWarpspecializedINS_6half_tEfNS5_IJSE_SF_SE_EEESI_NS5_IJSH_S7_EEESQ_EENS2_23IndividualTileSchedulerENS2_41Sm100FmhaCtxKernelWarpspecializedScheduleEEEEEvNT_6ParamsE)
        /*0008*/ 	.word	0x00000080


	//----- nvinfo : EIATTR_FRAME_SIZE
	.align		4
.L_34:
        /*000c*/ 	.byte	0x04, 0x11
        /*000e*/ 	.short	(.L_36 - .L_35)
	.align		4
.L_35:
        /*0010*/ 	.word	index@($__internal_3_$__cuda_sm3x_div_rn_noftz_f32_slowpath)
        /*0014*/ 	.word	0x000000a0


	//----- nvinfo : EIATTR_FRAME_SIZE
	.align		4
.L_36:
        /*0018*/ 	.byte	0x04, 0x11
        /*001a*/ 	.short	(.L_38 - .L_37)
	.align		4
.L_37:
        /*001c*/ 	.word	index@($__internal_2_$__cuda_sm10x_tcgen05_guardrail_trap_unallocated_columns_being_dealloced)
        /*0020*/ 	.word	0x000000a0


	//----- nvinfo : EIATTR_FRAME_SIZE
	.align		4
.L_38:
        /*0024*/ 	.byte	0x04, 0x11
        /*0026*/ 	.short	(.L_40 - .L_39)
	.align		4
.L_39:
        /*0028*/ 	.word	index@($__internal_1_$__cuda_sm10x_tcgen05_guardrail_trap_phase_invalid_during_alloc)
        /*002c*/ 	.word	0x000000a0


	//----- nvinfo : EIATTR_FRAME_SIZE
	.align		4
.L_40:
        /*0030*/ 	.byte	0x04, 0x11
        /*0032*/ 	.short	(.L_42 - .L_41)
	.align		4
.L_41:
        /*0034*/ 	.word	index@($__internal_0_$__cuda_sm10x_tcgen05_guardrail_trap_col_being_dealloced_not_returned_by_alloc)
        /*0038*/ 	.word	0x000000a0


	//----- nvinfo : EIATTR_FRAME_SIZE
	.align		4
.L_42:
        /*003c*/ 	.byte	0x04, 0x11
        /*003e*/ 	.short	(.L_44 - .L_43)
	.align		4
.L_43:
        /*0040*/ 	.word	index@(_ZN7cutlass13device_kernelINS_4fmha6kernel36Sm100FmhaFwdKernelTmaWarpspecializedIN4cute5tupleIJiiiNS5_IJNS5_IJiiEEEiEEEEEENS1_10collective38Sm100FmhaFwdMainloopTmaWarpspecializedINS_10bfloat16_tEffNS5_IJNS4_1CILi256EEENSC_ILi128EEENSC_ILi64EEEEEENS5_IJiNSC_ILi1EEES7_EEENS5_IJiSH_NS5_IJNS5_IJNSC_ILi0EEEiEEEiEEEEEESM_NS9_12ResidualMaskENS5_IJNSC_ILi2EEESH_SH_EEENSC_ILb0EEEEENS9_38Sm100FmhaFwdEpilogueTmaWarpspecializedINS_6half_tEfNS5_IJSE_SF_SE_EEESI_NS5_IJSH_S7_EEESQ_EENS2_23IndividualTileSchedulerENS2_41Sm100FmhaCtxKernelWarpspecializedScheduleEEEEEvNT_6ParamsE)
        /*0044*/ 	.word	0x000000a0


	//----- nvinfo : EIATTR_MIN_STACK_SIZE
	.align		4
.L_44:
        /*0048*/ 	.byte	0x04, 0x12
        /*004a*/ 	.short	(.L_46 - .L_45)
	.align		4
.L_45:
        /*004c*/ 	.word	index@(_ZN7cutlass13device_kernelINS_4fmha6kernel36Sm100FmhaFwdKernelTmaWarpspecializedIN4cute5tupleIJiiiNS5_IJNS5_IJiiEEEiEEEEEENS1_10collective38Sm100FmhaFwdMainloopTmaWarpspecializedINS_10bfloat16_tEffNS5_IJNS4_1CILi256EEENSC_ILi128EEENSC_ILi64EEEEEENS5_IJiNSC_ILi1EEES7_EEENS5_IJiSH_NS5_IJNS5_IJNSC_ILi0EEEiEEEiEEEEEESM_NS9_12ResidualMaskENS5_IJNSC_ILi2EEESH_SH_EEENSC_ILb0EEEEENS9_38Sm100FmhaFwdEpilogueTmaWarpspecializedINS_6half_tEfNS5_IJSE_SF_SE_EEESI_NS5_IJSH_S7_EEESQ_EENS2_23IndividualTileSchedulerENS2_41Sm100FmhaCtxKernelWarpspecializedScheduleEEEEEvNT_6ParamsE)
        /*0050*/ 	.word	0x000000a0
.L_46:


//--------------------- .nv.compat                --------------------------
	.section	.nv.compat,"",@"SHT_CUDA_COMPAT_INFO"
	.align	4
        /*0000*/ 	.byte	0x02, 0x09, 0x01, 0x00, 0x02, 0x02, 0x02, 0x00, 0x02, 0x05, 0x05, 0x00, 0x03, 0x07, 0x01, 0x01
        /*0010*/ 	.byte	0x02, 0x03, 0x01, 0x00, 0x02, 0x06, 0x01, 0x00, 0x04, 0x0b, 0x08, 0x00, 0x01, 0x00, 0x00, 0x00
        /*0020*/ 	.byte	0x00, 0x00, 0x00, 0x00


//--------------------- .nv.info._ZN7cutlass13device_kernelINS_4fmha6kernel36Sm100FmhaFwdKernelTmaWarpspecializedIN4cute5tupleIJiiiNS5_IJNS5_IJiiEEEiEEEEEENS1_10collective38Sm100FmhaFwdMainloopTmaWarpspecializedINS_10bfloat16_tEffNS5_IJNS4_1CILi256EEENSC_ILi128EEENSC_ILi64EEEEEENS5_IJiNSC_ILi1EEES7_EEENS5_IJiSH_NS5_IJNS5_IJNSC_ILi0EEEiEEEiEEEEEESM_NS9_12ResidualMaskENS5_IJNSC_ILi2EEESH_SH_EEENSC_ILb0EEEEENS9_38Sm100FmhaFwdEpilogueTmaWarpspecializedINS_6half_tEfNS5_IJSE_SF_SE_EEESI_NS5_IJSH_S7_EEESQ_EENS2_23IndividualTileSchedulerENS2_41Sm100FmhaCtxKernelWarpspecializedScheduleEEEEEvNT_6ParamsE --------------------------
	.section	.nv.info._ZN7cutlass13device_kernelINS_4fmha6kernel36Sm100FmhaFwdKernelTmaWarpspecializedIN4cute5tupleIJiiiNS5_IJNS5_IJiiEEEiEEEEEENS1_10collective38Sm100FmhaFwdMainloopTmaWarpspecializedINS_10bfloat16_tEffNS5_IJNS4_1CILi256EEENSC_ILi128EEENSC_ILi64EEEEEENS5_IJiNSC_ILi1EEES7_EEENS5_IJiSH_NS5_IJNS5_IJNSC_ILi0EEEiEEEiEEEEEESM_NS9_12ResidualMaskENS5_IJNSC_ILi2EEESH_SH_EEENSC_ILb0EEEEENS9_38Sm100FmhaFwdEpilogueTmaWarpspecializedINS_6half_tEfNS5_IJSE_SF_SE_EEESI_NS5_IJSH_S7_EEESQ_EENS2_23IndividualTileSchedulerENS2_41Sm100FmhaCtxKernelWarpspecializedScheduleEEEEEvNT_6ParamsE,"",@"SHT_CUDA_INFO"
	.sectionflags	@""
	.align	4


	//----- nvinfo : EIATTR_CUDA_API_VERSION
	.align		4
        /*0000*/ 	.byte	0x04, 0x37
        /*0002*/ 	.short	(.L_48 - .L_47)
.L_47:
        /*0004*/ 	.word	0x00000082


	//----- nvinfo : EIATTR_KPARAM_INFO
	.align		4
.L_48:
        /*0008*/ 	.byte	0x04, 0x17
        /*000a*/ 	.short	(.L_50 - .L_49)
.L_49:
        /*000c*/ 	.word	0x00000000
        /*0010*/ 	.short	0x0000
        /*0012*/ 	.short	0x0000
        /*0014*/ 	.byte	0x00, 0xf0, 0x01, 0x18


	//----- nvinfo : EIATTR_AT_ENTRY_FRAGMENTS
	.align		4
.L_50:
        /*0018*/ 	.byte	0x04, 0x4f
        /*001a*/ 	.short	(.L_52 - .L_51)


	//   ....[0]....
.L_51:
        /*001c*/ 	.word	0x00000006


	//----- nvinfo : EIATTR_RESERVED_SMEM_USED
	.align		4
.L_52:
        /*0020*/ 	.byte	0x01, 0x41
	.zero		2


	//----- nvinfo : EIATTR_SPARSE_MMA_MASK
	.align		4
        /*0024*/ 	.byte	0x03, 0x50
        /*0026*/ 	.short	0x0000


	//----- nvinfo : EIATTR_TCGEN05_1CTA_USED
	.align		4
        /*0028*/ 	.byte	0x01, 0x51
	.zero		2


	//----- nvinfo : EIATTR_MAXREG_COUNT
	.align		4
        /*002c*/ 	.byte	0x03, 0x1b
        /*002e*/ 	.short	0x0080


	//----- nvinfo : EIATTR_NUM_BARRIERS
	.align		4
        /*0030*/ 	.byte	0x02, 0x4c
        /*0032*/ 	.byte	0x01
	.zero		1


	//----- nvinfo : EIATTR_EXTERNS
	.align		4
        /*0034*/ 	.byte	0x04, 0x0f
        /*0036*/ 	.short	(.L_54 - .L_53)


	//   ....[0]....
	.align		4
.L_53:
        /*0038*/ 	.word	index@(vprintf)


	//   ....[1]....
	.align		4
        /*003c*/ 	.word	index@(__assertfail)


	//----- nvinfo : EIATTR_ANNOTATIONS
	.align		4
.L_54:
        /*0040*/ 	.byte	0x04, 0x55
        /*0042*/ 	.short	(.L_56 - .L_55)


	//   ....[0]....
.L_55:
        /*0044*/ 	.word	0x00000001
        /*0048*/ 	.byte	0x40, 0x73, 0x00, 0x00, 0x01, 0x00, 0x00, 0x00, 0x90, 0x73, 0x00, 0x00, 0x01, 0x00, 0x00, 0x00
        /* <DEDUP_REMOVED lines=48> */
        /*0358*/ 	.byte	0xb0, 0x76, 0x01, 0x00, 0x01, 0x00, 0x00, 0x00, 0xf0, 0x78, 0x01, 0x00


	//----- nvinfo : EIATTR_MERCURY_ISA_VERSION
	.align		4
.L_56:
        /*0364*/ 	.byte	0x03, 0x5f
        /*0366*/ 	.short	0x0101


	//----- nvinfo : EIATTR_INT_WARP_WIDE_INSTR_OFFSETS
	.align		4
        /*0368*/ 	.byte	0x04, 0x31
        /*036a*/ 	.short	(.L_58 - .L_57)


	//   ....[0]....
.L_57:
        /*036c*/ 	.word	0x0001a0c0


	//   ....[1]....
        /*0370*/ 	.word	0x0001a0e0


	//   ....[2]....
        /*0374*/ 	.word	0x0001a110


	//----- nvinfo : EIATTR_COOP_GROUP_MASK_REGIDS
	.align		4
.L_58:
        /*0378*/ 	.byte	0x04, 0x29
        /*037a*/ 	.short	(.L_60 - .L_59)


	//   ....[0]....
.L_59:
        /*037c*/ 	.word	0xffffffff


	//   ....[1]....
        /*0380*/ 	.word	0xffffffff


	//   ....[2]....
        /*0384*/ 	.word	0xffffffff


	//   ....[3]....
        /*0388*/ 	.word	0xffffffff


	//   ....[4]....
        /*038c*/ 	.word	0xffffffff


	//   ....[5]....
        /*0390*/ 	.word	0xffffffff


	//   ....[6]....
        /*0394*/ 	.word	0xffffffff


	//   ....[7]....
        /*0398*/ 	.word	0xffffffff


	//   ....[8]....
        /*039c*/ 	.word	0xffffffff


	//   ....[9]....
        /*03a0*/ 	.word	0xffffffff


	//   ....[10]....
        /*03a4*/ 	.word	0xffffffff


	//   ....[11]....
        /*03a8*/ 	.word	0xffffffff


	//   ....[12]....
        /*03ac*/ 	.word	0xffffffff


	//   ....[13]....
        /*03b0*/ 	.word	0xffffffff


	//   ....[14]....
        /*03b4*/ 	.word	0xffffffff


	//   ....[15]....
        /*03b8*/ 	.word	0xffffffff


	//   ....[16]....
        /*03bc*/ 	.word	0xffffffff


	//   ....[17]....
        /*03c0*/ 	.word	0xffffffff


	//   ....[18]....
        /*03c4*/ 	.word	0xffffffff


	//----- nvinfo : EIATTR_COOP_GROUP_INSTR_OFFSETS
	.align		4
.L_60:
        /*03c8*/ 	.byte	0x04, 0x28
        /*03ca*/ 	.short	(.L_62 - .L_61)


	//   ....[0]....
.L_61:
        /*03cc*/ 	.word	0x00000110


	//   ....[1]....
        /*03d0*/ 	.word	0x000008d0


	//   ....[2]....
        /*03d4*/ 	.word	0x00000b00


	//   ....[3]....
        /*03d8*/ 	.word	0x00000c30


	//   ....[4]....
        /*03dc*/ 	.word	0x00000d70


	//   ....[5]....
        /*03e0*/ 	.word	0x00001030


	//   ....[6]....
        /*03e4*/ 	.word	0x00001220


	//   ....[7]....
        /*03e8*/ 	.word	0x00001330


	//   ....[8]....
        /*03ec*/ 	.word	0x00001490


	//   ....[9]....
        /*03f0*/ 	.word	0x000015f0


	//   ....[10]....
        /*03f4*/ 	.word	0x000017f0


	//   ....[11]....
        /*03f8*/ 	.word	0x00001a00


	//   ....[12]....
        /*03fc*/ 	.word	0x00001a30


	//   ....[13]....
        /*0400*/ 	.word	0x00008890


	//   ....[14]....
        /*0404*/ 	.word	0x00009960


	//   ....[15]....
        /*0408*/ 	.word	0x0000d630


	//   ....[16]....
        /*040c*/ 	.word	0x00011c30


	//   ....[17]....
        /*0410*/ 	.word	0x00019fc0


	//   ....[18]....
        /*0414*/ 	.word	0x0001a1e0


	//----- nvinfo : EIATTR_REG_RECONFIG
	.align		4
.L_62:
        /*0418*/ 	.byte	0x01, 0x54
	.zero		2


	//----- nvinfo : EIATTR_VRC_CTA_INIT_COUNT
	.align		4
        /*041c*/ 	.byte	0x02, 0x4a
        /*041e*/ 	.byte	0x80
	.zero		1


	//----- nvinfo : EIATTR_SYSCALL_OFFSETS
	.align		4
        /*0420*/ 	.byte	0x04, 0x46
        /*0422*/ 	.short	(.L_64 - .L_63)


	//   ....[0]....
.L_63:
        /*0424*/ 	.word	0x000043c0


	//   ....[1]....
        /*0428*/ 	.word	0x00004480


	//   ....[2]....
        /*042c*/ 	.word	0x000044f0


	//   ....[3]....
        /*0430*/ 	.word	0x00004560


	//   ....[4]....
        /*0434*/ 	.word	0x000045d0


	//   ....[5]....
        /*0438*/ 	.word	0x00004670


	//   ....[6]....
        /*043c*/ 	.word	0x00004730


	//   ....[7]....
        /*0440*/ 	.word	0x000047d0


	//   ....[8]....
        /*0444*/ 	.word	0x00004870


	//   ....[9]....
        /*0448*/ 	.word	0x00004910


	//   ....[10]....
        /*044c*/ 	.word	0x00004980


	//   ....[11]....
        /*0450*/ 	.word	0x00004a20


	//   ....[12]....
        /*0454*/ 	.word	0x00004ac0


	//   ....[13]....
        /*0458*/ 	.word	0x00004b30


	//   ....[14]....
        /*045c*/ 	.word	0x00004bd0


	//   ....[15]....
        /*0460*/ 	.word	0x00004c70


	//   ....[16]....
        /*0464*/ 	.word	0x00004d10


	//   ....[17]....
        /*0468*/ 	.word	0x00004db0


	//   ....[18]....
        /*046c*/ 	.word	0x00004e20


	//   ....[19]....
        /*0470*/ 	.word	0x00004ec0


	//   ....[20]....
        /*0474*/ 	.word	0x00004f60


	//   ....[21]....
        /*0478*/ 	.word	0x00004fd0


	//   ....[22]....
        /*047c*/ 	.word	0x00005070


	//   ....[23]....
        /*0480*/ 	.word	0x00005110


	//   ....[24]....
        /*0484*/ 	.word	0x000051b0


	//   ....[25]....
        /*0488*/ 	.word	0x00005250


	//   ....[26]....
        /*048c*/ 	.word	0x000052c0


	//   ....[27]....
        /*0490*/ 	.word	0x00005360


	//   ....[28]....
        /*0494*/ 	.word	0x00005400


	//   ....[29]....
        /*0498*/ 	.word	0x00005470


	//   ....[30]....
        /*049c*/ 	.word	0x00005510


	//   ....[31]....
        /*04a0*/ 	.word	0x000055b0


	//   ....[32]....
        /*04a4*/ 	.word	0x00005650


	//   ....[33]....
        /*04a8*/ 	.word	0x000056f0


	//   ....[34]....
        /*04ac*/ 	.word	0x00005790


	//   ....[35]....
        /*04b0*/ 	.word	0x00005830


	//   ....[36]....
        /*04b4*/ 	.word	0x000058a0


	//   ....[37]....
        /*04b8*/ 	.word	0x00005940


	//   ....[38]....
        /*04bc*/ 	.word	0x000059e0


	//   ....[39]....
        /*04c0*/ 	.word	0x00005a50


	//   ....[40]....
        /*04c4*/ 	.word	0x00005af0


	//   ....[41]....
        /*04c8*/ 	.word	0x00005b90


	//   ....[42]....
        /*04cc*/ 	.word	0x00005c30


	//   ....[43]....
        /*04d0*/ 	.word	0x00005cd0


	//   ....[44]....
        /*04d4*/ 	.word	0x00005d40


	//   ....[45]....
        /*04d8*/ 	.word	0x00005de0


	//   ....[46]....
        /*04dc*/ 	.word	0x00005e80


	//   ....[47]....
        /*04e0*/ 	.word	0x00005ef0


	//   ....[48]....
        /*04e4*/ 	.word	0x00005f80


	//   ....[49]....
        /*04e8*/ 	.word	0x00006020


	//   ....[50]....
        /*04ec*/ 	.word	0x000060c0


	//   ....[51]....
        /*04f0*/ 	.word	0x00006160


	//   ....[52]....
        /*04f4*/ 	.word	0x000061d0


	//   ....[53]....
        /*04f8*/ 	.word	0x00006260


	//   ....[54]....
        /*04fc*/ 	.word	0x00006300


	//   ....[55]....
        /*0500*/ 	.word	0x00006370


	//   ....[56]....
        /*0504*/ 	.word	0x00006410


	//   ....[57]....
        /*0508*/ 	.word	0x000064b0


	//   ....[58]....
        /*050c*/ 	.word	0x00006550


	//   ....[59]....
        /*0510*/ 	.word	0x000065f0


	//   ....[60]....
        /*0514*/ 	.word	0x000089c0


	//   ....[61]....
        /*0518*/ 	.word	0x00008b10


	//   ....[62]....
        /*051c*/ 	.word	0x00008cf0


	//   ....[63]....
        /*0520*/ 	.word	0x00008e40


	//   ....[64]....
        /*0524*/ 	.word	0x00009020


	//   ....[65]....
        /*0528*/ 	.word	0x00009170


	//   ....[66]....
        /*052c*/ 	.word	0x00009350


	//   ....[67]....
        /*0530*/ 	.word	0x00009530


	//   ....[68]....
        /*0534*/ 	.word	0x000097e0


	//   ....[69]....
        /*0538*/ 	.word	0x00009a90


	//   ....[70]....
        /*053c*/ 	.word	0x00009be0


	//   ....[71]....
        /*0540*/ 	.word	0x00009dc0


	//   ....[72]....
        /*0544*/ 	.word	0x00009f10


	//   ....[73]....
        /*0548*/ 	.word	0x0000a0f0


	//   ....[74]....
        /*054c*/ 	.word	0x0000a240


	//   ....[75]....
        /*0550*/ 	.word	0x0000a420


	//   ....[76]....
        /*0554*/ 	.word	0x0000a600


	//   ....[77]....
        /*0558*/ 	.word	0x0000abf0


	//   ....[78]....
        /*055c*/ 	.word	0x0000af30


	//   ....[79]....
        /*0560*/ 	.word	0x0000b240


	//   ....[80]....
        /*0564*/ 	.word	0x0000b550


	//   ....[81]....
        /*0568*/ 	.word	0x0000be40


	//   ....[82]....
        /*056c*/ 	.word	0x0000c1d0


	//   ....[83]....
        /*0570*/ 	.word	0x0000c4e0


	//   ....[84]....
        /*0574*/ 	.word	0x0000c7f0


	//   ....[85]....
        /*0578*/ 	.word	0x0000cb00


	//   ....[86]....
        /*057c*/ 	.word	0x0000d870


	//   ....[87]....
        /*0580*/ 	.word	0x0000d9e0


	//   ....[88]....
        /*0584*/ 	.word	0x0000db50


	//   ....[89]....
        /*0588*/ 	.word	0x0000dcc0


	//   ....[90]....
        /*058c*/ 	.word	0x0000e250


	//   ....[91]....
        /*0590*/ 	.word	0x00010d90


	//   ....[92]....
        /*0594*/ 	.word	0x00011090


	//   ....[93]....
        /*0598*/ 	.word	0x00011ab0


	//   ....[94]....
        /*059c*/ 	.word	0x00011e50


	//   ....[95]....
        /*05a0*/ 	.word	0x00011fc0


	//   ....[96]....
        /*05a4*/ 	.word	0x00012130


	//   ....[97]....
        /*05a8*/ 	.word	0x000122a0


	//   ....[98]....
        /*05ac*/ 	.word	0x00014040


	//   ....[99]....
        /*05b0*/ 	.word	0x00016bb0


	//   ....[100]....
        /*05b4*/ 	.word	0x00016ed0


	//   ....[101]....
        /*05b8*/ 	.word	0x000178d0


	//----- nvinfo : EIATTR_MBARRIER_INSTR_OFFSETS
	.align		4
.L_64:
        /*05bc*/ 	.byte	0x04, 0x39
        /*05be*/ 	.short	(.L_66 - .L_65)


	//   ....[0]....
.L_65:
        /*05c0*/ 	.word	0x000009b0
        /*05c4*/ 	.word	0x000000ff
        /*05c8*/ 	.word	0x00014000
        /*05cc*/ 	.short	0x0100
        /*05ce*/ 	.byte	0x05
	.zero		1


	//   ....[1]....
        /*05d0*/ 	.word	0x000009c0
        /*05d4*/ 	.word	0x000000ff
        /*05d8*/ 	.word	0x00014010
        /*05dc*/ 	.short	0x0100
        /*05de*/ 	.byte	0x05
	.zero		1


	//   ....[2]....
        /*05e0*/ 	.word	0x000009d0
        /*05e4*/ 	.word	0x000000ff
        /*05e8*/ 	.word	0x00014008
        /*05ec*/ 	.short	0x0100
        /*05ee*/ 	.byte	0x05
	.zero		1


	//   ....[3]....
        /*05f0*/ 	.word	0x000009e0
        /*05f4*/ 	.word	0x000000ff
        /*05f8*/ 	.word	0x00014018
        /*05fc*/ 	.short	0x0100
        /*05fe*/ 	.byte	0x05
	.zero		1


	//   ....[4]....
        /*0600*/ 	.word	0x00000bc0
        /*0604*/ 	.word	0x000000ff
        /*0608*/ 	.word	0x00014020
        /*060c*/ 	.short	0x0100
        /*060e*/ 	.byte	0x05
	.zero		1


	//   ....[5]....
        /*0610*/ 	.word	0x00000bd0
        /*0614*/ 	.word	0x000000ff
        /*0618*/ 	.word	0x00014038
        /*061c*/ 	.short	0x0100
        /*061e*/ 	.byte	0x05
	.zero		1


	//   ....[6]....
        /*0620*/ 	.word	0x00000be0
        /*0624*/ 	.word	0x000000ff
        /*0628*/ 	.word	0x00014028
        /*062c*/ 	.short	0x0100
        /*062e*/ 	.byte	0x05
	.zero		1


	//   ....[7]....
        /*0630*/ 	.word	0x00000bf0
        /*0634*/ 	.word	0x000000ff
        /*0638*/ 	.word	0x00014040
        /*063c*/ 	.short	0x0100
        /*063e*/ 	.byte	0x05
	.zero		1


	//   ....[8]....
        /*0640*/ 	.word	0x00000c00
        /*0644*/ 	.word	0x000000ff
        /*0648*/ 	.word	0x00014030
        /*064c*/ 	.short	0x0100
        /*064e*/ 	.byte	0x05
	.zero		1


	//   ....[9]....
        /*0650*/ 	.word	0x00000c10
        /*0654*/ 	.word	0x000000ff
        /*0658*/ 	.word	0x00014048
        /*065c*/ 	.short	0x0100
        /*065e*/ 	.byte	0x05
	.zero		1


	//   ....[10]....
        /*0660*/ 	.word	0x00000d40
        /*0664*/ 	.word	0x000000ff
        /*0668*/ 	.word	0x00014050
        /*066c*/ 	.short	0x0100
        /*066e*/ 	.byte	0x06
	.zero		1


	//   ....[11]....
        /*0670*/ 	.word	0x00000d50
        /*0674*/ 	.word	0x000000ff
        /*0678*/ 	.word	0x00014058
        /*067c*/ 	.short	0x0100
        /*067e*/ 	.byte	0x06
	.zero		1


	//   ....[12]....
        /*0680*/ 	.word	0x00000f00
        /*0684*/ 	.word	0x000000ff
        /*0688*/ 	.word	0x00014060
        /*068c*/ 	.short	0x0100
        /*068e*/ 	.byte	0x06
	.zero		1


	//   ....[13]....
        /*0690*/ 	.word	0x00000f10
        /*0694*/ 	.word	0x000000ff
        /*0698*/ 	.word	0x00014068
        /*069c*/ 	.short	0x0100
        /*069e*/ 	.byte	0x06
	.zero		1


	//   ....[14]....
        /*06a0*/ 	.word	0x000010f0
        /*06a4*/ 	.word	0x000000ff
        /*06a8*/ 	.word	0x00014070
        /*06ac*/ 	.short	0x0100
        /*06ae*/ 	.byte	0x05
	.zero		1


	//   ....[15]....
        /*06b0*/ 	.word	0x00001100
        /*06b4*/ 	.word	0x000000ff
        /*06b8*/ 	.word	0x00014078
        /*06bc*/ 	.short	0x0100
        /*06be*/ 	.byte	0x05
	.zero		1


	//   ....[16]....
        /*06c0*/ 	.word	0x00001300
        /*06c4*/ 	.word	0x000000ff
        /*06c8*/ 	.word	0x00014080
        /*06cc*/ 	.short	0x0100
        /*06ce*/ 	.byte	0x05
	.zero		1


	//   ....[17]....
        /*06d0*/ 	.word	0x00001310
        /*06d4*/ 	.word	0x000000ff
        /*06d8*/ 	.word	0x00014088
        /*06dc*/ 	.short	0x0100
        /*06de*/ 	.byte	0x05
	.zero		1


	//   ....[18]....
        /*06e0*/ 	.word	0x00001440
        /*06e4*/ 	.word	0x000000ff
        /*06e8*/ 	.word	0x00014090
        /*06ec*/ 	.short	0x0100
        /*06ee*/ 	.byte	0x08
	.zero		1


	//   ....[19]....
        /*06f0*/ 	.word	0x00001450
        /*06f4*/ 	.word	0x000000ff
        /*06f8*/ 	.word	0x000140a0
        /*06fc*/ 	.short	0x0100
        /*06fe*/ 	.byte	0x08
	.zero		1


	//   ....[20]....
        /*0700*/ 	.word	0x00001460
        /*0704*/ 	.word	0x000000ff
        /*0708*/ 	.word	0x00014098
        /*070c*/ 	.short	0x0100
        /*070e*/ 	.byte	0x08
	.zero		1


	//   ....[21]....
        /*0710*/ 	.word	0x00001470
        /*0714*/ 	.word	0x000000ff
        /*0718*/ 	.word	0x000140a8
        /*071c*/ 	.short	0x0100
        /*071e*/ 	.byte	0x08
	.zero		1


	//   ....[22]....
        /*0720*/ 	.word	0x000015a0
        /*0724*/ 	.word	0x000000ff
        /*0728*/ 	.word	0x000140b0
        /*072c*/ 	.short	0x0100
        /*072e*/ 	.byte	0x08
	.zero		1


	//   ....[23]....
        /*0730*/ 	.word	0x000015b0
        /*0734*/ 	.word	0x000000ff
        /*0738*/ 	.word	0x000140c0
        /*073c*/ 	.short	0x0100
        /*073e*/ 	.byte	0x08
	.zero		1


	//   ....[24]....
        /*0740*/ 	.word	0x000015c0
        /*0744*/ 	.word	0x000000ff
        /*0748*/ 	.word	0x000140b8
        /*074c*/ 	.short	0x0100
        /*074e*/ 	.byte	0x08
	.zero		1


	//   ....[25]....
        /*0750*/ 	.word	0x000015d0
        /*0754*/ 	.word	0x000000ff
        /*0758*/ 	.word	0x000140c8
        /*075c*/ 	.short	0x0100
        /*075e*/ 	.byte	0x08
	.zero		1


	//   ....[26]....
        /*0760*/ 	.word	0x000016c0
        /*0764*/ 	.word	0x000000ff
        /*0768*/ 	.word	0x000140d0
        /*076c*/ 	.short	0x0100
        /*076e*/ 	.byte	0x05
	.zero		1


	//   ....[27]....
        /*0770*/ 	.word	0x000016d0
        /*0774*/ 	.word	0x000000ff
        /*0778*/ 	.word	0x000140d8
        /*077c*/ 	.short	0x0100
        /*077e*/ 	.byte	0x05
	.zero		1


	//   ....[28]....
        /*0780*/ 	.word	0x00001b30
        /*0784*/ 	.word	0x000000ff
        /*0788*/ 	.word	0x00014000
        /*078c*/ 	.short	0x010a
        /*078e*/ 	.byte	0x04
	.zero		1


	//   ....[29]....
        /*0790*/ 	.word	0x00001b70
        /*0794*/ 	.word	0x000000ff
        /*0798*/ 	.word	0x00014020
        /*079c*/ 	.short	0x010a
        /*079e*/ 	.byte	0x04
	.zero		1


	//   ....[30]....
        /*07a0*/ 	.word	0x00001c20
        /*07a4*/ 	.word	0x000000ff
        /*07a8*/ 	.word	0x00014058
        /*07ac*/ 	.short	0x010a
        /*07ae*/ 	.byte	0x04
	.zero		1


	//   ....[31]....
        /*07b0*/ 	.word	0x00001eb0
        /*07b4*/ 	.word	0x000000ff
        /*07b8*/ 	.word	0x00014008
        /*07bc*/ 	.short	0x010a
        /*07be*/ 	.byte	0x04
	.zero		1


	//   ....[32]....
        /*07c0*/ 	.word	0x00001f10
        /*07c4*/ 	.word	0x000000ff
        /*07c8*/ 	.word	0x00014068
        /*07cc*/ 	.short	0x010a
        /*07ce*/ 	.byte	0x04
	.zero		1


	//   ....[33]....
        /*07d0*/ 	.word	0x000021f0
        /*07d4*/ 	.word	0x000000ff
        /*07d8*/ 	.word	0x00014028
        /*07dc*/ 	.short	0x010a
        /*07de*/ 	.byte	0x04
	.zero		1


	//   ....[34]....
        /*07e0*/ 	.word	0x00002230
        /*07e4*/ 	.word	0x000000ff
        /*07e8*/ 	.word	0x000140a0
        /*07ec*/ 	.short	0x010a
        /*07ee*/ 	.byte	0x04
	.zero		1


	//   ....[35]....
        /*07f0*/ 	.word	0x00002270
        /*07f4*/ 	.word	0x000000ff
        /*07f8*/ 	.word	0x00014058
        /*07fc*/ 	.short	0x010a
        /*07fe*/ 	.byte	0x04
	.zero		1


	//   ....[36]....
        /*0800*/ 	.word	0x00002880
        /*0804*/ 	.word	0x000000ff
        /*0808*/ 	.word	0x00014020
        /*080c*/ 	.short	0x010a
        /*080e*/ 	.byte	0x0b
	.zero		1


	//   ....[37]....
        /*0810*/ 	.word	0x00002b90
        /*0814*/ 	.word	0x000000ff
        /*0818*/ 	.word	0x000140a8
        /*081c*/ 	.short	0x010a
        /*081e*/ 	.byte	0x04
	.zero		1


	//   ....[38]....
        /*0820*/ 	.word	0x00002c00
        /*0824*/ 	.word	0x000000ff
        /*0828*/ 	.word	0x00014068
        /*082c*/ 	.short	0x010a
        /*082e*/ 	.byte	0x04
	.zero		1


	//   ....[39]....
        /*0830*/ 	.word	0x000033f0
        /*0834*/ 	.word	0x000000ff
        /*0838*/ 	.word	0x00014020
        /*083c*/ 	.short	0x010a
        /*083e*/ 	.byte	0x08
	.zero		1


	//   ....[40]....
        /*0840*/ 	.word	0x00003440
        /*0844*/ 	.word	0x000000ff
        /*0848*/ 	.word	0x000140a0
        /*084c*/ 	.short	0x010a
        /*084e*/ 	.byte	0x04
	.zero		1


	//   ....[41]....
        /*0850*/ 	.word	0x000034b0
        /*0854*/ 	.word	0x000000ff
        /*0858*/ 	.word	0x00014058
        /*085c*/ 	.short	0x010a
        /*085e*/ 	.byte	0x04
	.zero		1


	//   ....[42]....
        /*0860*/ 	.word	0x00003ae0
        /*0864*/ 	.word	0x000000ff
        /*0868*/ 	.word	0x000140a8
        /*086c*/ 	.short	0x010a
        /*086e*/ 	.byte	0x04
	.zero		1


	//   ....[43]....
        /*0870*/ 	.word	0x00003b50
        /*0874*/ 	.word	0x000000ff
        /*0878*/ 	.word	0x00014068
        /*087c*/ 	.short	0x010a
        /*087e*/ 	.byte	0x04
	.zero		1


	//   ....[44]....
        /*0880*/ 	.word	0x00004220
        /*0884*/ 	.word	0x00000011
        /*0888*/ 	.word	0x000140c0
        /*088c*/ 	.short	0x010a
        /*088e*/ 	.byte	0xff
	.zero		1


	//   ....[45]....
        /*0890*/ 	.word	0x00007d40
        /*0894*/ 	.word	0x00000011
        /*0898*/ 	.word	0x000140b0
        /*089c*/ 	.short	0x0101
        /*089e*/ 	.byte	0xff
	.zero		1


	//   ....[46]....
        /*08a0*/ 	.word	0x00007ff0
        /*08a4*/ 	.word	0x00000011
        /*08a8*/ 	.word	0x000140c8
        /*08ac*/ 	.short	0x010a
        /*08ae*/ 	.byte	0xff
	.zero		1


	//   ....[47]....
        /*08b0*/ 	.word	0x000082f0
        /*08b4*/ 	.word	0x00000011
        /*08b8*/ 	.word	0x000140b8
        /*08bc*/ 	.short	0x0101
        /*08be*/ 	.byte	0xff
	.zero		1


	//   ....[48]....
        /*08c0*/ 	.word	0x000083d0
        /*08c4*/ 	.word	0x000000ff
        /*08c8*/ 	.word	0x00014070
        /*08cc*/ 	.short	0x010a
        /*08ce*/ 	.byte	0x27
	.zero		1


	//   ....[49]....
        /*08d0*/ 	.word	0x00008450
        /*08d4*/ 	.word	0x000000ff
        /*08d8*/ 	.word	0x00000000
        /*08dc*/ 	.short	0x0101
        /*08de*/ 	.byte	0x04
	.zero		1


	//   ....[50]....
        /*08e0*/ 	.word	0x00008480
        /*08e4*/ 	.word	0x000000ff
        /*08e8*/ 	.word	0x00014080
        /*08ec*/ 	.short	0x010a
        /*08ee*/ 	.byte	0x27
	.zero		1


	//   ....[51]....
        /*08f0*/ 	.word	0x00008710
        /*08f4*/ 	.word	0x000000ff
        /*08f8*/ 	.word	0x00014070
        /*08fc*/ 	.short	0x010a
        /*08fe*/ 	.byte	0x27
	.zero		1


	//   ....[52]....
        /*0900*/ 	.word	0x00008870
        /*0904*/ 	.word	0x000000ff
        /*0908*/ 	.word	0x00014090
        /*090c*/ 	.short	0x010a
        /*090e*/ 	.byte	0x27
	.zero		1


	//   ....[53]....
        /*0910*/ 	.word	0x000095e0
        /*0914*/ 	.word	0x000000ff
        /*0918*/ 	.word	0x00000000
        /*091c*/ 	.short	0x0101
        /*091e*/ 	.byte	0x04
	.zero		1


	//   ....[54]....
        /*0920*/ 	.word	0x00009660
        /*0924*/ 	.word	0x000000ff
        /*0928*/ 	.word	0x00000000
        /*092c*/ 	.short	0x0101
        /*092e*/ 	.byte	0x04
	.zero		1


	//   ....[55]....
        /*0930*/ 	.word	0x000096c0
        /*0934*/ 	.word	0x000000ff
        /*0938*/ 	.word	0x00014080
        /*093c*/ 	.short	0x010a
        /*093e*/ 	.byte	0x27
	.zero		1


	//   ....[56]....
        /*0940*/ 	.word	0x00009940
        /*0944*/ 	.word	0x000000ff
        /*0948*/ 	.word	0x00014098
        /*094c*/ 	.short	0x010a
        /*094e*/ 	.byte	0x27
	.zero		1


	//   ....[57]....
        /*0950*/ 	.word	0x0000a690
        /*0954*/ 	.word	0x000000ff
        /*0958*/ 	.word	0x00000000
        /*095c*/ 	.short	0x0101
        /*095e*/ 	.byte	0x04
	.zero		1


	//   ....[58]....
        /*0960*/ 	.word	0x0000a730
        /*0964*/ 	.word	0x000000ff
        /*0968*/ 	.word	0x00000000
        /*096c*/ 	.short	0x0101
        /*096e*/ 	.byte	0x05
	.zero		1


	//   ....[59]....
        /*0970*/ 	.word	0x0000a7e0
        /*0974*/ 	.word	0x00000000
        /*0978*/ 	.word	0x00000000
        /*097c*/ 	.short	0x0101
        /*097e*/ 	.byte	0xff
	.zero		1


	//   ....[60]....
        /*0980*/ 	.word	0x0000a820
        /*0984*/ 	.word	0x00000018
        /*0988*/ 	.word	0x00014070
        /*098c*/ 	.short	0x010a
        /*098e*/ 	.byte	0xff
	.zero		1


	//   ....[61]....
        /*0990*/ 	.word	0x0000a890
        /*0994*/ 	.word	0x000000ff
        /*0998*/ 	.word	0x00000000
        /*099c*/ 	.short	0x0101
        /*099e*/ 	.byte	0x04
	.zero		1


	//   ....[62]....
        /*09a0*/ 	.word	0x0000a8f0
        /*09a4*/ 	.word	0x00000018
        /*09a8*/ 	.word	0x00014090
        /*09ac*/ 	.short	0x010a
        /*09ae*/ 	.byte	0xff
	.zero		1


	//   ....[63]....
        /*09b0*/ 	.word	0x0000a970
        /*09b4*/ 	.word	0x00000018
        /*09b8*/ 	.word	0x000140c0
        /*09bc*/ 	.short	0x010a
        /*09be*/ 	.byte	0xff
	.zero		1


	//   ....[64]....
        /*09c0*/ 	.word	0x0000bc70
        /*09c4*/ 	.word	0x00000000
        /*09c8*/ 	.word	0x00000000
        /*09cc*/ 	.short	0x0101
        /*09ce*/ 	.byte	0xff
	.zero		1


	//   ....[65]....
        /*09d0*/ 	.word	0x0000bca0
        /*09d4*/ 	.word	0x00000018
        /*09d8*/ 	.word	0x000140b0
        /*09dc*/ 	.short	0x0101
        /*09de*/ 	.byte	0xff
	.zero		1


	//   ....[66]....
        /*09e0*/ 	.word	0x0000bd20
        /*09e4*/ 	.word	0x00000018
        /*09e8*/ 	.word	0x00014080
        /*09ec*/ 	.short	0x010a
        /*09ee*/ 	.byte	0xff
	.zero		1


	//   ....[67]....
        /*09f0*/ 	.word	0x0000bed0
        /*09f4*/ 	.word	0x00000020
        /*09f8*/ 	.word	0x00000000
        /*09fc*/ 	.short	0x0101
        /*09fe*/ 	.byte	0xff
	.zero		1


	//   ....[68]....
        /*0a00*/ 	.word	0x0000bf20
        /*0a04*/ 	.word	0x00000018
        /*0a08*/ 	.word	0x00014098
        /*0a0c*/ 	.short	0x010a
        /*0a0e*/ 	.byte	0xff
	.zero		1


	//   ....[69]....
        /*0a10*/ 	.word	0x0000bfa0
        /*0a14*/ 	.word	0x00000018
        /*0a18*/ 	.word	0x000140c8
        /*0a1c*/ 	.short	0x010a
        /*0a1e*/ 	.byte	0xff
	.zero		1


	//   ....[70]....
        /*0a20*/ 	.word	0x0000d200
        /*0a24*/ 	.word	0x00000000
        /*0a28*/ 	.word	0x00000000
        /*0a2c*/ 	.short	0x0101
        /*0a2e*/ 	.byte	0xff
	.zero		1


	//   ....[71]....
        /*0a30*/ 	.word	0x0000d230
        /*0a34*/ 	.word	0x00000018
        /*0a38*/ 	.word	0x000140b8
        /*0a3c*/ 	.short	0x0101
        /*0a3e*/ 	.byte	0xff
	.zero		1


	//   ....[72]....
        /*0a40*/ 	.word	0x0000d440
        /*0a44*/ 	.word	0x000000ff
        /*0a48*/ 	.word	0x00000000
        /*0a4c*/ 	.short	0x010a
        /*0a4e*/ 	.byte	0x04
	.zero		1


	//   ....[73]....
        /*0a50*/ 	.word	0x0000d750
        /*0a54*/ 	.word	0x000000ff
        /*0a58*/ 	.word	0x00000000
        /*0a5c*/ 	.short	0x010a
        /*0a5e*/ 	.byte	0x05
	.zero		1


	//   ....[74]....
        /*0a60*/ 	.word	0x0000e3c0
        /*0a64*/ 	.word	0x000000ff
        /*0a68*/ 	.word	0x00000000
        /*0a6c*/ 	.short	0x0101
        /*0a6e*/ 	.byte	0x06
	.zero		1


	//   ....[75]....
        /*0a70*/ 	.word	0x0000e430
        /*0a74*/ 	.word	0x000000ff
        /*0a78*/ 	.word	0x00000000
        /*0a7c*/ 	.short	0x010a
        /*0a7e*/ 	.byte	0x04
	.zero		1


	//   ....[76]....
        /*0a80*/ 	.word	0x0000e790
        /*0a84*/ 	.word	0x000000ff
        /*0a88*/ 	.word	0x00000000
        /*0a8c*/ 	.short	0x0101
        /*0a8e*/ 	.byte	0x05
	.zero		1


	//   ....[77]....
        /*0a90*/ 	.word	0x000111d0
        /*0a94*/ 	.word	0x000000ff
        /*0a98*/ 	.word	0x00000000
        /*0a9c*/ 	.short	0x0101
        /*0a9e*/ 	.byte	0x06
	.zero		1


	//   ....[78]....
        /*0aa0*/ 	.word	0x00011330
        /*0aa4*/ 	.word	0x000000ff
        /*0aa8*/ 	.word	0x00000000
        /*0aac*/ 	.short	0x010a
        /*0aae*/ 	.byte	0x06
	.zero		1


	//   ....[79]....
        /*0ab0*/ 	.word	0x00011990
        /*0ab4*/ 	.word	0x000000ff
        /*0ab8*/ 	.word	0x00000000
        /*0abc*/ 	.short	0x010a
        /*0abe*/ 	.byte	0x06
	.zero		1


	//   ....[80]....
        /*0ac0*/ 	.word	0x00011d30
        /*0ac4*/ 	.word	0x000000ff
        /*0ac8*/ 	.word	0x00000000
        /*0acc*/ 	.short	0x010a
        /*0ace*/ 	.byte	0x04
	.zero		1


	//   ....[81]....
        /*0ad0*/ 	.word	0x00014170
        /*0ad4*/ 	.word	0x000000ff
        /*0ad8*/ 	.word	0x00000000
        /*0adc*/ 	.short	0x0101
        /*0ade*/ 	.byte	0x04
	.zero		1


	//   ....[82]....
        /*0ae0*/ 	.word	0x00014190
        /*0ae4*/ 	.word	0x00000003
        /*0ae8*/ 	.word	0x00000000
        /*0aec*/ 	.short	0x010a
        /*0aee*/ 	.byte	0x2a
	.zero		1


	//   ....[83]....
        /*0af0*/ 	.word	0x000168b0
        /*0af4*/ 	.word	0x00000000
        /*0af8*/ 	.word	0x00000000
        /*0afc*/ 	.short	0x0101
        /*0afe*/ 	.byte	0x05
	.zero		1


	//   ....[84]....
        /*0b00*/ 	.word	0x00017000
        /*0b04*/ 	.word	0x000000ff
        /*0b08*/ 	.word	0x00000000
        /*0b0c*/ 	.short	0x0101
        /*0b0e*/ 	.byte	0x05
	.zero		1


	//   ....[85]....
        /*0b10*/ 	.word	0x00017170
        /*0b14*/ 	.word	0x000000ff
        /*0b18*/ 	.word	0x00000000
        /*0b1c*/ 	.short	0x010a
        /*0b1e*/ 	.byte	0x05
	.zero		1


	//   ....[86]....
        /*0b20*/ 	.word	0x000177a0
        /*0b24*/ 	.word	0x000000ff
        /*0b28*/ 	.word	0x00000000
        /*0b2c*/ 	.short	0x010a
        /*0b2e*/ 	.byte	0x05
	.zero		1


	//   ....[87]....
        /*0b30*/ 	.word	0x000179f0
        /*0b34*/ 	.word	0x000000ff
        /*0b38*/ 	.word	0x00000000
        /*0b3c*/ 	.short	0x0101
        /*0b3e*/ 	.byte	0x04
	.zero		1


	//   ....[88]....
        /*0b40*/ 	.word	0x00017a80
        /*0b44*/ 	.word	0x000000ff
        /*0b48*/ 	.word	0x00000000
        /*0b4c*/ 	.short	0x010a
        /*0b4e*/ 	.byte	0x04
	.zero		1


	//   ....[89]....
        /*0b50*/ 	.word	0x00017b40
        /*0b54*/ 	.word	0x000000ff
        /*0b58*/ 	.word	0x00000000
        /*0b5c*/ 	.short	0x0101
        /*0b5e*/ 	.byte	0x04
	.zero		1


	//   ....[90]....
        /*0b60*/ 	.word	0x00017eb0
        /*0b64*/ 	.word	0x000000ff
        /*0b68*/ 	.word	0x00014010
        /*0b6c*/ 	.short	0x010a
        /*0b6e*/ 	.byte	0x08
	.zero		1


	//   ....[91]....
        /*0b70*/ 	.word	0x00018050
        /*0b74*/ 	.word	0x000000ff
        /*0b78*/ 	.word	0x00014038
        /*0b7c*/ 	.short	0x010a
        /*0b7e*/ 	.byte	0x08
	.zero		1


	//   ....[92]....
        /*0b80*/ 	.word	0x00018210
        /*0b84*/ 	.word	0x000000ff
        /*0b88*/ 	.word	0x00014018
        /*0b8c*/ 	.short	0x010a
        /*0b8e*/ 	.byte	0x08
	.zero		1


	//   ....[93]....
        /*0b90*/ 	.word	0x000183c0
        /*0b94*/ 	.word	0x000000ff
        /*0b98*/ 	.word	0x00014040
        /*0b9c*/ 	.short	0x010a
        /*0b9e*/ 	.byte	0x08
	.zero		1


	//   ....[94]....
        /*0ba0*/ 	.word	0x00018710
        /*0ba4*/ 	.word	0x000000ff
        /*0ba8*/ 	.word	0x00014038
        /*0bac*/ 	.short	0x010a
        /*0bae*/ 	.byte	0x21
	.zero		1


	//   ....[95]....
        /*0bb0*/ 	.word	0x000188e0
        /*0bb4*/ 	.word	0x000000ff
        /*0bb8*/ 	.word	0x00014038
        /*0bbc*/ 	.short	0x010a
        /*0bbe*/ 	.byte	0x11
	.zero		1


	//   ....[96]....
        /*0bc0*/ 	.word	0x00018ad0
        /*0bc4*/ 	.word	0x000000ff
        /*0bc8*/ 	.word	0x00014038
        /*0bcc*/ 	.short	0x010a
        /*0bce*/ 	.byte	0x19
	.zero		1


	//   ....[97]....
        /*0bd0*/ 	.word	0x00018cb0
        /*0bd4*/ 	.word	0x000000ff
        /*0bd8*/ 	.word	0x00014038
        /*0bdc*/ 	.short	0x010a
        /*0bde*/ 	.byte	0x11
	.zero		1


	//   ....[98]....
        /*0be0*/ 	.word	0x00018ea0
        /*0be4*/ 	.word	0x000000ff
        /*0be8*/ 	.word	0x00014038
        /*0bec*/ 	.short	0x010a
        /*0bee*/ 	.byte	0x11
	.zero		1


	//   ....[99]....
        /*0bf0*/ 	.word	0x00019090
        /*0bf4*/ 	.word	0x000000ff
        /*0bf8*/ 	.word	0x00014038
        /*0bfc*/ 	.short	0x010a
        /*0bfe*/ 	.byte	0x11
	.zero		1


	//   ....[100]....
        /*0c00*/ 	.word	0x00019280
        /*0c04*/ 	.word	0x000000ff
        /*0c08*/ 	.word	0x00014038
        /*0c0c*/ 	.short	0x010a
        /*0c0e*/ 	.byte	0x11
	.zero		1


	//   ....[101]....
        /*0c10*/ 	.word	0x00019470
        /*0c14*/ 	.word	0x000000ff
        /*0c18*/ 	.word	0x00014038
        /*0c1c*/ 	.short	0x010a
        /*0c1e*/ 	.byte	0x11
	.zero		1


	//   ....[102]....
        /*0c20*/ 	.word	0x00019700
        /*0c24*/ 	.word	0x000000ff
        /*0c28*/ 	.word	0x00014038
        /*0c2c*/ 	.short	0x010a
        /*0c2e*/ 	.byte	0x19
	.zero		1


	//   ....[103]....
        /*0c30*/ 	.word	0x000198e0
        /*0c34*/ 	.word	0x000000ff
        /*0c38*/ 	.word	0x00014038
        /*0c3c*/ 	.short	0x010a
        /*0c3e*/ 	.byte	0x11
	.zero		1


	//   ....[104]....
        /*0c40*/ 	.word	0x00019d40
        /*0c44*/ 	.word	0x000000ff
        /*0c48*/ 	.word	0x000140b0
        /*0c4c*/ 	.short	0x010a
        /*0c4e*/ 	.byte	0x10
	.zero		1


	//   ....[105]....
        /*0c50*/ 	.word	0x00019de0
        /*0c54*/ 	.word	0x000000ff
        /*0c58*/ 	.word	0x000140b8
        /*0c5c*/ 	.short	0x010a
        /*0c5e*/ 	.byte	0x10
	.zero		1


	//   ....[106]....
        /*0c60*/ 	.word	0x00019f00
        /*0c64*/ 	.word	0x000000ff
        /*0c68*/ 	.word	0x00000000
        /*0c6c*/ 	.short	0x0101
        /*0c6e*/ 	.byte	0x05
	.zero		1


	//   ....[107]....
        /*0c70*/ 	.word	0x00019f80
        /*0c74*/ 	.word	0x000000ff
        /*0c78*/ 	.word	0x00000000
        /*0c7c*/ 	.short	0x0101
        /*0c7e*/ 	.byte	0x05
	.zero		1


	//   ....[108]....
        /*0c80*/ 	.word	0x0001a210
        /*0c84*/ 	.word	0x00000003
        /*0c88*/ 	.word	0x00014000
        /*0c8c*/ 	.short	0x010a
        /*0c8e*/ 	.byte	0xff
	.zero		1


	//   ....[109]....
        /*0c90*/ 	.word	0x0001a270
        /*0c94*/ 	.word	0x00000003
        /*0c98*/ 	.word	0x00014020
        /*0c9c*/ 	.short	0x010a
        /*0c9e*/ 	.byte	0xff
	.zero		1


	//   ....[110]....
        /*0ca0*/ 	.word	0x0001a2d0
        /*0ca4*/ 	.word	0x00000004
        /*0ca8*/ 	.word	0x00014058
        /*0cac*/ 	.short	0x010a
        /*0cae*/ 	.byte	0xff
	.zero		1


	//   ....[111]....
        /*0cb0*/ 	.word	0x0001a330
        /*0cb4*/ 	.word	0x00000003
        /*0cb8*/ 	.word	0x00014008
        /*0cbc*/ 	.short	0x010a
        /*0cbe*/ 	.byte	0xff
	.zero		1


	//   ....[112]....
        /*0cc0*/ 	.word	0x0001a390
        /*0cc4*/ 	.word	0x00000004
        /*0cc8*/ 	.word	0x00014068
        /*0ccc*/ 	.short	0x010a
        /*0cce*/ 	.byte	0xff
	.zero		1


	//   ....[113]....
        /*0cd0*/ 	.word	0x0001a3f0
        /*0cd4*/ 	.word	0x00000003
        /*0cd8*/ 	.word	0x00014028
        /*0cdc*/ 	.short	0x010a
        /*0cde*/ 	.byte	0xff
	.zero		1


	//   ....[114]....
        /*0ce0*/ 	.word	0x0001a450
        /*0ce4*/ 	.word	0x00000000
        /*0ce8*/ 	.word	0x000140a0
        /*0cec*/ 	.short	0x010a
        /*0cee*/ 	.byte	0xff
	.zero		1


	//   ....[115]....
        /*0cf0*/ 	.word	0x0001a4b0
        /*0cf4*/ 	.word	0x00000003
        /*0cf8*/ 	.word	0x00014058
        /*0cfc*/ 	.short	0x010a
        /*0cfe*/ 	.byte	0xff
	.zero		1


	//   ....[116]....
        /*0d00*/ 	.word	0x0001a510
        /*0d04*/ 	.word	0x00000003
        /*0d08*/ 	.word	0x00014020
        /*0d0c*/ 	.short	0x010a
        /*0d0e*/ 	.byte	0xff
	.zero		1


	//   ....[117]....
        /*0d10*/ 	.word	0x0001a570
        /*0d14*/ 	.word	0x00000000
        /*0d18*/ 	.word	0x000140a8
        /*0d1c*/ 	.short	0x010a
        /*0d1e*/ 	.byte	0xff
	.zero		1


	//   ....[118]....
        /*0d20*/ 	.word	0x0001a5d0
        /*0d24*/ 	.word	0x00000000
        /*0d28*/ 	.word	0x00014068
        /*0d2c*/ 	.short	0x010a
        /*0d2e*/ 	.byte	0xff
	.zero		1


	//   ....[119]....
        /*0d30*/ 	.word	0x0001a630
        /*0d34*/ 	.word	0x00000000
        /*0d38*/ 	.word	0x00014020
        /*0d3c*/ 	.short	0x010a
        /*0d3e*/ 	.byte	0xff
	.zero		1


	//   ....[120]....
        /*0d40*/ 	.word	0x0001a690
        /*0d44*/ 	.word	0x00000000
        /*0d48*/ 	.word	0x000140a0
        /*0d4c*/ 	.short	0x010a
        /*0d4e*/ 	.byte	0xff
	.zero		1


	//   ....[121]....
        /*0d50*/ 	.word	0x0001a6f0
        /*0d54*/ 	.word	0x00000003
        /*0d58*/ 	.word	0x00014058
        /*0d5c*/ 	.short	0x010a
        /*0d5e*/ 	.byte	0xff
	.zero		1


	//   ....[122]....
        /*0d60*/ 	.word	0x0001a750
        /*0d64*/ 	.word	0x00000000
        /*0d68*/ 	.word	0x000140a8
        /*0d6c*/ 	.short	0x010a
        /*0d6e*/ 	.byte	0xff
	.zero		1


	//   ....[123]....
        /*0d70*/ 	.word	0x0001a7b0
        /*0d74*/ 	.word	0x00000000
        /*0d78*/ 	.word	0x00014068
        /*0d7c*/ 	.short	0x010a
        /*0d7e*/ 	.byte	0xff
	.zero		1


	//   ....[124]....
        /*0d80*/ 	.word	0x0001a800
        /*0d84*/ 	.word	0x00000011
        /*0d88*/ 	.word	0x000140c0
        /*0d8c*/ 	.short	0x010a
        /*0d8e*/ 	.byte	0xff
	.zero		1


	//   ....[125]....
        /*0d90*/ 	.word	0x0001a850
        /*0d94*/ 	.word	0x00000011
        /*0d98*/ 	.word	0x000140c8
        /*0d9c*/ 	.short	0x010a
        /*0d9e*/ 	.byte	0xff
	.zero		1


	//   ....[126]....
        /*0da0*/ 	.word	0x0001a8b0
        /*0da4*/ 	.word	0x00000000
        /*0da8*/ 	.word	0x00014070
        /*0dac*/ 	.short	0x010a
        /*0dae*/ 	.byte	0xff
	.zero		1


	//   ....[127]....
        /*0db0*/ 	.word	0x0001a910
        /*0db4*/ 	.word	0x00000000
        /*0db8*/ 	.word	0x00014080
        /*0dbc*/ 	.short	0x010a
        /*0dbe*/ 	.byte	0xff
	.zero		1


	//   ....[128]....
        /*0dc0*/ 	.word	0x0001a970
        /*0dc4*/ 	.word	0x00000000
        /*0dc8*/ 	.word	0x00014070
        /*0dcc*/ 	.short	0x010a
        /*0dce*/ 	.byte	0xff
	.zero		1


	//   ....[129]....
        /*0dd0*/ 	.word	0x0001a9d0
        /*0dd4*/ 	.word	0x00000000
        /*0dd8*/ 	.word	0x00014090
        /*0ddc*/ 	.short	0x010a
        /*0dde*/ 	.byte	0xff
	.zero		1


	//   ....[130]....
        /*0de0*/ 	.word	0x0001aa30
        /*0de4*/ 	.word	0x00000000
        /*0de8*/ 	.word	0x00014080
        /*0dec*/ 	.short	0x010a
        /*0dee*/ 	.byte	0xff
	.zero		1


	//   ....[131]....
        /*0df0*/ 	.word	0x0001aa90
        /*0df4*/ 	.word	0x00000000
        /*0df8*/ 	.word	0x00014098
        /*0dfc*/ 	.short	0x010a
        /*0dfe*/ 	.byte	0xff
	.zero		1


	//   ....[132]....
        /*0e00*/ 	.word	0x0001aae0
        /*0e04*/ 	.word	0x00000018
        /*0e08*/ 	.word	0x00014070
        /*0e0c*/ 	.short	0x010a
        /*0e0e*/ 	.byte	0xff
	.zero		1


	//   ....[133]....
        /*0e10*/ 	.word	0x0001ab30
        /*0e14*/ 	.word	0x00000018
        /*0e18*/ 	.word	0x00014090
        /*0e1c*/ 	.short	0x010a
        /*0e1e*/ 	.byte	0xff
	.zero		1


	//   ....[134]....
        /*0e20*/ 	.word	0x0001ab80
        /*0e24*/ 	.word	0x00000018
        /*0e28*/ 	.word	0x000140c0
        /*0e2c*/ 	.short	0x010a
        /*0e2e*/ 	.byte	0xff
	.zero		1


	//   ....[135]....
        /*0e30*/ 	.word	0x0001abd0
        /*0e34*/ 	.word	0x00000018
        /*0e38*/ 	.word	0x00014080
        /*0e3c*/ 	.short	0x010a
        /*0e3e*/ 	.byte	0xff
	.zero		1


	//   ....[136]....
        /*0e40*/ 	.word	0x0001ac20
        /*0e44*/ 	.word	0x00000018
        /*0e48*/ 	.word	0x00014098
        /*0e4c*/ 	.short	0x010a
        /*0e4e*/ 	.byte	0xff
	.zero		1


	//   ....[137]....
        /*0e50*/ 	.word	0x0001ac70
        /*0e54*/ 	.word	0x00000018
        /*0e58*/ 	.word	0x000140c8
        /*0e5c*/ 	.short	0x010a
        /*0e5e*/ 	.byte	0xff
	.zero		1


	//   ....[138]....
        /*0e60*/ 	.word	0x0001acd0
        /*0e64*/ 	.word	0x00000000
        /*0e68*/ 	.word	0x00000000
        /*0e6c*/ 	.short	0x010a
        /*0e6e*/ 	.byte	0xff
	.zero		1


	//   ....[139]....
        /*0e70*/ 	.word	0x0001ad30
        /*0e74*/ 	.word	0x00000000
        /*0e78*/ 	.word	0x00000000
        /*0e7c*/ 	.short	0x010a
        /*0e7e*/ 	.byte	0xff
	.zero		1


	//   ....[140]....
        /*0e80*/ 	.word	0x0001ad90
        /*0e84*/ 	.word	0x00000004
        /*0e88*/ 	.word	0x00000000
        /*0e8c*/ 	.short	0x010a
        /*0e8e*/ 	.byte	0xff
	.zero		1


	//   ....[141]....
        /*0e90*/ 	.word	0x0001adf0
        /*0e94*/ 	.word	0x00000005
        /*0e98*/ 	.word	0x00000000
        /*0e9c*/ 	.short	0x010a
        /*0e9e*/ 	.byte	0xff
	.zero		1


	//   ....[142]....
        /*0ea0*/ 	.word	0x0001ae50
        /*0ea4*/ 	.word	0x00000003
        /*0ea8*/ 	.word	0x00000000
        /*0eac*/ 	.short	0x010a
        /*0eae*/ 	.byte	0xff
	.zero		1


	//   ....[143]....
        /*0eb0*/ 	.word	0x0001aeb0
        /*0eb4*/ 	.word	0x00000000
        /*0eb8*/ 	.word	0x00000000
        /*0ebc*/ 	.short	0x010a
        /*0ebe*/ 	.byte	0xff
	.zero		1


	//   ....[144]....
        /*0ec0*/ 	.word	0x0001af10
        /*0ec4*/ 	.word	0x00000003
        /*0ec8*/ 	.word	0x00000000
        /*0ecc*/ 	.short	0x010a
        /*0ece*/ 	.byte	0xff
	.zero		1


	//   ....[145]....
        /*0ed0*/ 	.word	0x0001af70
        /*0ed4*/ 	.word	0x00000003
        /*0ed8*/ 	.word	0x00000000
        /*0edc*/ 	.short	0x010a
        /*0ede*/ 	.byte	0xff
	.zero		1


	//   ....[146]....
        /*0ee0*/ 	.word	0x0001afd0
        /*0ee4*/ 	.word	0x00000003
        /*0ee8*/ 	.word	0x00000000
        /*0eec*/ 	.short	0x010a
        /*0eee*/ 	.byte	0xff
	.zero		1


	//   ....[147]....
        /*0ef0*/ 	.word	0x0001b030
        /*0ef4*/ 	.word	0x00000000
        /*0ef8*/ 	.word	0x00000000
        /*0efc*/ 	.short	0x010a
        /*0efe*/ 	.byte	0xff
	.zero		1


	//   ....[148]....
        /*0f00*/ 	.word	0x0001b090
        /*0f04*/ 	.word	0x00000000
        /*0f08*/ 	.word	0x00014010
        /*0f0c*/ 	.short	0x010a
        /*0f0e*/ 	.byte	0xff
	.zero		1


	//   ....[149]....
        /*0f10*/ 	.word	0x0001b0f0
        /*0f14*/ 	.word	0x00000000
        /*0f18*/ 	.word	0x00014038
        /*0f1c*/ 	.short	0x010a
        /*0f1e*/ 	.byte	0xff
	.zero		1


	//   ....[150]....
        /*0f20*/ 	.word	0x0001b150
        /*0f24*/ 	.word	0x00000000
        /*0f28*/ 	.word	0x00014018
        /*0f2c*/ 	.short	0x010a
        /*0f2e*/ 	.byte	0xff
	.zero		1


	//   ....[151]....
        /*0f30*/ 	.word	0x0001b1b0
        /*0f34*/ 	.word	0x00000000
        /*0f38*/ 	.word	0x00014040
        /*0f3c*/ 	.short	0x010a
        /*0f3e*/ 	.byte	0xff
	.zero		1


	//   ....[152]....
        /*0f40*/ 	.word	0x0001b210
        /*0f44*/ 	.word	0x00000000
        /*0f48*/ 	.word	0x00014038
        /*0f4c*/ 	.short	0x010a
        /*0f4e*/ 	.byte	0xff
	.zero		1


	//   ....[153]....
        /*0f50*/ 	.word	0x0001b270
        /*0f54*/ 	.word	0x00000000
        /*0f58*/ 	.word	0x00014038
        /*0f5c*/ 	.short	0x010a
        /*0f5e*/ 	.byte	0xff
	.zero		1


	//   ....[154]....
        /*0f60*/ 	.word	0x0001b2d0
        /*0f64*/ 	.word	0x00000000
        /*0f68*/ 	.word	0x00014038
        /*0f6c*/ 	.short	0x010a
        /*0f6e*/ 	.byte	0xff
	.zero		1


	//   ....[155]....
        /*0f70*/ 	.word	0x0001b330
        /*0f74*/ 	.word	0x00000000
        /*0f78*/ 	.word	0x00014038
        /*0f7c*/ 	.short	0x010a
        /*0f7e*/ 	.byte	0xff
	.zero		1


	//   ....[156]....
        /*0f80*/ 	.word	0x0001b390
        /*0f84*/ 	.word	0x00000000
        /*0f88*/ 	.word	0x00014038
        /*0f8c*/ 	.short	0x010a
        /*0f8e*/ 	.byte	0xff
	.zero		1


	//   ....[157]....
        /*0f90*/ 	.word	0x0001b3f0
        /*0f94*/ 	.word	0x00000000
        /*0f98*/ 	.word	0x00014038
        /*0f9c*/ 	.short	0x010a
        /*0f9e*/ 	.byte	0xff
	.zero		1


	//   ....[158]....
        /*0fa0*/ 	.word	0x0001b450
        /*0fa4*/ 	.word	0x00000000
        /*0fa8*/ 	.word	0x00014038
        /*0fac*/ 	.short	0x010a
        /*0fae*/ 	.byte	0xff
	.zero		1


	//   ....[159]....
        /*0fb0*/ 	.word	0x0001b4b0
        /*0fb4*/ 	.word	0x00000000
        /*0fb8*/ 	.word	0x00014038
        /*0fbc*/ 	.short	0x010a
        /*0fbe*/ 	.byte	0xff
	.zero		1


	//   ....[160]....
        /*0fc0*/ 	.word	0x0001b510
        /*0fc4*/ 	.word	0x00000000
        /*0fc8*/ 	.word	0x00014038
        /*0fcc*/ 	.short	0x010a
        /*0fce*/ 	.byte	0xff
	.zero		1


	//   ....[161]....
        /*0fd0*/ 	.word	0x0001b570
        /*0fd4*/ 	.word	0x00000000
        /*0fd8*/ 	.word	0x00014038
        /*0fdc*/ 	.short	0x010a
        /*0fde*/ 	.byte	0xff
	.zero		1


	//   ....[162]....
        /*0fe0*/ 	.word	0x0001b5d0
        /*0fe4*/ 	.word	0x00000000
        /*0fe8*/ 	.word	0x000140b0
        /*0fec*/ 	.short	0x010a
        /*0fee*/ 	.byte	0xff
	.zero		1


	//   ....[163]....
        /*0ff0*/ 	.word	0x0001b630
        /*0ff4*/ 	.word	0x00000000
        /*0ff8*/ 	.word	0x000140b8
        /*0ffc*/ 	.short	0x010a
        /*0ffe*/ 	.byte	0xff
	.zero		1


	//----- nvinfo : EIATTR_NUM_MBARRIERS
	.align		4
.L_66:
        /*1000*/ 	.byte	0x03, 0x38
        /*1002*/ 	.short	0x001c


	//----- nvinfo : EIATTR_EXIT_INSTR_OFFSETS
	.align		4
        /*1004*/ 	.byte	0x04, 0x1c
        /*1006*/ 	.short	(.L_68 - .L_67)


	//   ....[0]....
.L_67:
        /*1008*/ 	.word	0x000017c0


	//   ....[1]....
        /*100c*/ 	.word	0x00001a40


	//   ....[2]....
        /*1010*/ 	.word	0x00004090


	//   ....[3]....
        /*1014*/ 	.word	0x000040d0


	//   ....[4]....
        /*1018*/ 	.word	0x00004140


	//   ....[5]....
        /*101c*/ 	.word	0x00008300


	//   ....[6]....
        /*1020*/ 	.word	0x0000d240


	//   ....[7]....
        /*1024*/ 	.word	0x0000d2e0


	//   ....[8]....
        /*1028*/ 	.word	0x00017b50


	//   ....[9]....
        /*102c*/ 	.word	0x00017be0


	//   ....[10]....
        /*1030*/ 	.word	0x00017c80


	//   ....[11]....
        /*1034*/ 	.word	0x00018530


	//   ....[12]....
        /*1038*/ 	.word	0x00019680


	//   ....[13]....
        /*103c*/ 	.word	0x00019ac0


	//   ....[14]....
        /*1040*/ 	.word	0x00019b30


	//   ....[15]....
        /*1044*/ 	.word	0x0001a1f0


	//----- nvinfo : EIATTR_INDIRECT_BRANCH_TARGETS
	.align		4
.L_68:
        /*1048*/ 	.byte	0x04, 0x34
        /*104a*/ 	.short	(.L_70 - .L_69)


	//   ....[0]....
.L_69:
        /*104c*/ 	.word	.L_x_477@srel
        /*1050*/ 	.short	0x0
        /*1052*/ 	.short	0x0
        /*1054*/ 	.word	0x3
        /*1058*/ 	.word	.L_x_478@srel
        /*105c*/ 	.word	.L_x_479@srel
        /*1060*/ 	.word	.L_x_480@srel


	//----- nvinfo : EIATTR_MAX_THREADS
	.align		4
.L_70:
        /*1064*/ 	.byte	0x04, 0x05
        /*1066*/ 	.short	(.L_72 - .L_71)
.L_71:
        /*1068*/ 	.word	0x00000200
        /*106c*/ 	.word	0x00000001
        /*1070*/ 	.word	0x00000001


	//----- nvinfo : EIATTR_CRS_STACK_SIZE
	.align		4
.L_72:
        /*1074*/ 	.byte	0x04, 0x1e
        /*1076*/ 	.short	(.L_74 - .L_73)
.L_73:
        /*1078*/ 	.word	0x00000000


	//----- nvinfo : EIATTR_CBANK_PARAM_SIZE
	.align		4
.L_74:
        /*107c*/ 	.byte	0x03, 0x19
        /*107e*/ 	.short	0x0600


	//----- nvinfo : EIATTR_PARAM_CBANK
	.align		4
        /*1080*/ 	.byte	0x04, 0x0a
        /*1082*/ 	.short	(.L_76 - .L_75)
	.align		4
.L_75:
        /*1084*/ 	.word	index@(.nv.constant0._ZN7cutlass13device_kernelINS_4fmha6kernel36Sm100FmhaFwdKernelTmaWarpspecializedIN4cute5tupleIJiiiNS5_IJNS5_IJiiEEEiEEEEEENS1_10collective38Sm100FmhaFwdMainloopTmaWarpspecializedINS_10bfloat16_tEffNS5_IJNS4_1CILi256EEENSC_ILi128EEENSC_ILi64EEEEEENS5_IJiNSC_ILi1EEES7_EEENS5_IJiSH_NS5_IJNS5_IJNSC_ILi0EEEiEEEiEEEEEESM_NS9_12ResidualMaskENS5_IJNSC_ILi2EEESH_SH_EEENSC_ILb0EEEEENS9_38Sm100FmhaFwdEpilogueTmaWarpspecializedINS_6half_tEfNS5_IJSE_SF_SE_EEESI_NS5_IJSH_S7_EEESQ_EENS2_23IndividualTileSchedulerENS2_41Sm100FmhaCtxKernelWarpspecializedScheduleEEEEEvNT_6ParamsE)
        /*1088*/ 	.short	0x0380
        /*108a*/ 	.short	0x0600


	//----- nvinfo : EIATTR_SW_WAR
	.align		4
.L_76:
        /*108c*/ 	.byte	0x04, 0x36
        /*108e*/ 	.short	(.L_78 - .L_77)
.L_77:
        /*1090*/ 	.word	0x00000008
.L_78:


//--------------------- .nv.callgraph             --------------------------
	.section	.nv.callgraph,"",@"SHT_CUDA_CALLGRAPH"
	.align	4
	.sectionentsize	8
	.align		4
        /*0000*/ 	.word	0x00000000
	.align		4
        /*0004*/ 	.word	0xffffffff
	.align		4
        /*0008*/ 	.word	index@(_ZN7cutlass13device_kernelINS_4fmha6kernel36Sm100FmhaFwdKernelTmaWarpspecializedIN4cute5tupleIJiiiNS5_IJNS5_IJiiEEEiEEEEEENS1_10collective38Sm100FmhaFwdMainloopTmaWarpspecializedINS_10bfloat16_tEffNS5_IJNS4_1CILi256EEENSC_ILi128EEENSC_ILi64EEEEEENS5_IJiNSC_ILi1EEES7_EEENS5_IJiSH_NS5_IJNS5_IJNSC_ILi0EEEiEEEiEEEEEESM_NS9_12ResidualMaskENS5_IJNSC_ILi2EEESH_SH_EEENSC_ILb0EEEEENS9_38Sm100FmhaFwdEpilogueTmaWarpspecializedINS_6half_tEfNS5_IJSE_SF_SE_EEESI_NS5_IJSH_S7_EEESQ_EENS2_23IndividualTileSchedulerENS2_41Sm100FmhaCtxKernelWarpspecializedScheduleEEEEEvNT_6ParamsE)
	.align		4
        /*000c*/ 	.word	index@(__assertfail)
	.align		4
        /*0010*/ 	.word	index@(_ZN7cutlass13device_kernelINS_4fmha6kernel36Sm100FmhaFwdKernelTmaWarpspecializedIN4cute5tupleIJiiiNS5_IJNS5_IJiiEEEiEEEEEENS1_10collective38Sm100FmhaFwdMainloopTmaWarpspecializedINS_10bfloat16_tEffNS5_IJNS4_1CILi256EEENSC_ILi128EEENSC_ILi64EEEEEENS5_IJiNSC_ILi1EEES7_EEENS5_IJiSH_NS5_IJNS5_IJNSC_ILi0EEEiEEEiEEEEEESM_NS9_12ResidualMaskENS5_IJNSC_ILi2EEESH_SH_EEENSC_ILb0EEEEENS9_38Sm100FmhaFwdEpilogueTmaWarpspecializedINS_6half_tEfNS5_IJSE_SF_SE_EEESI_NS5_IJSH_S7_EEESQ_EENS2_23IndividualTileSchedulerENS2_41Sm100FmhaCtxKernelWarpspecializedScheduleEEEEEvNT_6ParamsE)
	.align		4
        /*0014*/ 	.word	index@(vprintf)
	.align		4
        /*0018*/ 	.word	0x00000000
	.align		4
        /*001c*/ 	.word	0xfffffffe
	.align		4
        /*0020*/ 	.word	0x00000000
	.align		4
        /*0024*/ 	.word	0xfffffffd
	.align		4
        /*0028*/ 	.word	0x00000000
	.align		4
        /*002c*/ 	.word	0xfffffffc


//--------------------- .nv.constant4             --------------------------
	.section	.nv.constant4,"a",@progbits
	.align	8
	.align		8
.nv.constant4:
        /*0000*/ 	.dword	vprintf
	.align		8
        /*0008*/ 	.dword	__assertfail
	.align		8
        /*0010*/ 	.dword	__unnamed_1
	.align		8
        /*0018*/ 	.dword	__unnamed_2
	.align		8
        /*0020*/ 	.dword	__unnamed_3
	.align		8
        /*0028*/ 	.dword	__unnamed_4
	.align		8
        /*0030*/ 	.dword	__unnamed_5
	.align		8
        /*0038*/ 	.dword	__unnamed_6
	.align		8
        /*0040*/ 	.dword	__unnamed_7
	.align		8
        /*0048*/ 	.dword	_ZN39_INTERNAL_dabe8246_4_k_cu_d94e3174_36574cuda3std3__45__cpo5beginE
	.align		8
        /*0050*/ 	.dword	_ZN39_INTERNAL_dabe8246_4_k_cu_d94e3174_36574cuda3std3__45__cpo3endE
	.align		8
        /*0058*/ 	.dword	_ZN39_INTERNAL_dabe8246_4_k_cu_d94e3174_36574cuda3std3__45__cpo6cbeginE
	.align		8
        /*0060*/ 	.dword	_ZN39_INTERNAL_dabe8246_4_k_cu_d94e3174_36574cuda3std3__45__cpo4cendE
	.align		8
        /*0068*/ 	.dword	_ZN39_INTERNAL_dabe8246_4_k_cu_d94e3174_36574cuda3std3__441_GLOBAL__N__dabe8246_4_k_cu_d94e3174_36576ignoreE
	.align		8
        /*0070*/ 	.dword	_ZN39_INTERNAL_dabe8246_4_k_cu_d94e3174_36574cuda3std3__419piecewise_constructE
	.align		8
        /*0078*/ 	.dword	_ZN39_INTERNAL_dabe8246_4_k_cu_d94e3174_36574cuda3std3__48in_placeE
	.align		8
        /*0080*/ 	.dword	_ZN39_INTERNAL_dabe8246_4_k_cu_d94e3174_36574cuda3std6ranges3__45__cpo4swapE
	.align		8
        /*0088*/ 	.dword	_ZN39_INTERNAL_dabe8246_4_k_cu_d94e3174_36574cuda3std6ranges3__45__cpo9iter_moveE
	.align		8
        /*0090*/ 	.dword	_ZN39_INTERNAL_dabe8246_4_k_cu_d94e3174_36574cute7productE
	.align		8
        /*0098*/ 	.dword	_ZN39_INTERNAL_dabe8246_4_k_cu_d94e3174_36574cute1_E
	.align		8
        /*00a0*/ 	.dword	$str$22
	.align		8
        /*00a8*/ 	.dword	$str$23
	.align		8
        /*00b0*/ 	.dword	$str$26
	.align		8
        /*00b8*/ 	.dword	$str$27
	.align		8
        /*00c0*/ 	.dword	$str$28
	.align		8
        /*00c8*/ 	.dword	$str$29
	.align		8
        /*00d0*/ 	.dword	$str$30
	.align		8
        /*00d8*/ 	.dword	$str$31
	.align		8
        /*00e0*/ 	.dword	$str$32
	.align		8
        /*00e8*/ 	.dword	$str$33
	.align		8
        /*00f0*/ 	.dword	$str$34
	.align		8
        /*00f8*/ 	.dword	$str$35
	.align		8
        /*0100*/ 	.dword	$str$36
	.align		8
        /*0108*/ 	.dword	$str$37


//--------------------- .nv.constant2._ZN7cutlass13device_kernelINS_4fmha6kernel36Sm100FmhaFwdKernelTmaWarpspecializedIN4cute5tupleIJiiiNS5_IJNS5_IJiiEEEiEEEEEENS1_10collective38Sm100FmhaFwdMainloopTmaWarpspecializedINS_10bfloat16_tEffNS5_IJNS4_1CILi256EEENSC_ILi128EEENSC_ILi64EEEEEENS5_IJiNSC_ILi1EEES7_EEENS5_IJiSH_NS5_IJNS5_IJNSC_ILi0EEEiEEEiEEEEEESM_NS9_12ResidualMaskENS5_IJNSC_ILi2EEESH_SH_EEENSC_ILb0EEEEENS9_38Sm100FmhaFwdEpilogueTmaWarpspecializedINS_6half_tEfNS5_IJSE_SF_SE_EEESI_NS5_IJSH_S7_EEESQ_EENS2_23IndividualTileSchedulerENS2_41Sm100FmhaCtxKernelWarpspecializedScheduleEEEEEvNT_6ParamsE --------------------------
	.section	.nv.constant2._ZN7cutlass13device_kernelINS_4fmha6kernel36Sm100FmhaFwdKernelTmaWarpspecializedIN4cute5tupleIJiiiNS5_IJNS5_IJiiEEEiEEEEEENS1_10collective38Sm100FmhaFwdMainloopTmaWarpspecializedINS_10bfloat16_tEffNS5_IJNS4_1CILi256EEENSC_ILi128EEENSC_ILi64EEEEEENS5_IJiNSC_ILi1EEES7_EEENS5_IJiSH_NS5_IJNS5_IJNSC_ILi0EEEiEEEiEEEEEESM_NS9_12ResidualMaskENS5_IJNSC_ILi2EEESH_SH_EEENSC_ILb0EEEEENS9_38Sm100FmhaFwdEpilogueTmaWarpspecializedINS_6half_tEfNS5_IJSE_SF_SE_EEESI_NS5_IJSH_S7_EEESQ_EENS2_23IndividualTileSchedulerENS2_41Sm100FmhaCtxKernelWarpspecializedScheduleEEEEEvNT_6ParamsE,"a",@progbits
	.sectionflags	@""
	.align	4
.nv.constant2._ZN7cutlass13device_kernelINS_4fmha6kernel36Sm100FmhaFwdKernelTmaWarpspecializedIN4cute5tupleIJiiiNS5_IJNS5_IJiiEEEiEEEEEENS1_10collective38Sm100FmhaFwdMainloopTmaWarpspecializedINS_10bfloat16_tEffNS5_IJNS4_1CILi256EEENSC_ILi128EEENSC_ILi64EEEEEENS5_IJiNSC_ILi1EEES7_EEENS5_IJiSH_NS5_IJNS5_IJNSC_ILi0EEEiEEEiEEEEEESM_NS9_12ResidualMaskENS5_IJNSC_ILi2EEESH_SH_EEENSC_ILb0EEEEENS9_38Sm100FmhaFwdEpilogueTmaWarpspecializedINS_6half_tEfNS5_IJSE_SF_SE_EEESI_NS5_IJSH_S7_EEESQ_EENS2_23IndividualTileSchedulerENS2_41Sm100FmhaCtxKernelWarpspecializedScheduleEEEEEvNT_6ParamsE:
        /*0000*/ 	.byte	0xf0, 0x7b, 0x01, 0x00, 0xd0, 0x9a, 0x01, 0x00, 0xc0, 0x7b, 0x01, 0x00


//--------------------- .text._ZN7cutlass13device_kernelINS_4fmha6kernel36Sm100FmhaFwdKernelTmaWarpspecializedIN4cute5tupleIJiiiNS5_IJNS5_IJiiEEEiEEEEEENS1_10collective38Sm100FmhaFwdMainloopTmaWarpspecializedINS_10bfloat16_tEffNS5_IJNS4_1CILi256EEENSC_ILi128EEENSC_ILi64EEEEEENS5_IJiNSC_ILi1EEES7_EEENS5_IJiSH_NS5_IJNS5_IJNSC_ILi0EEEiEEEiEEEEEESM_NS9_12ResidualMaskENS5_IJNSC_ILi2EEESH_SH_EEENSC_ILb0EEEEENS9_38Sm100FmhaFwdEpilogueTmaWarpspecializedINS_6half_tEfNS5_IJSE_SF_SE_EEESI_NS5_IJSH_S7_EEESQ_EENS2_23IndividualTileSchedulerENS2_41Sm100FmhaCtxKernelWarpspecializedScheduleEEEEEvNT_6ParamsE --------------------------
	.section	.text._ZN7cutlass13device_kernelINS_4fmha6kernel36Sm100FmhaFwdKernelTmaWarpspecializedIN4cute5tupleIJiiiNS5_IJNS5_IJiiEEEiEEEEEENS1_10collective38Sm100FmhaFwdMainloopTmaWarpspecializedINS_10bfloat16_tEffNS5_IJNS4_1CILi256EEENSC_ILi128EEENSC_ILi64EEEEEENS5_IJiNSC_ILi1EEES7_EEENS5_IJiSH_NS5_IJNS5_IJNSC_ILi0EEEiEEEiEEEEEESM_NS9_12ResidualMaskENS5_IJNSC_ILi2EEESH_SH_EEENSC_ILb0EEEEENS9_38Sm100FmhaFwdEpilogueTmaWarpspecializedINS_6half_tEfNS5_IJSE_SF_SE_EEESI_NS5_IJSH_S7_EEESQ_EENS2_23IndividualTileSchedulerENS2_41Sm100FmhaCtxKernelWarpspecializedScheduleEEEEEvNT_6ParamsE,"ax",@progbits
	.align	128
.text._ZN7cutlass13device_kernelINS_4fmha6kernel36Sm100FmhaFwdKernelTmaWarpspecializedIN4cute5tupleIJiiiNS5_IJNS5_IJiiEEEiEEEEEENS1_10collective38Sm100FmhaFwdMainloopTmaWarpspecializedINS_10bfloat16_tEffNS5_IJNS4_1CILi256EEENSC_ILi128EEENSC_ILi64EEEEEENS5_IJiNSC_ILi1EEES7_EEENS5_IJiSH_NS5_IJNS5_IJNSC_ILi0EEEiEEEiEEEEEESM_NS9_12ResidualMaskENS5_IJNSC_ILi2EEESH_SH_EEENSC_ILb0EEEEENS9_38Sm100FmhaFwdEpilogueTmaWarpspecializedINS_6half_tEfNS5_IJSE_SF_SE_EEESI_NS5_IJSH_S7_EEESQ_EENS2_23IndividualTileSchedulerENS2_41Sm100FmhaCtxKernelWarpspecializedScheduleEEEEEvNT_6ParamsE:
        .type           _ZN7cutlass13device_kernelINS_4fmha6kernel36Sm100FmhaFwdKernelTmaWarpspecializedIN4cute5tupleIJiiiNS5_IJNS5_IJiiEEEiEEEEEENS1_10collective38Sm100FmhaFwdMainloopTmaWarpspecializedINS_10bfloat16_tEffNS5_IJNS4_1CILi256EEENSC_ILi128EEENSC_ILi64EEEEEENS5_IJiNSC_ILi1EEES7_EEENS5_IJiSH_NS5_IJNS5_IJNSC_ILi0EEEiEEEiEEEEEESM_NS9_12ResidualMaskENS5_IJNSC_ILi2EEESH_SH_EEENSC_ILb0EEEEENS9_38Sm100FmhaFwdEpilogueTmaWarpspecializedINS_6half_tEfNS5_IJSE_SF_SE_EEESI_NS5_IJSH_S7_EEESQ_EENS2_23IndividualTileSchedulerENS2_41Sm100FmhaCtxKernelWarpspecializedScheduleEEEEEvNT_6ParamsE,@function
        .size           _ZN7cutlass13device_kernelINS_4fmha6kernel36Sm100FmhaFwdKernelTmaWarpspecializedIN4cute5tupleIJiiiNS5_IJNS5_IJiiEEEiEEEEEENS1_10collective38Sm100FmhaFwdMainloopTmaWarpspecializedINS_10bfloat16_tEffNS5_IJNS4_1CILi256EEENSC_ILi128EEENSC_ILi64EEEEEENS5_IJiNSC_ILi1EEES7_EEENS5_IJiSH_NS5_IJNS5_IJNSC_ILi0EEEiEEEiEEEEEESM_NS9_12ResidualMaskENS5_IJNSC_ILi2EEESH_SH_EEENSC_ILb0EEEEENS9_38Sm100FmhaFwdEpilogueTmaWarpspecializedINS_6half_tEfNS5_IJSE_SF_SE_EEESI_NS5_IJSH_S7_EEESQ_EENS2_23IndividualTileSchedulerENS2_41Sm100FmhaCtxKernelWarpspecializedScheduleEEEEEvNT_6ParamsE,(.L_x_481 - _ZN7cutlass13device_kernelINS_4fmha6kernel36Sm100FmhaFwdKernelTmaWarpspecializedIN4cute5tupleIJiiiNS5_IJNS5_IJiiEEEiEEEEEENS1_10collective38Sm100FmhaFwdMainloopTmaWarpspecializedINS_10bfloat16_tEffNS5_IJNS4_1CILi256EEENSC_ILi128EEENSC_ILi64EEEEEENS5_IJiNSC_ILi1EEES7_EEENS5_IJiSH_NS5_IJNS5_IJNSC_ILi0EEEiEEEiEEEEEESM_NS9_12ResidualMaskENS5_IJNSC_ILi2EEESH_SH_EEENSC_ILb0EEEEENS9_38Sm100FmhaFwdEpilogueTmaWarpspecializedINS_6half_tEfNS5_IJSE_SF_SE_EEESI_NS5_IJSH_S7_EEESQ_EENS2_23IndividualTileSchedulerENS2_41Sm100FmhaCtxKernelWarpspecializedScheduleEEEEEvNT_6ParamsE)
        .other          _ZN7cutlass13device_kernelINS_4fmha6kernel36Sm100FmhaFwdKernelTmaWarpspecializedIN4cute5tupleIJiiiNS5_IJNS5_IJiiEEEiEEEEEENS1_10collective38Sm100FmhaFwdMainloopTmaWarpspecializedINS_10bfloat16_tEffNS5_IJNS4_1CILi256EEENSC_ILi128EEENSC_ILi64EEEEEENS5_IJiNSC_ILi1EEES7_EEENS5_IJiSH_NS5_IJNS5_IJNSC_ILi0EEEiEEEiEEEEEESM_NS9_12ResidualMaskENS5_IJNSC_ILi2EEESH_SH_EEENSC_ILb0EEEEENS9_38Sm100FmhaFwdEpilogueTmaWarpspecializedINS_6half_tEfNS5_IJSE_SF_SE_EEESI_NS5_IJSH_S7_EEESQ_EENS2_23IndividualTileSchedulerENS2_41Sm100FmhaCtxKernelWarpspecializedScheduleEEEEEvNT_6ParamsE,@"STO_CUDA_ENTRY STV_DEFAULT"
_ZN7cutlass13device_kernelINS_4fmha6kernel36Sm100FmhaFwdKernelTmaWarpspecializedIN4cute5tupleIJiiiNS5_IJNS5_IJiiEEEiEEEEEENS1_10collective38Sm100FmhaFwdMainloopTmaWarpspecializedINS_10bfloat16_tEffNS5_IJNS4_1CILi256EEENSC_ILi128EEENSC_ILi64EEEEEENS5_IJiNSC_ILi1EEES7_EEENS5_IJiSH_NS5_IJNS5_IJNSC_ILi0EEEiEEEiEEEEEESM_NS9_12ResidualMaskENS5_IJNSC_ILi2EEESH_SH_EEENSC_ILb0EEEEENS9_38Sm100FmhaFwdEpilogueTmaWarpspecializedINS_6half_tEfNS5_IJSE_SF_SE_EEESI_NS5_IJSH_S7_EEESQ_EENS2_23IndividualTileSchedulerENS2_41Sm100FmhaCtxKernelWarpspecializedScheduleEEEEEvNT_6ParamsE:
[----:B------:R-:W1:Y:S02]  /*0000*/  LDC R1, c[0x0][0x37c] ;  /* 0x0000df00ff017b82 */ /* 0x000e640000000800 */
[----:B-1----:R-:W-:Y:S01]  /*0010*/  IADD3 R1, PT, PT, R1, -0xa0, RZ ;  /* 0xffffff6001017810 */ /* 0x002fe20007ffe0ff */
[----:B------:R-:W1:Y:S01]  /*0020*/  S2R R18, SR_TID.X ;  /* 0x0000000000127919 */ /* 0x000e620000002100 */
[----:B------:R-:W2:Y:S01]  /*0030*/  LDCU UR5, c[0x0][0x2f8] ;  /* 0x00005f00ff0577ac */ /* 0x000ea20008000800 */
[----:B------:R-:W3:Y:S01]  /*0040*/  LDCU UR4, c[0x0][0x2fc] ;  /* 0x00005f80ff0477ac */ /* 0x000ee20008000800 */
[----:B------:R-:W-:Y:S02]  /*0050*/  UPLOP3.LUT UP2, UPT, UPT, UPT, UPT, 0x40, 0x4 ;  /* 0x000000000004789c */ /* 0x000fe40003f4e870 */
[----:B------:R-:W-:Y:S02]  /*0060*/  UPLOP3.LUT UP1, UPT, UPT, UPT, UPT, 0x80, 0x8 ;  /* 0x000000000008789c */ /* 0x000fe40003f2f070 */
[----:B------:R-:W-:-:S02]  /*0070*/  UP2UR UR38, UPR, URZ, 0x4 ;  /* 0x00000004ff267883 */ /* 0x000fc40008000000 */
[----:B------:R-:W-:Y:S02]  /*0080*/  UPLOP3.LUT UP2, UPT, UPT, UPT, UPT, 0x80, 0x8 ;  /* 0x000000000008789c */ /* 0x000fe40003f4f070 */
[----:B------:R-:W-:Y:S01]  /*0090*/  UPLOP3.LUT UP0, UPT, UPT, UPT, UPT, 0x40, 0x4 ;  /* 0x000000000004789c */ /* 0x000fe20003f0e870 */
[----:B--2---:R-:W-:Y:S01]  /*00a0*/  IADD3 R23, P0, PT, R1, UR5, RZ ;  /* 0x0000000501177c10 */ /* 0x004fe2000ff1e0ff */
[----:B------:R-:W-:Y:S02]  /*00b0*/  UPLOP3.LUT UP6, UPT, UPT, UPT, UPT, 0x40, 0x4 ;  /* 0x000000000004789c */ /* 0x000fe40003fce870 */
[----:B------:R-:W-:Y:S02]  /*00c0*/  UPLOP3.LUT UP5, UPT, UPT, UPT, UPT, 0x40, 0x4 ;  /* 0x000000000004789c */ /* 0x000fe40003fae870 */
[----:B------:R-:W-:Y:S01]  /*00d0*/  UPLOP3.LUT UP4, UPT, UPT, UPT, UPT, 0x40, 0x4 ;  /* 0x000000000004789c */ /* 0x000fe20003f8e870 */
[----:B---3--:R-:W-:Y:S01]  /*00e0*/  IMAD.X R22, RZ, RZ, UR4, P0 ;  /* 0x00000004ff167e24 */ /* 0x008fe200080e06ff */
[----:B------:R-:W-:Y:S01]  /*00f0*/  UP2UR UR51, UPR, URZ, 0x4 ;  /* 0x00000004ff337883 */ /* 0x000fe20008000000 */
[----:B-1----:R-:W-:-:S05]  /*0100*/  SHF.R.U32.HI R17, RZ, 0x5, R18 ;  /* 0x00000005ff117819 */ /* 0x002fca0000011612 */
[----:B------:R-:W1:Y:S02]  /*0110*/  SHFL.IDX PT, R0, R17, RZ, 0x1f ;  /* 0x00001fff11007589 */ /* 0x000e6400000e0000 */
[----:B-1----:R-:W-:-:S04]  /*0120*/  SHF.R.S32.HI R3, RZ, 0x1f, R0 ;  /* 0x0000001fff037819 */ /* 0x002fc80000011400 */
[----:B------:R-:W-:-:S04]  /*0130*/  LEA.HI R2, R3, R0, RZ, 0x2 ;  /* 0x0000000003027211 */ /* 0x000fc800078f10ff */
[----:B------:R-:W-:-:S04]  /*0140*/  SHF.R.S32.HI R2, RZ, 0x2, R2 ;  /* 0x00000002ff027819 */ /* 0x000fc80000011402 */
[----:B------:R-:W-:-:S13]  /*0150*/  ISETP.NE.AND P1, PT, R2, RZ, PT ;  /* 0x000000ff0200720c */ /* 0x000fda0003f25270 */
[----:B------:R-:W-:Y:S05]  /*0160*/  @!P1 BRA `(.L_x_0) ;  /* 0x0000000400249947 */ /* 0x000fea0003800000 */
[----:B------:R-:W-:-:S13]  /*0170*/  ISETP.NE.AND P0, PT, R2, 0x2, PT ;  /* 0x000000020200780c */ /* 0x000fda0003f05270 */
[----:B------:R-:W-:Y:S05]  /*0180*/  @!P0 BRA `(.L_x_1) ;  /* 0x0000000000f48947 */ /* 0x000fea0003800000 */
[----:B------:R-:W-:-:S13]  /*0190*/  ISETP.NE.AND P0, PT, R2, 0x1, PT ;  /* 0x000000010200780c */ /* 0x000fda0003f05270 */
[----:B------:R-:W-:Y:S05]  /*01a0*/  @P0 BRA `(.L_x_2) ;  /* 0x00000000002c0947 */ /* 0x000fea0003800000 */
[----:B------:R-:W-:Y:S01]  /*01b0*/  HFMA2 R2, -RZ, RZ, 0, 5.9604644775390625e-08 ;  /* 0x00000001ff027431 */ /* 0x000fe200000001ff */
[----:B------:R-:W-:Y:S02]  /*01c0*/  UPLOP3.LUT UP3, UPT, UPT, UPT, UPT, 0x40, 0x4 ;  /* 0x000000000004789c */ /* 0x000fe40003f6e870 */
[----:B------:R-:W-:Y:S02]  /*01d0*/  UPLOP3.LUT UP2, UPT, UPT, UPT, UPT, 0x40, 0x4 ;  /* 0x000000000004789c */ /* 0x000fe40003f4e870 */
[----:B------:R-:W-:Y:S02]  /*01e0*/  UPLOP3.LUT UP1, UPT, UPT, UPT, UPT, 0x80, 0x8 ;  /* 0x000000000008789c */ /* 0x000fe40003f2f070 */
[----:B------:R-:W-:Y:S02]  /*01f0*/  UPLOP3.LUT UP0, UPT, UPT, UPT, UPT, 0x40, 0x4 ;  /* 0x000000000004789c */ /* 0x000fe40003f0e870 */
[----:B------:R-:W-:Y:S02]  /*0200*/  UPLOP3.LUT UP6, UPT, UPT, UPT, UPT, 0x40, 0x4 ;  /* 0x000000000004789c */ /* 0x000fe40003fce870 */
[----:B------:R-:W-:-:S02]  /*0210*/  UPLOP3.LUT UP5, UPT, UPT, UPT, UPT, 0x40, 0x4 ;  /* 0x000000000004789c */ /* 0x000fc40003fae870 */
[----:B------:R-:W-:Y:S02]  /*0220*/  UPLOP3.LUT UP4, UPT, UPT, UPT, UPT, 0x80, 0x8 ;  /* 0x000000000008789c */ /* 0x000fe40003f8f070 */
[----:B------:R-:W-:Y:S02]  /*0230*/  UP2UR UR38, UPR, URZ, 0x8 ;  /* 0x00000008ff267883 */ /* 0x000fe40008000000 */
[----:B------:R-:W-:Y:S01]  /*0240*/  UP2UR UR51, UPR, URZ, 0x4 ;  /* 0x00000004ff337883 */ /* 0x000fe20008000000 */
[----:B------:R-:W-:Y:S11]  /*0250*/  BRA `(.L_x_0) ;  /* 0x0000000000e87947 */ /* 0x000ff60003800000 */
.L_x_2:
[----:B------:R-:W-:Y:S01]  /*0260*/  ISETP.NE.AND P0, PT, R0, 0xc, PT ;  /* 0x0000000c0000780c */ /* 0x000fe20003f05270 */
[----:B------:R-:W-:Y:S01]  /*0270*/  UPLOP3.LUT UP2, UPT, UPT, UPT, UPT, 0x40, 0x4 ;  /* 0x000000000004789c */ /* 0x000fe20003f4e870 */
[----:B------:R-:W-:Y:S01]  /*0280*/  HFMA2 R2, -RZ, RZ, 0, 1.78813934326171875e-07 ;  /* 0x00000003ff027431 */ /* 0x000fe200000001ff */
[----:B------:R-:W-:Y:S02]  /*0290*/  UPLOP3.LUT UP1, UPT, UPT, UPT, UPT, 0x80, 0x8 ;  /* 0x000000000008789c */ /* 0x000fe40003f2f070 */
[----:B------:R-:W-:Y:S02]  /*02a0*/  UP2UR UR38, UPR, URZ, 0x4 ;  /* 0x00000004ff267883 */ /* 0x000fe40008000000 */
[----:B------:R-:W-:Y:S02]  /*02b0*/  UPLOP3.LUT UP2, UPT, UPT, UPT, UPT, 0x40, 0x4 ;  /* 0x000000000004789c */ /* 0x000fe40003f4e870 */
[----:B------:R-:W-:Y:S02]  /*02c0*/  UPLOP3.LUT UP0, UPT, UPT, UPT, UPT, 0x40, 0x4 ;  /* 0x000000000004789c */ /* 0x000fe40003f0e870 */
[----:B------:R-:W-:-:S02]  /*02d0*/  UPLOP3.LUT UP6, UPT, UPT, UPT, UPT, 0x40, 0x4 ;  /* 0x000000000004789c */ /* 0x000fc40003fce870 */
[----:B------:R-:W-:Y:S02]  /*02e0*/  UPLOP3.LUT UP5, UPT, UPT, UPT, UPT, 0x80, 0x8 ;  /* 0x000000000008789c */ /* 0x000fe40003faf070 */
[----:B------:R-:W-:Y:S02]  /*02f0*/  UPLOP3.LUT UP4, UPT, UPT, UPT, UPT, 0x40, 0x4 ;  /* 0x000000000004789c */ /* 0x000fe40003f8e870 */
[----:B------:R-:W-:Y:S01]  /*0300*/  UP2UR UR51, UPR, URZ, 0x4 ;  /* 0x00000004ff337883 */ /* 0x000fe20008000000 */
[----:B------:R-:W-:Y:S11]  /*0310*/  @!P0 BRA `(.L_x_0) ;  /* 0x0000000000b88947 */ /* 0x000ff60003800000 */
[----:B------:R-:W-:-:S13]  /*0320*/  ISETP.NE.AND P0, PT, R0, 0xe, PT ;  /* 0x0000000e0000780c */ /* 0x000fda0003f05270 */
[----:B------:R-:W-:Y:S05]  /*0330*/  @!P0 BRA `(.L_x_3) ;  /* 0x00000000005c8947 */ /* 0x000fea0003800000 */
[----:B------:R-:W-:-:S13]  /*0340*/  ISETP.NE.AND P0, PT, R0, 0xd, PT ;  /* 0x0000000d0000780c */ /* 0x000fda0003f05270 */
[----:B------:R-:W-:Y:S05]  /*0350*/  @P0 BRA `(.L_x_4) ;  /* 0x00000000002c0947 */ /* 0x000fea0003800000 */
[----:B------:R-:W-:Y:S01]  /*0360*/  HFMA2 R2, -RZ, RZ, 0, 2.384185791015625e-07 ;  /* 0x00000004ff027431 */ /* 0x000fe200000001ff */
        /* <DEDUP_REMOVED lines=10> */
.L_x_4:
[----:B------:R-:W-:Y:S01]  /*0410*/  HFMA2 R2, -RZ, RZ, 0, 3.5762786865234375e-07 ;  /* 0x00000006ff027431 */ /* 0x000fe200000001ff */
[----:B------:R-:W-:Y:S02]  /*0420*/  UPLOP3.LUT UP3, UPT, UPT, UPT, UPT, 0x40, 0x4 ;  /* 0x000000000004789c */ /* 0x000fe40003f6e870 */
[----:B------:R-:W-:Y:S02]  /*0430*/  UPLOP3.LUT UP2, UPT, UPT, UPT, UPT, 0x40, 0x4 ;  /* 0x000000000004789c */ /* 0x000fe40003f4e870 */
[----:B------:R-:W-:Y:S02]  /*0440*/  UPLOP3.LUT UP0, UPT, UPT, UPT, UPT, 0x40, 0x4 ;  /* 0x000000000004789c */ /* 0x000fe40003f0e870 */
[----:B------:R-:W-:Y:S02]  /*0450*/  UPLOP3.LUT UP6, UPT, UPT, UPT, UPT, 0x40, 0x4 ;  /* 0x000000000004789c */ /* 0x000fe40003fce870 */
[----:B------:R-:W-:Y:S02]  /*0460*/  UPLOP3.LUT UP5, UPT, UPT, UPT, UPT, 0x40, 0x4 ;  /* 0x000000000004789c */ /* 0x000fe40003fae870 */
[----:B------:R-:W-:-:S02]  /*0470*/  UPLOP3.LUT UP4, UPT, UPT, UPT, UPT, 0x40, 0x4 ;  /* 0x000000000004789c */ /* 0x000fc40003f8e870 */
[----:B------:R-:W-:Y:S02]  /*0480*/  UP2UR UR38, UPR, URZ, 0x8 ;  /* 0x00000008ff267883 */ /* 0x000fe40008000000 */
[----:B------:R-:W-:Y:S01]  /*0490*/  UP2UR UR51, UPR, URZ, 0x4 ;  /* 0x00000004ff337883 */ /* 0x000fe20008000000 */
[----:B------:R-:W-:Y:S11]  /*04a0*/  BRA `(.L_x_0) ;  /* 0x0000000000547947 */ /* 0x000ff60003800000 */
.L_x_3:
[----:B------:R-:W-:Y:S01]  /*04b0*/  HFMA2 R2, -RZ, RZ, 0, 2.98023223876953125e-07 ;  /* 0x00000005ff027431 */ /* 0x000fe200000001ff */
        /* <DEDUP_REMOVED lines=10> */
.L_x_1:
[----:B------:R-:W-:Y:S01]  /*0560*/  HFMA2 R2, -RZ, RZ, 0, 1.1920928955078125e-07 ;  /* 0x00000002ff027431 */ /* 0x000fe200000001ff */
        /* <DEDUP_REMOVED lines=8> */
[----:B------:R-:W-:-:S12]  /*05f0*/  UP2UR UR51, UPR, URZ, 0x4 ;  /* 0x00000004ff337883 */ /* 0x000fd80008000000 */
.L_x_0:
[----:B------:R-:W-:Y:S01]  /*0600*/  ELECT P0, URZ, PT ;  /* 0x0000000000ff782f */ /* 0x000fe20003800000 */
[----:B------:R-:W-:Y:S03]  /*0610*/  BSSY.RECONVERGENT B0, `(.L_x_5) ;  /* 0x000000f000007945 */ /* 0x000fe60003800200 */
[----:B------:R-:W-:Y:S02]  /*0620*/  PLOP3.LUT P2, PT, P0, PT, UP0, 0x5d, 0xd5 ;  /* 0x0000000000d5781c */ /* 0x000fe4000074eb0d */
[----:B------:R-:W-:-:S11]  /*0630*/  PLOP3.LUT P1, PT, P0, PT, UP6, 0x5d, 0xd5 ;  /* 0x0000000000d5781c */ /* 0x000fd6000072eb6d */
[----:B------:R-:W-:Y:S05]  /*0640*/  @P2 BRA `(.L_x_6) ;  /* 0x00000000002c2947 */ /* 0x000fea0003800000 */
[----:B------:R-:W1:Y:S02]  /*0650*/  LDCU.64 UR4, c[0x0][0x348] ;  /* 0x00006900ff0477ac */ /* 0x000e640008000a00 */
[----:B-1----:R-:W-:-:S04]  /*0660*/  UIADD3 UR8, UP0, UPT, UR4, 0x80, URZ ;  /* 0x0000008004087890 */ /* 0x002fc8000ff1e0ff */
[----:B------:R-:W-:Y:S02]  /*0670*/  UIADD3.X UR9, UPT, UPT, URZ, UR5, URZ, UP0, !UPT ;  /* 0x00000005ff097290 */ /* 0x000fe400087fe4ff */
[----:B------:R-:W-:-:S04]  /*0680*/  UIADD3 UR6, UP0, UPT, UR4, 0x180, URZ ;  /* 0x0000018004067890 */ /* 0x000fc8000ff1e0ff */
[----:B------:R-:W-:Y:S02]  /*0690*/  UIADD3.X UR7, UPT, UPT, URZ, UR5, URZ, UP0, !UPT ;  /* 0x00000005ff077290 */ /* 0x000fe400087fe4ff */
[----:B------:R-:W-:Y:S01]  /*06a0*/  UIADD3 UR4, UP0, UPT, UR4, 0x280, URZ ;  /* 0x0000028004047890 */ /* 0x000fe2000ff1e0ff */
[----:B------:R1:W-:Y:S03]  /*06b0*/  UTMACCTL.PF [UR8] ;  /* 0x00000000080079b9 */ /* 0x0003e60008040000 */
[----:B------:R-:W-:-:S03]  /*06c0*/  UIADD3.X UR5, UPT, UPT, URZ, UR5, URZ, UP0, !UPT ;  /* 0x00000005ff057290 */ /* 0x000fc600087fe4ff */
[----:B------:R1:W-:Y:S06]  /*06d0*/  UTMACCTL.PF [UR6] ;  /* 0x00000000060079b9 */ /* 0x0003ec0008040000 */
[----:B------:R1:W-:Y:S02]  /*06e0*/  UTMACCTL.PF [UR4] ;  /* 0x00000000040079b9 */ /* 0x0003e40008040000 */
[----:B-1----:R-:W-:Y:S01]  /*06f0*/  NOP ;  /* 0x0000000000007918 */ /* 0x002fe20000000000 */
.L_x_6:
[----:B------:R-:W-:Y:S05]  /*0700*/  BSYNC.RECONVERGENT B0 ;  /* 0x0000000000007941 */ /* 0x000fea0003800200 */
.L_x_5:
[----:B------:R-:W-:Y:S04]  /*0710*/  BSSY.RECONVERGENT B0, `(.L_x_7) ;  /* 0x000001b000007945 */ /* 0x000fe80003800200 */
[----:B------:R-:W-:Y:S05]  /*0720*/  @P1 BRA `(.L_x_8) ;  /* 0x0000000000241947 */ /* 0x000fea0003800000 */
[----:B------:R-:W1:Y:S01]  /*0730*/  LDCU.64 UR4, c[0x0][0x348] ;  /* 0x00006900ff0477ac */ /* 0x000e620008000a00 */
[----:B------:R-:W-:Y:S02]  /*0740*/  PLOP3.LUT P6, PT, PT, PT, PT, 0x80, 0x8 ;  /* 0x000000000008781c */ /* 0x000fe40003fcf070 */
[----:B------:R-:W-:Y:S02]  /*0750*/  PLOP3.LUT P5, PT, PT, PT, PT, 0x8, 0x80 ;  /* 0x000000000080781c */ /* 0x000fe40003fae170 */
[----:B------:R-:W-:Y:S02]  /*0760*/  PLOP3.LUT P4, PT, PT, PT, PT, 0x80, 0x8 ;  /* 0x000000000008781c */ /* 0x000fe40003f8f070 */
[----:B------:R-:W-:Y:S01]  /*0770*/  PLOP3.LUT P3, PT, PT, PT, PT, 0x80, 0x8 ;  /* 0x000000000008781c */ /* 0x000fe20003f6f070 */
[----:B-1----:R-:W-:-:S04]  /*0780*/  UIADD3 UR4, UP0, UPT, UR4, 0x400, URZ ;  /* 0x0000040004047890 */ /* 0x002fc8000ff1e0ff */
[----:B------:R-:W-:-:S09]  /*0790*/  UIADD3.X UR5, UPT, UPT, URZ, UR5, URZ, UP0, !UPT ;  /* 0x00000005ff057290 */ /* 0x000fd200087fe4ff */
[----:B------:R1:W-:Y:S02]  /*07a0*/  UTMACCTL.PF [UR4] ;  /* 0x00000000040079b9 */ /* 0x0003e40008040000 */
[----:B-1----:R-:W-:Y:S05]  /*07b0*/  BRA `(.L_x_9) ;  /* 0x0000000000407947 */ /* 0x002fea0003800000 */
.L_x_8:
[----:B------:R-:W-:-:S13]  /*07c0*/  ISETP.NE.AND P1, PT, R2, 0x3, PT ;  /* 0x000000030200780c */ /* 0x000fda0003f25270 */
[----:B------:R-:W-:Y:S05]  /*07d0*/  @!P1 BRA `(.L_x_10) ;  /* 0x0000000000289947 */ /* 0x000fea0003800000 */
[----:B------:R-:W-:Y:S02]  /*07e0*/  ISETP.NE.AND P1, PT, R2, 0x4, PT ;  /* 0x000000040200780c */ /* 0x000fe40003f25270 */
[----:B------:R-:W-:Y:S02]  /*07f0*/  PLOP3.LUT P4, PT, PT, PT, PT, 0x80, 0x8 ;  /* 0x000000000008781c */ /* 0x000fe40003f8f070 */
[----:B------:R-:W-:Y:S02]  /*0800*/  PLOP3.LUT P5, PT, PT, PT, PT, 0x8, 0x80 ;  /* 0x000000000080781c */ /* 0x000fe40003fae170 */
[----:B------:R-:W-:Y:S02]  /*0810*/  PLOP3.LUT P6, PT, PT, PT, PT, 0x80, 0x8 ;  /* 0x000000000008781c */ /* 0x000fe40003fcf070 */
[----:B------:R-:W-:-:S05]  /*0820*/  PLOP3.LUT P3, PT, PT, PT, PT, 0x80, 0x8 ;  /* 0x000000000008781c */ /* 0x000fca0003f6f070 */
[----:B------:R-:W-:Y:S08]  /*0830*/  @P1 BRA `(.L_x_9) ;  /* 0x0000000000201947 */ /* 0x000ff00003800000 */
[----:B------:R-:W-:Y:S02]  /*0840*/  PLOP3.LUT P5, PT, PT, PT, PT, 0x8, 0x80 ;  /* 0x000000000080781c */ /* 0x000fe40003fae170 */
[----:B------:R-:W-:Y:S02]  /*0850*/  PLOP3.LUT P6, PT, PT, PT, PT, 0x8, 0x80 ;  /* 0x000000000080781c */ /* 0x000fe40003fce170 */
[----:B------:R-:W-:Y:S01]  /*0860*/  PLOP3.LUT P3, PT, PT, PT, PT, 0x8, 0x80 ;  /* 0x000000000080781c */ /* 0x000fe20003f6e170 */
[----:B------:R-:W-:-:S12]  /*0870*/  BRA `(.L_x_9) ;  /* 0x0000000000107947 */ /* 0x000fd80003800000 */
.L_x_10:
[----:B------:R-:W-:Y:S02]  /*0880*/  PLOP3.LUT P6, PT, PT, PT, PT, 0x8, 0x80 ;  /* 0x000000000080781c */ /* 0x000fe40003fce170 */
[----:B------:R-:W-:Y:S02]  /*0890*/  PLOP3.LUT P5, PT, PT, PT, PT, 0x80, 0x8 ;  /* 0x000000000008781c */ /* 0x000fe40003faf070 */
[----:B------:R-:W-:Y:S02]  /*08a0*/  PLOP3.LUT P4, PT, PT, PT, PT, 0x8, 0x80 ;  /* 0x000000000080781c */ /* 0x000fe40003f8e170 */
[----:B------:R-:W-:-:S13]  /*08b0*/  PLOP3.LUT P3, PT, PT, PT, PT, 0x80, 0x8 ;  /* 0x000000000008781c */ /* 0x000fda0003f6f070 */
.L_x_9:
[----:B------:R-:W-:Y:S05]  /*08c0*/  BSYNC.RECONVERGENT B0 ;  /* 0x0000000000007941 */ /* 0x000fea0003800200 */
.L_x_7:
[----:B------:R-:W1:Y:S01]  /*08d0*/  SHFL.IDX PT, R0, R17, RZ, 0x1f ;  /* 0x00001fff11007589 */ /* 0x000e6200000e0000 */
[----:B------:R-:W-:Y:S02]  /*08e0*/  ISETP.NE.AND P1, PT, R2, 0x3, PT ;  /* 0x000000030200780c */ /* 0x000fe40003f25270 */
[----:B------:R-:W-:Y:S02]  /*08f0*/  PLOP3.LUT P0, PT, P0, PT, UP1, 0xae, 0xea ;  /* 0x0000000000ea781c */ /* 0x000fe4000070f51e */
[----:B-1----:R-:W-:-:S13]  /*0900*/  ISETP.NE.AND P2, PT, R0, RZ, PT ;  /* 0x000000ff0000720c */ /* 0x002fda0003f45270 */
[----:B------:R-:W-:Y:S05]  /*0910*/  @P2 BRA `(.L_x_11) ;  /* 0x0000000000382947 */ /* 0x000fea0003800000 */
[----:B------:R-:W1:Y:S01]  /*0920*/  S2UR UR5, SR_CgaCtaId ;  /* 0x00000000000579c3 */ /* 0x000e620000008800 */
[----:B------:R-:W-:Y:S01]  /*0930*/  UMOV UR6, 0x400 ;  /* 0x0000040000067882 */ /* 0x000fe20000000000 */
[----:B------:R-:W-:Y:S01]  /*0940*/  UMOV UR4, 0x1 ;  /* 0x0000000100047882 */ /* 0x000fe20000000000 */
[----:B------:R-:W-:Y:S01]  /*0950*/  ELECT P2, URZ, PT ;  /* 0x0000000000ff782f */ /* 0x000fe20003840000 */
[----:B-1----:R-:W-:Y:S02]  /*0960*/  ULEA UR5, UR5, UR6, 0x18 ;  /* 0x0000000605057291 */ /* 0x002fe4000f8ec0ff */
[----:B------:R-:W-:-:S04]  /*0970*/  UIADD3 UR6, UPT, UPT, -UR4, 0x100000, URZ ;  /* 0x0010000004067890 */ /* 0x000fc8000fffe1ff */
[----:B------:R-:W-:Y:S02]  /*0980*/  USHF.L.U32 UR7, UR6, 0xb, URZ ;  /* 0x0000000b06077899 */ /* 0x000fe400080006ff */
[----:B------:R-:W-:Y:S01]  /*0990*/  USHF.L.U32 UR6, UR6, 0x1, URZ ;  /* 0x0000000106067899 */ /* 0x000fe200080006ff */
[----:B------:R-:W1:Y:S11]  /*09a0*/  FENCE.VIEW.ASYNC.S ;  /* 0x00000000000073c6 */ /* 0x000e760000000000 */
[----:B-1----:R1:W2:Y:S01]  /*09b0*/  SYNCS.EXCH.64 URZ, [UR5+0x14000], UR6 ;  /* 0x0140000605ff75b2 */ /* 0x0022a20008000100 */
[----:B------:R1:W3:Y:S01]  /*09c0*/  SYNCS.EXCH.64 URZ, [UR5+0x14010], UR6 ;  /* 0x0140100605ff75b2 */ /* 0x0002e20008000100 */
[----:B------:R1:W4:Y:S01]  /*09d0*/  SYNCS.EXCH.64 URZ, [UR5+0x14008], UR6 ;  /* 0x0140080605ff75b2 */ /* 0x0003220008000100 */
[----:B------:R1:W1:Y:S01]  /*09e0*/  SYNCS.EXCH.64 URZ, [UR5+0x14018], UR6 ;  /* 0x0140180605ff75b2 */ /* 0x0002620008000100 */
[----:B------:R-:W-:Y:S01]  /*09f0*/  NOP ;  /* 0x0000000000007918 */ /* 0x000fe20000000000 */
.L_x_11:
[----:B------:R-:W-:Y:S01]  /*0a00*/  NOP ;  /* 0x0000000000007918 */ /* 0x000fe20000000000 */
[----:B------:R-:W-:Y:S05]  /*0a10*/  @!P1 BRA `(.L_x_12) ;  /* 0x0000000000289947 */ /* 0x000fea0003800000 */
[----:B------:R-:W-:Y:S01]  /*0a20*/  ISETP.NE.AND P1, PT, R2, 0x4, PT ;  /* 0x000000040200780c */ /* 0x000fe20003f25270 */
[----:B------:R-:W-:Y:S02]  /*0a30*/  UPLOP3.LUT UP3, UPT, UPT, UPT, UPT, 0x80, 0x8 ;  /* 0x000000000008789c */ /* 0x000fe40003f6f070 */
[----:B------:R-:W-:Y:S02]  /*0a40*/  UPLOP3.LUT UP2, UPT, UPT, UPT, UPT, 0x40, 0x4 ;  /* 0x000000000004789c */ /* 0x000fe40003f4e870 */
[----:B------:R-:W-:Y:S02]  /*0a50*/  UPLOP3.LUT UP1, UPT, UPT, UPT, UPT, 0x80, 0x8 ;  /* 0x000000000008789c */ /* 0x000fe40003f2f070 */
[----:B------:R-:W-:-:S06]  /*0a60*/  UPLOP3.LUT UP0, UPT, UPT, UPT, UPT, 0x80, 0x8 ;  /* 0x000000000008789c */ /* 0x000fcc0003f0f070 */
[----:B------:R-:W-:Y:S05]  /*0a70*/  @P1 BRA `(.L_x_13) ;  /* 0x0000000000201947 */ /* 0x000fea0003800000 */
[----:B------:R-:W-:Y:S02]  /*0a80*/  UPLOP3.LUT UP2, UPT, UPT, UPT, UPT, 0x40, 0x4 ;  /* 0x000000000004789c */ /* 0x000fe40003f4e870 */
[----:B------:R-:W-:Y:S02]  /*0a90*/  UPLOP3.LUT UP3, UPT, UPT, UPT, UPT, 0x40, 0x4 ;  /* 0x000000000004789c */ /* 0x000fe40003f6e870 */
[----:B------:R-:W-:Y:S01]  /*0aa0*/  UPLOP3.LUT UP0, UPT, UPT, UPT, UPT, 0x40, 0x4 ;  /* 0x000000000004789c */ /* 0x000fe20003f0e870 */
[----:B------:R-:W-:Y:S05]  /*0ab0*/  BRA `(.L_x_13) ;  /* 0x0000000000107947 */ /* 0x000fea0003800000 */
.L_x_12:
[----:B------:R-:W-:Y:S02]  /*0ac0*/  UPLOP3.LUT UP3, UPT, UPT, UPT, UPT, 0x40, 0x4 ;  /* 0x000000000004789c */ /* 0x000fe40003f6e870 */
[----:B------:R-:W-:Y:S02]  /*0ad0*/  UPLOP3.LUT UP2, UPT, UPT, UPT, UPT, 0x80, 0x8 ;  /* 0x000000000008789c */ /* 0x000fe40003f4f070 */
[----:B------:R-:W-:Y:S02]  /*0ae0*/  UPLOP3.LUT UP1, UPT, UPT, UPT, UPT, 0x40, 0x4 ;  /* 0x000000000004789c */ /* 0x000fe40003f2e870 */
[----:B------:R-:W-:Y:S02]  /*0af0*/  UPLOP3.LUT UP0, UPT, UPT, UPT, UPT, 0x80, 0x8 ;  /* 0x000000000008789c */ /* 0x000fe40003f0f070 */
.L_x_13:
[----:B------:R-:W5:Y:S02]  /*0b00*/  SHFL.IDX PT, R0, R17, RZ, 0x1f ;  /* 0x00001fff11007589 */ /* 0x000f6400000e0000 */
[----:B-----5:R-:W-:-:S13]  /*0b10*/  ISETP.NE.AND P1, PT, R0, RZ, PT ;  /* 0x000000ff0000720c */ /* 0x020fda0003f25270 */
[----:B------:R-:W-:Y:S05]  /*0b20*/  @P1 BRA `(.L_x_14) ;  /* 0x0000000000401947 */ /* 0x000fea0003800000 */
[----:B-1----:R-:W1:Y:S01]  /*0b30*/  S2UR UR5, SR_CgaCtaId ;  /* 0x00000000000579c3 */ /* 0x002e620000008800 */
        /* <DEDUP_REMOVED lines=8> */
[----:B-1----:R1:W1:Y:S01]  /*0bc0*/  SYNCS.EXCH.64 URZ, [UR5+0x14020], UR6 ;  /* 0x0140200605ff75b2 */ /* 0x0022620008000100 */
[----:B------:R1:W1:Y:S01]  /*0bd0*/  SYNCS.EXCH.64 URZ, [UR5+0x14038], UR6 ;  /* 0x0140380605ff75b2 */ /* 0x0002620008000100 */
[----:B------:R1:W1:Y:S01]  /*0be0*/  SYNCS.EXCH.64 URZ, [UR5+0x14028], UR6 ;  /* 0x0140280605ff75b2 */ /* 0x0002620008000100 */
[----:B------:R1:W1:Y:S01]  /*0bf0*/  SYNCS.EXCH.64 URZ, [UR5+0x14040], UR6 ;  /* 0x0140400605ff75b2 */ /* 0x0002620008000100 */
[----:B------:R1:W1:Y:S01]  /*0c00*/  SYNCS.EXCH.64 URZ, [UR5+0x14030], UR6 ;  /* 0x0140300605ff75b2 */ /* 0x0002620008000100 */
[----:B------:R1:W1:Y:S01]  /*0c10*/  SYNCS.EXCH.64 URZ, [UR5+0x14048], UR6 ;  /* 0x0140480605ff75b2 */ /* 0x0002620008000100 */
[----:B------:R-:W-:Y:S01]  /*0c20*/  NOP ;  /* 0x0000000000007918 */ /* 0x000fe20000000000 */
.L_x_14:
[----:B------:R-:W5:Y:S01]  /*0c30*/  SHFL.IDX PT, R0, R17, RZ, 0x1f ;  /* 0x00001fff11007589 */ /* 0x000f6200000e0000 */
[----:B------:R-:W-:Y:S01]  /*0c40*/  NOP ;  /* 0x0000000000007918 */ /* 0x000fe20000000000 */
[----:B-----5:R-:W-:-:S13]  /*0c50*/  ISETP.NE.AND P1, PT, R0, RZ, PT ;  /* 0x000000ff0000720c */ /* 0x020fda0003f25270 */
[----:B------:R-:W-:Y:S05]  /*0c60*/  @P1 BRA `(.L_x_15) ;  /* 0x0000000000401947 */ /* 0x000fea0003800000 */
[----:B-1----:R-:W1:Y:S01]  /*0c70*/  S2UR UR6, SR_CgaCtaId ;  /* 0x00000000000679c3 */ /* 0x002e620000008800 */
[----:B------:R-:W-:Y:S01]  /*0c80*/  UMOV UR7, 0x400 ;  /* 0x0000040000077882 */ /* 0x000fe20000000000 */
[----:B------:R-:W-:Y:S01]  /*0c90*/  UMOV UR5, 0x1 ;  /* 0x0000000100057882 */ /* 0x000fe20000000000 */
[----:B------:R-:W-:Y:S01]  /*0ca0*/  UMOV UR4, 0x80 ;  /* 0x0000008000047882 */ /* 0x000fe20000000000 */
[----:B------:R-:W-:-:S04]  /*0cb0*/  UIADD3 UR8, UPT, UPT, -UR5, 0x100000, URZ ;  /* 0x0010000005087890 */ /* 0x000fc8000fffe1ff */
[----:B------:R-:W-:Y:S02]  /*0cc0*/  USHF.L.U32 UR9, UR8, 0xb, URZ ;  /* 0x0000000b08097899 */ /* 0x000fe400080006ff */
[----:B------:R-:W-:Y:S02]  /*0cd0*/  USHF.L.U32 UR8, UR8, 0x1, URZ ;  /* 0x0000000108087899 */ /* 0x000fe400080006ff */
[----:B------:R-:W-:-:S04]  /*0ce0*/  UIADD3 UR4, UPT, UPT, -UR4, 0x100000, URZ ;  /* 0x0010000004047890 */ /* 0x000fc8000fffe1ff */
[----:B------:R-:W-:Y:S02]  /*0cf0*/  USHF.L.U32 UR5, UR4, 0xb, URZ ;  /* 0x0000000b04057899 */ /* 0x000fe400080006ff */
[----:B------:R-:W-:Y:S01]  /*0d00*/  USHF.L.U32 UR4, UR4, 0x1, URZ ;  /* 0x0000000104047899 */ /* 0x000fe200080006ff */
[----:B------:R-:W-:Y:S01]  /*0d10*/  ELECT P1, URZ, PT ;  /* 0x0000000000ff782f */ /* 0x000fe20003820000 */
[----:B-1----:R-:W-:Y:S01]  /*0d20*/  ULEA UR6, UR6, UR7, 0x18 ;  /* 0x0000000706067291 */ /* 0x002fe2000f8ec0ff */
[----:B------:R-:W1:Y:S11]  /*0d30*/  FENCE.VIEW.ASYNC.S ;  /* 0x00000000000073c6 */ /* 0x000e760000000000 */
[----:B-1----:R1:W1:Y:S01]  /*0d40*/  SYNCS.EXCH.64 URZ, [UR6+0x14050], UR8 ;  /* 0x0140500806ff75b2 */ /* 0x0022620008000100 */
[----:B------:R1:W1:Y:S01]  /*0d50*/  SYNCS.EXCH.64 URZ, [UR6+0x14058], UR4 ;  /* 0x0140580406ff75b2 */ /* 0x0002620008000100 */
[----:B------:R-:W-:Y:S01]  /*0d60*/  NOP ;  /* 0x0000000000007918 */ /* 0x000fe20000000000 */
.L_x_15:
[----:B------:R-:W5:Y:S01]  /*0d70*/  SHFL.IDX PT, R0, R17, RZ, 0x1f ;  /* 0x00001fff11007589 */ /* 0x000f6200000e0000 */
[----:B-1----:R-:W-:Y:S01]  /*0d80*/  UP2UR UR4, UPR, URZ, 0x1 ;  /* 0x00000001ff047883 */ /* 0x002fe20008000000 */
[----:B------:R-:W-:Y:S01]  /*0d90*/  ISETP.NE.AND P2, PT, R2, 0x2, PT ;  /* 0x000000020200780c */ /* 0x000fe20003f45270 */
[----:B------:R-:W-:Y:S01]  /*0da0*/  UISETP.NE.AND UP0, UPT, UR51, URZ, UPT ;  /* 0x000000ff3300728c */ /* 0x000fe2000bf05270 */
[----:B------:R-:W-:Y:S01]  /*0db0*/  NOP ;  /* 0x0000000000007918 */ /* 0x000fe20000000000 */
[----:B------:R-:W-:Y:S02]  /*0dc0*/  USEL UR43, URZ, 0x2, !UP4 ;  /* 0x00000002ff2b7887 */ /* 0x000fe4000e000000 */
[----:B------:R-:W-:Y:S02]  /*0dd0*/  USEL UR44, URZ, 0x2, !UP0 ;  /* 0x00000002ff2c7887 */ /* 0x000fe4000c000000 */
[----:B------:R-:W-:Y:S02]  /*0de0*/  UISETP.NE.AND UP0, UPT, UR4, URZ, UPT ;  /* 0x000000ff0400728c */ /* 0x000fe4000bf05270 */
[----:B------:R-:W-:-:S02]  /*0df0*/  USEL UR44, UR44, 0x1, !UP5 ;  /* 0x000000012c2c7887 */ /* 0x000fc4000e800000 */
[----:B------:R-:W-:Y:S01]  /*0e00*/  USEL UR43, UR43, 0x1, !UP5 ;  /* 0x000000012b2b7887 */ /* 0x000fe2000e800000 */
[----:B-----5:R-:W-:-:S13]  /*0e10*/  ISETP.NE.AND P1, PT, R0, RZ, PT ;  /* 0x000000ff0000720c */ /* 0x020fda0003f25270 */
[----:B------:R-:W-:Y:S05]  /*0e20*/  @P1 BRA `(.L_x_16) ;  /* 0x0000000000401947 */ /* 0x000fea0003800000 */
[----:B------:R-:W1:Y:S01]  /*0e30*/  S2UR UR6, SR_CgaCtaId ;  /* 0x00000000000679c3 */ /* 0x000e620000008800 */
        /* <DEDUP_REMOVED lines=15> */
.L_x_16:
[----:B------:R-:W-:Y:S01]  /*0f30*/  NOP ;  /* 0x0000000000007918 */ /* 0x000fe20000000000 */
[----:B------:R-:W-:Y:S05]  /*0f40*/  @!P2 BRA `(.L_x_17) ;  /* 0x000000000024a947 */ /* 0x000fea0003800000 */
[----:B------:R-:W-:Y:S01]  /*0f50*/  ISETP.NE.AND P1, PT, R2, RZ, PT ;  /* 0x000000ff0200720c */ /* 0x000fe20003f25270 */
[----:B-1----:R-:W-:Y:S02]  /*0f60*/  UP2UR UR4, UPR, URZ, 0x1 ;  /* 0x00000001ff047883 */ /* 0x002fe40008000000 */
[----:B------:R-:W-:Y:S01]  /*0f70*/  UPLOP3.LUT UP0, UPT, UPT, UPT, UPT, 0x80, 0x8 ;  /* 0x000000000008789c */ /* 0x000fe20003f0f070 */
[----:B------:R-:W-:-:S03]  /*0f80*/  UMOV UR7, URZ ;  /* 0x000000ff00077c82 */ /* 0x000fc60008000000 */
[----:B------:R-:W-:Y:S02]  /*0f90*/  UP2UR UR37, UPR, URZ, 0x1 ;  /* 0x00000001ff257883 */ /* 0x000fe40008000000 */
[----:B------:R-:W-:-:S04]  /*0fa0*/  UISETP.NE.AND UP0, UPT, UR4, URZ, UPT ;  /* 0x000000ff0400728c */ /* 0x000fc8000bf05270 */
[----:B------:R-:W-:Y:S07]  /*0fb0*/  @P1 BRA `(.L_x_18) ;  /* 0x00000000001c1947 */ /* 0x000fee0003800000 */
[----:B------:R-:W-:Y:S01]  /*0fc0*/  UMOV UR7, 0x1 ;  /* 0x0000000100077882 */ /* 0x000fe20000000000 */
[----:B------:R-:W-:Y:S05]  /*0fd0*/  BRA `(.L_x_18) ;  /* 0x0000000000147947 */ /* 0x000fea0003800000 */
.L_x_17:
[----:B-1----:R-:W-:Y:S02]  /*0fe0*/  UP2UR UR4, UPR, URZ, 0x1 ;  /* 0x00000001ff047883 */ /* 0x002fe40008000000 */
[----:B------:R-:W-:Y:S01]  /*0ff0*/  UPLOP3.LUT UP0, UPT, UPT, UPT, UPT, 0x40, 0x4 ;  /* 0x000000000004789c */ /* 0x000fe20003f0e870 */
[----:B------:R-:W-:-:S03]  /*1000*/  UMOV UR7, 0x2 ;  /* 0x0000000200077882 */ /* 0x000fc60000000000 */
[----:B------:R-:W-:Y:S02]  /*1010*/  UP2UR UR37, UPR, URZ, 0x1 ;  /* 0x00000001ff257883 */ /* 0x000fe40008000000 */
[----:B------:R-:W-:Y:S02]  /*1020*/  UISETP.NE.AND UP0, UPT, UR4, URZ, UPT ;  /* 0x000000ff0400728c */ /* 0x000fe4000bf05270 */
.L_x_18:
[----:B------:R-:W1:Y:S02]  /*1030*/  SHFL.IDX PT, R0, R17, RZ, 0x1f ;  /* 0x00001fff11007589 */ /* 0x000e6400000e0000 */
[----:B-1----:R-:W-:-:S13]  /*1040*/  ISETP.NE.AND P1, PT, R0, RZ, PT ;  /* 0x000000ff0000720c */ /* 0x002fda0003f25270 */
[----:B------:R-:W-:Y:S05]  /*1050*/  @P1 BRA `(.L_x_19) ;  /* 0x0000000000301947 */ /* 0x000fea0003800000 */
[----:B------:R-:W1:Y:S01]  /*1060*/  S2UR UR5, SR_CgaCtaId ;  /* 0x00000000000579c3 */ /* 0x000e620000008800 */
[----:B------:R-:W-:Y:S01]  /*1070*/  UMOV UR6, 0x400 ;  /* 0x0000040000067882 */ /* 0x000fe20000000000 */
[----:B------:R-:W-:Y:S01]  /*1080*/  UMOV UR4, 0x80 ;  /* 0x0000008000047882 */ /* 0x000fe20000000000 */
[----:B------:R-:W-:Y:S01]  /*1090*/  ELECT P1, URZ, PT ;  /* 0x0000000000ff782f */ /* 0x000fe20003820000 */
[----:B------:R-:W-:-:S04]  /*10a0*/  UIADD3 UR8, UPT, UPT, -UR4, 0x100000, URZ ;  /* 0x0010000004087890 */ /* 0x000fc8000fffe1ff */
[----:B------:R-:W-:Y:S02]  /*10b0*/  USHF.L.U32 UR9, UR8, 0xb, URZ ;  /* 0x0000000b08097899 */ /* 0x000fe400080006ff */
[----:B------:R-:W-:Y:S02]  /*10c0*/  USHF.L.U32 UR8, UR8, 0x1, URZ ;  /* 0x0000000108087899 */ /* 0x000fe400080006ff */
[----:B-1----:R-:W-:Y:S01]  /*10d0*/  ULEA UR5, UR5, UR6, 0x18 ;  /* 0x0000000605057291 */ /* 0x002fe2000f8ec0ff */
[----:B------:R-:W1:Y:S11]  /*10e0*/  FENCE.VIEW.ASYNC.S ;  /* 0x00000000000073c6 */ /* 0x000e760000000000 */
[----:B-1----:R1:W1:Y:S01]  /*10f0*/  SYNCS.EXCH.64 URZ, [UR5+0x14070], UR8 ;  /* 0x0140700805ff75b2 */ /* 0x0022620008000100 */
[----:B------:R1:W1:Y:S01]  /*1100*/  SYNCS.EXCH.64 URZ, [UR5+0x14078], UR8 ;  /* 0x0140780805ff75b2 */ /* 0x0002620008000100 */
[----:B------:R-:W-:Y:S01]  /*1110*/  NOP ;  /* 0x0000000000007918 */ /* 0x000fe20000000000 */
.L_x_19:
[----:B------:R-:W-:Y:S01]  /*1120*/  NOP ;  /* 0x0000000000007918 */ /* 0x000fe20000000000 */
[----:B------:R-:W-:Y:S05]  /*1130*/  @!P2 BRA `(.L_x_20) ;  /* 0x000000000024a947 */ /* 0x000fea0003800000 */
[----:B------:R-:W-:Y:S01]  /*1140*/  ISETP.NE.AND P1, PT, R2, 0x1, PT ;  /* 0x000000010200780c */ /* 0x000fe20003f25270 */
[----:B------:R-:W-:Y:S02]  /*1150*/  UP2UR UR4, UPR, URZ, 0x1 ;  /* 0x00000001ff047883 */ /* 0x000fe40008000000 */
[----:B------:R-:W-:Y:S01]  /*1160*/  UPLOP3.LUT UP0, UPT, UPT, UPT, UPT, 0x80, 0x8 ;  /* 0x000000000008789c */ /* 0x000fe20003f0f070 */
[----:B------:R-:W-:-:S03]  /*1170*/  UMOV UR6, URZ ;  /* 0x000000ff00067c82 */ /* 0x000fc60008000000 */
[----:B------:R-:W-:Y:S02]  /*1180*/  UP2UR UR36, UPR, URZ, 0x1 ;  /* 0x00000001ff247883 */ /* 0x000fe40008000000 */
[----:B------:R-:W-:-:S04]  /*1190*/  UISETP.NE.AND UP0, UPT, UR4, URZ, UPT ;  /* 0x000000ff0400728c */ /* 0x000fc8000bf05270 */
[----:B------:R-:W-:Y:S07]  /*11a0*/  @P1 BRA `(.L_x_21) ;  /* 0x00000000001c1947 */ /* 0x000fee0003800000 */
[----:B------:R-:W-:Y:S01]  /*11b0*/  UMOV UR6, 0x1 ;  /* 0x0000000100067882 */ /* 0x000fe20000000000 */
[----:B------:R-:W-:Y:S05]  /*11c0*/  BRA `(.L_x_21) ;  /* 0x0000000000147947 */ /* 0x000fea0003800000 */
.L_x_20:
[----:B------:R-:W-:Y:S02]  /*11d0*/  UP2UR UR4, UPR, URZ, 0x1 ;  /* 0x00000001ff047883 */ /* 0x000fe40008000000 */
[----:B------:R-:W-:Y:S01]  /*11e0*/  UPLOP3.LUT UP0, UPT, UPT, UPT, UPT, 0x40, 0x4 ;  /* 0x000000000004789c */ /* 0x000fe20003f0e870 */
[----:B------:R-:W-:-:S03]  /*11f0*/  UMOV UR6, 0x2 ;  /* 0x0000000200067882 */ /* 0x000fc60000000000 */
[----:B------:R-:W-:Y:S02]  /*1200*/  UP2UR UR36, UPR, URZ, 0x1 ;  /* 0x00000001ff247883 */ /* 0x000fe40008000000 */
[----:B------:R-:W-:Y:S02]  /*1210*/  UISETP.NE.AND UP0, UPT, UR4, URZ, UPT ;  /* 0x000000ff0400728c */ /* 0x000fe4000bf05270 */
.L_x_21:
[----:B------:R-:W5:Y:S01]  /*1220*/  SHFL.IDX PT, R0, R17, RZ, 0x1f ;  /* 0x00001fff11007589 */ /* 0x000f6200000e0000 */
[----:B------:R-:W-:Y:S02]  /*1230*/  USEL UR42, URZ, 0x1, !UP4 ;  /* 0x00000001ff2a7887 */ /* 0x000fe4000e000000 */
[----:B------:R-:W-:Y:S01]  /*1240*/  USEL UR50, URZ, 0x1, UP4 ;  /* 0x00000001ff327887 */ /* 0x000fe2000a000000 */
        /* <DEDUP_REMOVED lines=13> */
[----:B------:R-:W-:Y:S01]  /*1320*/  NOP ;  /* 0x0000000000007918 */ /* 0x000fe20000000000 */
.L_x_22:
        /* <DEDUP_REMOVED lines=19> */
[----:B------:R1:W1:Y:S01]  /*1460*/  SYNCS.EXCH.64 URZ, [UR8+0x14098], UR10 ;  /* 0x0140980a08ff75b2 */ /* 0x0002620008000100 */
[----:B------:R1:W1:Y:S01]  /*1470*/  SYNCS.EXCH.64 URZ, [UR8+0x140a8], UR4 ;  /* 0x0140a80408ff75b2 */ /* 0x0002620008000100 */
[----:B------:R-:W-:Y:S01]  /*1480*/  NOP ;  /* 0x0000000000007918 */ /* 0x000fe20000000000 */
.L_x_23:
        /* <DEDUP_REMOVED lines=22> */
.L_x_24:
[----:B------:R-:W5:Y:S01]  /*15f0*/  SHFL.IDX PT, R0, R17, RZ, 0x1f ;  /* 0x00001fff11007589 */ /* 0x000f6200000e0000 */
[----:B------:R-:W-:Y:S01]  /*1600*/  NOP ;  /* 0x0000000000007918 */ /* 0x000fe20000000000 */
        /* <DEDUP_REMOVED lines=14> */
.L_x_25:
[----:B------:R-:W-:Y:S01]  /*16f0*/  ISETP.GT.AND P1, PT, R2, 0x3, PT ;  /* 0x000000030200780c */ /* 0x000fe20003f24270 */
[----:B------:R-:W-:Y:S01]  /*1700*/  NOP ;  /* 0x0000000000007918 */ /* 0x000fe20000000000 */
[----:B-1234-:R-:W-:Y:S11]  /*1710*/  BAR.SYNC.DEFER_BLOCKING 0x0 ;  /* 0x0000000000007b1d */ /* 0x01eff60000010000 */
[----:B------:R-:W-:Y:S05]  /*1720*/  @P1 BRA `(.L_x_26) ;  /* 0x00000164000c1947 */ /* 0x000fea0003800000 */
[----:B------:R-:W-:-:S13]  /*1730*/  ISETP.GE.U32.AND P0, PT, R2, 0x2, PT ;  /* 0x000000020200780c */ /* 0x000fda0003f06070 */
[----:B------:R-:W-:Y:S05]  /*1740*/  @!P0 BRA `(.L_x_27) ;  /* 0x000000b800c08947 */ /* 0x000fea0003800000 */
[----:B------:R-:W-:Y:S05]  /*1750*/  @!P2 BRA `(.L_x_28) ;  /* 0x000000280060a947 */ /* 0x000fea0003800000 */
[----:B------:R-:W-:-:S08]  /*1760*/  NOP ;  /* 0x0000000000007918 */ /* 0x000fd00000000000 */
[----:B------:R-:W1:-:S00]  /*1770*/  USETMAXREG.DEALLOC.CTAPOOL 0x20 ;  /* 0x00000020000079c8 */ /* 0x000e4000080e0500 */
[----:B------:R-:W2:Y:S08]  /*1780*/  S2UR UR4, SR_CTAID.X ;  /* 0x00000000000479c3 */ /* 0x000eb00000002500 */
[----:B-1----:R-:W1:Y:S01]  /*1790*/  LDC R0, c[0x0][0x380] ;  /* 0x0000e000ff007b82 */ /* 0x002e620000000800 */
[----:B--2---:R-:W-:-:S06]  /*17a0*/  USHF.L.U32 UR4, UR4, 0x8, URZ ;  /* 0x0000000804047899 */ /* 0x004fcc00080006ff */
[----:B-1----:R-:W-:-:S13]  /*17b0*/  ISETP.LE.U32.AND P0, PT, R0, UR4, PT ;  /* 0x0000000400007c0c */ /* 0x002fda000bf03070 */
[----:B------:R-:W-:Y:S05]  /*17c0*/  @P0 EXIT ;  /* 0x000000000000094d */ /* 0x000fea0003800000 */
[----:B------:R-:W1:Y:S01]  /*17d0*/  S2UR UR4, SR_CgaCtaId ;  /* 0x00000000000479c3 */ /* 0x000e620000008800 */
[----:B------:R-:W-:Y:S01]  /*17e0*/  UMOV UR6, 0x40 ;  /* 0x0000004000067882 */ /* 0x000fe20000000000 */
[----:B------:R-:W-:Y:S01]  /*17f0*/  NOP ;  /* 0x0000000000007918 */ /* 0x000fe20000000000 */
[----:B------:R-:W-:Y:S01]  /*1800*/  UMOV UR5, 0x400 ;  /* 0x0000040000057882 */ /* 0x000fe20000000000 */
[----:B-1----:R-:W-:Y:S02]  /*1810*/  ULEA UR6, UR4, UR6, 0x18 ;  /* 0x0000000604067291 */ /* 0x002fe4000f8ec0ff */
[----:B------:R-:W-:-:S07]  /*1820*/  ULEA UR4, UR4, UR5, 0x18 ;  /* 0x0000000504047291 */ /* 0x000fce000f8ec0ff */
[----:B------:R-:W1:Y:S02]  /*1830*/  LDS.U8 R0, [UR6+0x1c] ;  /* 0x00001c06ff007984 */ /* 0x000e640008000000 */
[----:B-1----:R-:W-:-:S13]  /*1840*/  ISETP.NE.AND P0, PT, R0, RZ, PT ;  /* 0x000000ff0000720c */ /* 0x002fda0003f05270 */
[----:B------:R-:W-:Y:S05]  /*1850*/  @P0 BRA `(.L_x_29) ;  /* 0x0000000000580947 */ /* 0x000fea0003800000 */
[----:B------:R-:W-:-:S13]  /*1860*/  ELECT P0, URZ, PT ;  /* 0x0000000000ff782f */ /* 0x000fda0003800000 */
[----:B------:R-:W-:Y:S05]  /*1870*/  @!P0 BRA `(.L_x_30) ;  /* 0x0000000000608947 */ /* 0x000fea0003800000 */
[----:B------:R-:W-:Y:S01]  /*1880*/  UMOV UR5, 0x10 ;  /* 0x0000001000057882 */ /* 0x000fe20000000000 */
[----:B------:R-:W-:Y:S01]  /*1890*/  HFMA2 R0, -RZ, RZ, 0, 5.9604644775390625e-08 ;  /* 0x00000001ff007431 */ /* 0x000fe200000001ff */
[----:B------:R-:W-:-:S03]  /*18a0*/  MOV R2, 0xffff ;  /* 0x0000ffff00027802 */ /* 0x000fc60000000f00 */
[----:B------:R-:W-:Y:S04]  /*18b0*/  DEPBAR.LE SB1, 0x36 ;  /* 0x00009d800000791a */ /* 0x000fe80000000000 */
[----:B------:R-:W1:Y:S02]  /*18c0*/  UTCATOMSWS.FIND_AND_SET.ALIGN UP0, UR5, UR5 ;  /* 0x00000005000575e3 */ /* 0x000e640008000800 */
[----:B-1----:R-:W-:Y:S01]  /*18d0*/  MOV R3, UR5 ;  /* 0x0000000500037c02 */ /* 0x002fe20008000f00 */
[----:B------:R-:W-:Y:S06]  /*18e0*/  BRA.U UP0, `(.L_x_31) ;  /* 0x0000000100187547 */ /* 0x000fec000b800000 */
.L_x_32:
[----:B------:R-:W-:Y:S05]  /*18f0*/  NANOSLEEP 0x64 ;  /* 0x000000640000795d */ /* 0x000fea0003800000 */
[----:B------:R-:W-:-:S05]  /*1900*/  UMOV UR5, 0x10 ;  /* 0x0000001000057882 */ /* 0x000fca0000000000 */
[----:B------:R-:W-:Y:S04]  /*1910*/  DEPBAR.LE SB1, 0x36 ;  /* 0x00009d800000791a */ /* 0x000fe80000000000 */
[----:B------:R-:W1:Y:S02]  /*1920*/  UTCATOMSWS.FIND_AND_SET.ALIGN UP0, UR5, UR5 ;  /* 0x00000005000575e3 */ /* 0x000e640008000800 */
[----:B-1----:R-:W-:Y:S01]  /*1930*/  MOV R3, UR5 ;  /* 0x0000000500037c02 */ /* 0x002fe20008000f00 */
[----:B------:R-:W-:Y:S05]  /*1940*/  BRA.U !UP0, `(.L_x_32) ;  /* 0xfffffffd08e87547 */ /* 0x000fea000b83ffff */
.L_x_31:
[-C--:B------:R-:W-:Y:S02]  /*1950*/  SHF.L.U32 R2, R2, R3.reuse, RZ ;  /* 0x0000000302027219 */ /* 0x080fe400000006ff */
[----:B------:R-:W-:Y:S01]  /*1960*/  SHF.L.U32 R0, R0, R3, RZ ;  /* 0x0000000300007219 */ /* 0x000fe200000006ff */
[----:B------:R-:W-:Y:S02]  /*1970*/  IMAD.SHL.U32 R3, R3, 0x20, RZ ;  /* 0x0000002003037824 */ /* 0x000fe400078e00ff */
[----:B------:R1:W-:Y:S04]  /*1980*/  ATOMS.OR RZ, [UR6+0x14], R2 ;  /* 0x00001402ffff798c */ /* 0x0003e8000b000006 */
[----:B------:R1:W-:Y:S04]  /*1990*/  ATOMS.OR RZ, [UR6+0x18], R0 ;  /* 0x00001800ffff798c */ /* 0x0003e8000b000006 */
[----:B------:R1:W-:Y:S01]  /*19a0*/  STS [UR4+0x140e0], R3 ;  /* 0x0140e003ff007988 */ /* 0x0003e20008000804 */
[----:B------:R-:W-:Y:S05]  /*19b0*/  BRA `(.L_x_30) ;  /* 0x0000000000107947 */ /* 0x000fea0003800000 */
.L_x_29:
[----:B------:R-:W-:Y:S02]  /*19c0*/  MOV R0, 0xffffffff ;  /* 0xffffffff00007802 */ /* 0x000fe40000000f00 */
[----:B------:R-:W-:-:S03]  /*19d0*/  MOV R2, 0x1a00 ;  /* 0x00001a0000027802 */ /* 0x000fc60000000f00 */
[----:B------:R1:W-:Y:S04]  /*19e0*/  STS [UR4+0x140e0], R0 ;  /* 0x0140e000ff007988 */ /* 0x0003e80008000804 */
[----:B-1----:R-:W-:Y:S05]  /*19f0*/  CALL.REL.NOINC `($__internal_1_$__cuda_sm10x_tcgen05_guardrail_trap_phase_invalid_during_alloc) ;  /* 0x0000019c002c7944 */ /* 0x002fea0003c00000 */
.L_x_30:
[----:B------:R-:W-:Y:S05]  /*1a00*/  WARPSYNC.ALL ;  /* 0x0000000000007948 */ /* 0x000fea0003800000 */
[----:B------:R-:W2:Y:S02]  /*1a10*/  LDCU UR8, c[0x0][0x384] ;  /* 0x00007080ff0877ac */ /* 0x000ea40008000800 */
[----:B--2---:R-:W-:Y:S01]  /*1a20*/  ISETP.NE.AND P0, PT, RZ, UR8, PT ;  /* 0x00000008ff007c0c */ /* 0x004fe2000bf05270 */
[----:B------:R-:W-:-:S12]  /*1a30*/  NOP ;  /* 0x0000000000007918 */ /* 0x000fd80000000000 */
[----:B------:R-:W-:Y:S05]  /*1a40*/  @!P0 EXIT ;  /* 0x000000000000894d */ /* 0x000fea0003800000 */
[----:B------:R-:W-:Y:S01]  /*1a50*/  UIADD3 UR5, UPT, UPT, UR4, 0x8000, URZ ;  /* 0x0000800004057890 */ /* 0x000fe2000fffe0ff */
[----:B------:R-:W-:Y:S01]  /*1a60*/  BSSY.RECONVERGENT B0, `(.L_x_33) ;  /* 0x000000b000007945 */ /* 0x000fe20003800200 */
[----:B------:R-:W-:Y:S02]  /*1a70*/  USHF.R.U32.HI UR28, URZ, 0x4, UR4 ;  /* 0x00000004ff1c7899 */ /* 0x000fe40008011604 */
[----:B------:R-:W-:Y:S02]  /*1a80*/  USHF.R.U32.HI UR5, URZ, 0x4, UR5 ;  /* 0x00000004ff057899 */ /* 0x000fe40008011605 */
[----:B------:R-:W-:Y:S02]  /*1a90*/  ULOP3.LUT UR28, UR28, 0x3fff, URZ, 0xc0, !UPT ;  /* 0x00003fff1c1c7892 */ /* 0x000fe4000f8ec0ff */
[----:B------:R-:W-:Y:S02]  /*1aa0*/  ULOP3.LUT UR5, UR5, 0x3fff, URZ, 0xc0, !UPT ;  /* 0x00003fff05057892 */ /* 0x000fe4000f8ec0ff */
[----:B------:R-:W-:-:S02]  /*1ab0*/  ULOP3.LUT UR28, UR28, 0x10000, URZ, 0xfc, !UPT ;  /* 0x000100001c1c7892 */ /* 0x000fc4000f8efcff */
[----:B------:R-:W-:Y:S01]  /*1ac0*/  ULOP3.LUT UR6, UR5, 0x10000, URZ, 0xfc, !UPT ;  /* 0x0001000005067892 */ /* 0x000fe2000f8efcff */
[----:B------:R-:W-:Y:S01]  /*1ad0*/  UMOV UR29, 0x40004040 ;  /* 0x40004040001d7882 */ /* 0x000fe20000000000 */
[----:B------:R-:W-:Y:S01]  /*1ae0*/  UMOV UR7, 0x40004040 ;  /* 0x4000404000077882 */ /* 0x000fe20000000000 */
[----:B------:R-:W-:Y:S06]  /*1af0*/  @!P4 BRA `(.L_x_34) ;  /* 0x000000000004c947 */ /* 0x000fec0003800000 */
[----:B------:R-:W-:Y:S05]  /*1b00*/  BPT.TRAP 0x1 ;  /* 0x000000040000795c */ /* 0x000fea0000300000 */
.L_x_34:
[----:B------:R-:W-:Y:S05]  /*1b10*/  BSYNC.RECONVERGENT B0 ;  /* 0x0000000000007941 */ /* 0x000fea0003800200 */
.L_x_33:
[----:B------:R-:W-:-:S04]  /*1b20*/  SHF.L.U32 R6, RZ, 0x1f, RZ ;  /* 0x0000001fff067819 */ /* 0x000fc800000006ff */
[----:B------:R-:W2:Y:S02]  /*1b30*/  SYNCS.PHASECHK.TRANS64.TRYWAIT P0, [UR4+0x14000], R6 ;  /* 0x01400006ff0075a7 */ /* 0x000ea40008001104 */
[----:B--2---:R-:W-:Y:S05]  /*1b40*/  @!P0 BRA `(.L_x_35) ;  /* 0x0000018400ac8947 */ /* 0x004fea0003800000 */
.L_x_368:
[----:B------:R-:W-:Y:S05]  /*1b50*/  BRA.U !UP1, `(.L_x_36) ;  /* 0x0000000109047547 */ /* 0x000fea000b800000 */
[----:B------:R-:W-:Y:S05]  /*1b60*/  BPT.TRAP 0x1 ;  /* 0x000000040000795c */ /* 0x000fea0000300000 */
.L_x_36:
[----:B------:R-:W2:Y:S01]  /*1b70*/  SYNCS.PHASECHK.TRANS64.TRYWAIT P0, [UR4+0x14020], R6 ;  /* 0x01402006ff0075a7 */ /* 0x000ea20008001104 */
[----:B------:R-:W-:Y:S01]  /*1b80*/  ULOP3.LUT UR44, UR44, 0x1, URZ, 0xc0, !UPT ;  /* 0x000000012c2c7892 */ /* 0x000fe2000f8ec0ff */
[----:B--2---:R-:W-:Y:S11]  /*1b90*/  @!P0 BRA `(.L_x_37) ;  /* 0x0000018400b08947 */ /* 0x004ff60003800000 */
.L_x_370:
[----:B------:R-:W-:-:S09]  /*1ba0*/  UISETP.NE.U32.AND UP0, UPT, UR44, 0x1, UPT ;  /* 0x000000012c00788c */ /* 0x000fd2000bf05070 */
[----:B------:R-:W-:Y:S05]  /*1bb0*/  BRA.U !UP0, `(.L_x_38) ;  /* 0x0000000108047547 */ /* 0x000fea000b800000 */
[----:B------:R-:W-:Y:S05]  /*1bc0*/  BPT.TRAP 0x1 ;  /* 0x000000040000795c */ /* 0x000fea0000300000 */
.L_x_38:
[----:B------:R-:W-:Y:S01]  /*1bd0*/  IMAD.MOV.U32 R5, RZ, RZ, 0x1 ;  /* 0x00000001ff057424 */ /* 0x000fe200078e00ff */
[----:B------:R-:W-:Y:S01]  /*1be0*/  UIADD3 UR10, UPT, UPT, UR6, 0x2, URZ ;  /* 0x00000002060a7890 */ /* 0x000fe2000fffe0ff */
[----:B-1----:R-:W-:Y:S02]  /*1bf0*/  HFMA2 R2, -RZ, RZ, 0, 0 ;  /* 0x00000000ff027431 */ /* 0x002fe400000001ff */
[----:B------:R-:W-:Y:S01]  /*1c00*/  IMAD.MOV.U32 R0, RZ, RZ, RZ ;  /* 0x000000ffff007224 */ /* 0x000fe200078e00ff */
[----:B------:R-:W-:-:S04]  /*1c10*/  SHF.L.U32 R5, R5, 0x1f, RZ ;  /* 0x0000001f05057819 */ /* 0x000fc800000006ff */
[----:B------:R-:W1:Y:S02]  /*1c20*/  SYNCS.PHASECHK.TRANS64.TRYWAIT P0, [UR4+0x14058], R5 ;  /* 0x01405805ff0075a7 */ /* 0x000e640008001104 */
[----:B-1----:R-:W-:Y:S05]  /*1c30*/  @!P0 BRA `(.L_x_39) ;  /* 0x0000018400a08947 */ /* 0x002fea0003800000 */
.L_x_372:
[----:B------:R-:W-:Y:S01]  /*1c40*/  R2UR UR13, R2 ;  /* 0x00000000020d72ca */ /* 0x000fe200000e0000 */
[----:B------:R-:W-:Y:S01]  /*1c50*/  IMAD.MOV.U32 R2, RZ, RZ, RZ ;  /* 0x000000ffff027224 */ /* 0x000fe200078e00ff */
[----:B------:R-:W-:Y:S01]  /*1c60*/  R2UR UR12, R0 ;  /* 0x00000000000c72ca */ /* 0x000fe200000e0000 */
[----:B------:R-:W-:Y:S01]  /*1c70*/  IMAD.MOV.U32 R0, RZ, RZ, RZ ;  /* 0x000000ffff007224 */ /* 0x000fe200078e00ff */
[----:B------:R-:W-:Y:S02]  /*1c80*/  UIADD3 UR32, UPT, UPT, UR28, 0x2, URZ ;  /* 0x000000021c207890 */ /* 0x000fe4000fffe0ff */
[----:B------:R-:W-:Y:S01]  /*1c90*/  R2UR UR11, R2 ;  /* 0x00000000020b72ca */ /* 0x000fe200000e0000 */
[----:B------:R-:W-:Y:S01]  /*1ca0*/  UIADD3 UR26, UPT, UPT, UR6, 0x4, URZ ;  /* 0x00000004061a7890 */ /* 0x000fe2000fffe0ff */
[----:B------:R-:W-:Y:S01]  /*1cb0*/  R2UR UR9, R0 ;  /* 0x00000000000972ca */ /* 0x000fe200000e0000 */
[----:B------:R-:W-:Y:S02]  /*1cc0*/  UIADD3 UR30, UPT, UPT, UR28, 0x4, URZ ;  /* 0x000000041c1e7890 */ /* 0x000fe4000fffe0ff */
[----:B------:R-:W-:-:S02]  /*1cd0*/  UIADD3 UR14, UPT, UPT, UR6, 0x6, URZ ;  /* 0x00000006060e7890 */ /* 0x000fc4000fffe0ff */
[----:B------:R-:W-:Y:S01]  /*1ce0*/  UIADD3 UR24, UPT, UPT, UR28, 0x6, URZ ;  /* 0x000000061c187890 */ /* 0x000fe2000fffe0ff */
[----:B------:R-:W-:Y:S01]  /*1cf0*/  UMOV UR22, 0x0 ;  /* 0x0000000000167882 */ /* 0x000fe20000000000 */
[----:B------:R-:W-:Y:S01]  /*1d00*/  UMOV UR23, 0x8200490 ;  /* 0x0820049000177882 */ /* 0x000fe20000000000 */
[----:B------:R-:W-:Y:S01]  /*1d10*/  UMOV UR20, 0x0 ;  /* 0x0000000000147882 */ /* 0x000fe20000000000 */
[----:B------:R-:W-:Y:S01]  /*1d20*/  UMOV UR21, 0x8200490 ;  /* 0x0820049000157882 */ /* 0x000fe20000000000 */
[----:B------:R-:W-:Y:S01]  /*1d30*/  UMOV UR34, UR10 ;  /* 0x0000000a00227c82 */ /* 0x000fe20008000000 */
[----:B------:R-:W-:Y:S01]  /*1d40*/  UMOV UR35, 0x40004040 ;  /* 0x4000404000237882 */ /* 0x000fe20000000000 */
[----:B------:R-:W-:Y:S01]  /*1d50*/  UMOV UR33, 0x40004040 ;  /* 0x4000404000217882 */ /* 0x000fe20000000000 */
[----:B------:R-:W-:Y:S01]  /*1d60*/  UMOV UR27, 0x40004040 ;  /* 0x40004040001b7882 */ /* 0x000fe20000000000 */
[----:B------:R-:W-:Y:S01]  /*1d70*/  UMOV UR18, 0x0 ;  /* 0x0000000000127882 */ /* 0x000fe20000000000 */
[----:B------:R-:W-:Y:S01]  /*1d80*/  UMOV UR19, 0x8200490 ;  /* 0x0820049000137882 */ /* 0x000fe20000000000 */
[----:B------:R-:W-:Y:S01]  /*1d90*/  UMOV UR31, 0x40004040 ;  /* 0x40004040001f7882 */ /* 0x000fe20000000000 */
[----:B------:R2:W-:Y:S01]  /*1da0*/  UTCHMMA gdesc[UR28], gdesc[UR6], tmem[UR13], tmem[UR22], idesc[UR23], !UPT ;  /* 0x00ff16061c0075ea */ /* 0x0005e2000f80000d */
[----:B------:R-:W-:Y:S01]  /*1db0*/  UMOV UR15, 0x40004040 ;  /* 0x40004040000f7882 */ /* 0x000fe20000000000 */
[----:B------:R-:W-:Y:S01]  /*1dc0*/  UMOV UR16, 0x0 ;  /* 0x0000000000107882 */ /* 0x000fe20000000000 */
[----:B------:R-:W-:Y:S01]  /*1dd0*/  UMOV UR17, 0x8200490 ;  /* 0x0820049000117882 */ /* 0x000fe20000000000 */
[----:B------:R-:W-:Y:S01]  /*1de0*/  UMOV UR25, 0x40004040 ;  /* 0x4000404000197882 */ /* 0x000fe20000000000 */
[----:B------:R2:W-:Y:S01]  /*1df0*/  UTCHMMA gdesc[UR32], gdesc[UR34], tmem[UR12], tmem[UR20], idesc[UR21], UPT ;  /* 0x00ff1422200075ea */ /* 0x0005e2000b80000c */
[----:B------:R2:W-:Y:S01]  /*1e00*/  UTCHMMA gdesc[UR30], gdesc[UR26], tmem[UR11], tmem[UR18], idesc[UR19], UPT ;  /* 0x00ff121a1e0075ea */ /* 0x0005e2000b80000b */
[----:B------:R2:W-:Y:S01]  /*1e10*/  UTCHMMA gdesc[UR24], gdesc[UR14], tmem[UR9], tmem[UR16], idesc[UR17], UPT ;  /* 0x00ff100e180075ea */ /* 0x0005e2000b800009 */
[----:B------:R-:W-:-:S09]  /*1e20*/  UISETP.NE.AND UP4, UPT, UR44, URZ, UPT ;  /* 0x000000ff2c00728c */ /* 0x000fd2000bf85270 */
[----:B------:R-:W-:Y:S05]  /*1e30*/  BRA.U UP4, `(.L_x_40) ;  /* 0x0000000104047547 */ /* 0x000fea000b800000 */
[----:B--2---:R-:W-:Y:S05]  /*1e40*/  BPT.TRAP 0x1 ;  /* 0x000000040000795c */ /* 0x004fea0000300000 */
.L_x_40:
[----:B--2---:R-:W-:Y:S01]  /*1e50*/  UIADD3 UR9, UPT, UPT, UR4, 0x14050, URZ ;  /* 0x0001405004097890 */ /* 0x004fe2000fffe0ff */
[----:B------:R-:W-:Y:S08]  /*1e60*/  BSSY.RECONVERGENT B0, `(.L_x_41) ;  /* 0x0000004000007945 */ /* 0x000ff00003800200 */
[----:B------:R2:W-:Y:S01]  /*1e70*/  UTCBAR [UR9], URZ ;  /* 0x000000ff090073e9 */ /* 0x0005e200080000ff */
[----:B------:R-:W-:Y:S05]  /*1e80*/  @!P4 BRA `(.L_x_42) ;  /* 0x000000000004c947 */ /* 0x000fea0003800000 */
[----:B--2---:R-:W-:Y:S05]  /*1e90*/  BPT.TRAP 0x1 ;  /* 0x000000040000795c */ /* 0x004fea0000300000 */
.L_x_42:
[----:B--2---:R-:W-:Y:S05]  /*1ea0*/  BSYNC.RECONVERGENT B0 ;  /* 0x0000000000007941 */ /* 0x004fea0003800200 */
.L_x_41:
[----:B------:R-:W2:Y:S01]  /*1eb0*/  SYNCS.PHASECHK.TRANS64.TRYWAIT P0, [UR4+0x14008], R6 ;  /* 0x01400806ff0075a7 */ /* 0x000ea20008001104 */
[----:B------:R-:W-:Y:S01]  /*1ec0*/  ULOP3.LUT UR43, UR43, 0x1, URZ, 0xc0, !UPT ;  /* 0x000000012b2b7892 */ /* 0x000fe2000f8ec0ff */
[----:B--2---:R-:W-:Y:S11]  /*1ed0*/  @!P0 BRA `(.L_x_43) ;  /* 0x0000018400108947 */ /* 0x004ff60003800000 */
.L_x_374:
[----:B------:R-:W-:-:S09]  /*1ee0*/  UISETP.NE.U32.AND UP0, UPT, UR43, 0x1, UPT ;  /* 0x000000012b00788c */ /* 0x000fd2000bf05070 */
[----:B------:R-:W-:Y:S05]  /*1ef0*/  BRA.U !UP0, `(.L_x_44) ;  /* 0x0000000108047547 */ /* 0x000fea000b800000 */
[----:B------:R-:W-:Y:S05]  /*1f00*/  BPT.TRAP 0x1 ;  /* 0x000000040000795c */ /* 0x000fea0000300000 */
.L_x_44:
[----:B------:R-:W3:Y:S01]  /*1f10*/  SYNCS.PHASECHK.TRANS64.TRYWAIT P0, [UR4+0x14068], R5 ;  /* 0x01406805ff0075a7 */ /* 0x000ee20008001104 */
[----:B------:R-:W-:Y:S01]  /*1f20*/  HFMA2 R2, -RZ, RZ, 0, 7.62939453125e-06 ;  /* 0x00000080ff027431 */ /* 0x000fe200000001ff */
[----:B--2---:R-:W-:Y:S02]  /*1f30*/  MOV R3, 0x80 ;  /* 0x0000008000037802 */ /* 0x004fe40000000f00 */
[----:B------:R-:W-:Y:S01]  /*1f40*/  MOV R0, 0x80 ;  /* 0x0000008000007802 */ /* 0x000fe20000000f00 */
[----:B---3--:R-:W-:Y:S06]  /*1f50*/  @!P0 BRA `(.L_x_45) ;  /* 0x0000018400088947 */ /* 0x008fec0003800000 */
.L_x_376:
[----:B------:R-:W-:Y:S01]  /*1f60*/  R2UR UR12, R2 ;  /* 0x00000000020c72ca */ /* 0x000fe200000e0000 */
[----:B------:R-:W-:Y:S01]  /*1f70*/  IMAD.MOV.U32 R2, RZ, RZ, 0x80 ;  /* 0x00000080ff027424 */ /* 0x000fe200078e00ff */
[----:B------:R-:W-:Y:S01]  /*1f80*/  R2UR UR13, R3 ;  /* 0x00000000030d72ca */ /* 0x000fe200000e0000 */
[----:B------:R-:W-:Y:S01]  /*1f90*/  UIADD3 UR22, UPT, UPT, UR28, 0x400, URZ ;  /* 0x000004001c167890 */ /* 0x000fe2000fffe0ff */
[----:B------:R-:W-:Y:S01]  /*1fa0*/  R2UR UR11, R0 ;  /* 0x00000000000b72ca */ /* 0x000fe200000e0000 */
[----:B------:R-:W-:Y:S01]  /*1fb0*/  UIADD3 UR20, UPT, UPT, UR28, 0x402, URZ ;  /* 0x000004021c147890 */ /* 0x000fe2000fffe0ff */
[----:B------:R-:W-:Y:S01]  /*1fc0*/  R2UR UR9, R2 ;  /* 0x00000000020972ca */ /* 0x000fe200000e0000 */
[----:B------:R-:W-:Y:S02]  /*1fd0*/  UIADD3 UR34, UPT, UPT, UR28, 0x404, URZ ;  /* 0x000004041c227890 */ /* 0x000fe4000fffe0ff */
[----:B------:R-:W-:Y:S01]  /*1fe0*/  UIADD3 UR32, UPT, UPT, UR28, 0x406, URZ ;  /* 0x000004061c207890 */ /* 0x000fe2000fffe0ff */
[----:B------:R-:W-:Y:S01]  /*1ff0*/  UMOV UR18, 0x0 ;  /* 0x0000000000127882 */ /* 0x000fe20000000000 */
        /* <DEDUP_REMOVED lines=10> */
[----:B------:R-:W-:Y:S01]  /*20a0*/  UMOV UR36, UR14 ;  /* 0x0000000e00247c82 */ /* 0x000fe20008000000 */
        /* <DEDUP_REMOVED lines=12> */
.L_x_46:
[----:B--2---:R-:W-:-:S09]  /*2170*/  UIADD3 UR9, UPT, UPT, UR4, 0x14060, URZ ;  /* 0x0001406004097890 */ /* 0x004fd2000fffe0ff */
[----:B------:R2:W-:Y:S01]  /*2180*/  UTCBAR [UR9], URZ ;  /* 0x000000ff090073e9 */ /* 0x0005e200080000ff */
[----:B------:R-:W-:Y:S05]  /*2190*/  BRA.U !UP1, `(.L_x_47) ;  /* 0x0000000109047547 */ /* 0x000fea000b800000 */
[----:B--2---:R-:W-:Y:S05]  /*21a0*/  BPT.TRAP 0x1 ;  /* 0x000000040000795c */ /* 0x004fea0000300000 */
.L_x_47:
[----:B--2---:R-:W-:-:S09]  /*21b0*/  UIADD3 UR9, UPT, UPT, UR4, 0x14038, URZ ;  /* 0x0001403804097890 */ /* 0x004fd2000fffe0ff */
[----:B------:R2:W-:Y:S01]  /*21c0*/  UTCBAR [UR9], URZ ;  /* 0x000000ff090073e9 */ /* 0x0005e200080000ff */
[----:B------:R-:W-:Y:S05]  /*21d0*/  BRA.U !UP1, `(.L_x_48) ;  /* 0x0000000109047547 */ /* 0x000fea000b800000 */
[----:B--2---:R-:W-:Y:S05]  /*21e0*/  BPT.TRAP 0x1 ;  /* 0x000000040000795c */ /* 0x004fea0000300000 */
.L_x_48:
[----:B------:R-:W3:Y:S02]  /*21f0*/  SYNCS.PHASECHK.TRANS64.TRYWAIT P0, [UR4+0x14028], R6 ;  /* 0x01402806ff0075a7 */ /* 0x000ee40008001104 */
[----:B---3--:R-:W-:Y:S05]  /*2200*/  @!P0 BRA `(.L_x_49) ;  /* 0x0000018000748947 */ /* 0x008fea0003800000 */
.L_x_378:
[----:B------:R-:W-:Y:S05]  /*2210*/  BRA.U UP5, `(.L_x_50) ;  /* 0x0000000105047547 */ /* 0x000fea000b800000 */
[----:B--2---:R-:W-:Y:S05]  /*2220*/  BPT.TRAP 0x1 ;  /* 0x000000040000795c */ /* 0x004fea0000300000 */
.L_x_50:
[----:B------:R-:W4:Y:S02]  /*2230*/  SYNCS.PHASECHK.TRANS64.TRYWAIT P0, [UR4+0x140a0], R5 ;  /* 0x0140a005ff0075a7 */ /* 0x000f240008001104 */
[----:B----4-:R-:W-:Y:S05]  /*2240*/  @!P0 BRA `(.L_x_51) ;  /* 0x00000180007c8947 */ /* 0x010fea0003800000 */
.L_x_380:
[----:B------:R-:W-:Y:S05]  /*2250*/  BRA.U UP4, `(.L_x_52) ;  /* 0x0000000104047547 */ /* 0x000fea000b800000 */
[----:B--2---:R-:W-:Y:S05]  /*2260*/  BPT.TRAP 0x1 ;  /* 0x000000040000795c */ /* 0x004fea0000300000 */
.L_x_52:
[----:B------:R-:W5:Y:S01]  /*2270*/  SYNCS.PHASECHK.TRANS64.TRYWAIT P0, [UR4+0x14058], R6 ;  /* 0x01405806ff0075a7 */ /* 0x000f620008001104 */
[----:B------:R-:W-:Y:S01]  /*2280*/  HFMA2 R2, -RZ, RZ, 0, 1.9073486328125e-06 ;  /* 0x00000020ff027431 */ /* 0x000fe200000001ff */
[----:B----4-:R-:W-:Y:S01]  /*2290*/  MOV R0, 0x100 ;  /* 0x0000010000007802 */ /* 0x010fe20000000f00 */
[----:B-----5:R-:W-:Y:S06]  /*22a0*/  @!P0 BRA `(.L_x_53) ;  /* 0x00000180007c8947 */ /* 0x020fec0003800000 */
.L_x_382:
[----:B------:R-:W-:Y:S01]  /*22b0*/  R2UR UR23, R2 ;  /* 0x00000000021772ca */ /* 0x000fe200000e0000 */
[----:B------:R-:W-:Y:S01]  /*22c0*/  IMAD.MOV.U32 R2, RZ, RZ, 0x38 ;  /* 0x00000038ff027424 */ /* 0x000fe200078e00ff */
[----:B------:R-:W-:Y:S01]  /*22d0*/  R2UR UR24, R0 ;  /* 0x00000000001872ca */ /* 0x000fe200000e0000 */
[----:B-1----:R-:W-:Y:S01]  /*22e0*/  IMAD.MOV.U32 R4, RZ, RZ, 0x28 ;  /* 0x00000028ff047424 */ /* 0x002fe200078e00ff */
[----:B------:R-:W-:Y:S01]  /*22f0*/  UIADD3 UR62, UPT, UPT, UR5, 0x400, URZ ;  /* 0x00000400053e7890 */ /* 0x000fe2000fffe0ff */
[----:B---3--:R-:W-:Y:S01]  /*2300*/  IMAD.MOV.U32 R3, RZ, RZ, 0x100 ;  /* 0x00000100ff037424 */ /* 0x008fe200078e00ff */
[----:B------:R-:W-:Y:S01]  /*2310*/  R2UR UR17, R2 ;  /* 0x00000000021172ca */ /* 0x000fe200000e0000 */
[----:B------:R-:W-:Y:S01]  /*2320*/  IMAD.MOV.U32 R2, RZ, RZ, 0x48 ;  /* 0x00000048ff027424 */ /* 0x000fe200078e00ff */
[----:B------:R-:W-:Y:S01]  /*2330*/  R2UR UR21, R4 ;  /* 0x00000000041572ca */ /* 0x000fe200000e0000 */
[----:B------:R-:W-:Y:S01]  /*2340*/  IMAD.MOV.U32 R4, RZ, RZ, 0x30 ;  /* 0x00000030ff047424 */ /* 0x000fe200078e00ff */
[C---:B------:R-:W-:Y:S01]  /*2350*/  R2UR UR22, R3.reuse ;  /* 0x00000000031672ca */ /* 0x040fe200000e0000 */
[----:B------:R-:W-:Y:S01]  /*2360*/  IMAD.MOV.U32 R0, RZ, RZ, 0x100 ;  /* 0x00000100ff007424 */ /* 0x000fe200078e00ff */
[----:B------:R-:W-:Y:S01]  /*2370*/  R2UR UR13, R2 ;  /* 0x00000000020d72ca */ /* 0x000fe200000e0000 */
[----:B------:R-:W-:Y:S01]  /*2380*/  IMAD.MOV.U32 R2, RZ, RZ, 0x50 ;  /* 0x00000050ff027424 */ /* 0x000fe200078e00ff */
[----:B------:R-:W-:Y:S01]  /*2390*/  R2UR UR19, R4 ;  /* 0x00000000041372ca */ /* 0x000fe200000e0000 */
[----:B------:R-:W-:Y:S01]  /*23a0*/  IMAD.MOV.U32 R4, RZ, RZ, 0x40 ;  /* 0x00000040ff047424 */ /* 0x000fe200078e00ff */
[C---:B------:R-:W-:Y:S01]  /*23b0*/  R2UR UR20, R3.reuse ;  /* 0x00000000031472ca */ /* 0x040fe200000e0000 */
[----:B------:R-:W-:Y:S01]  /*23c0*/  UIADD3 UR60, UPT, UPT, UR5, 0x480, URZ ;  /* 0x00000480053c7890 */ /* 0x000fe2000fffe0ff */
[----:B------:R-:W-:Y:S01]  /*23d0*/  R2UR UR11, R2 ;  /* 0x00000000020b72ca */ /* 0x000fe200000e0000 */
[----:B------:R-:W-:Y:S01]  /*23e0*/  IMAD.MOV.U32 R2, RZ, RZ, 0x58 ;  /* 0x00000058ff027424 */ /* 0x000fe200078e00ff */
[----:B------:R-:W-:Y:S01]  /*23f0*/  R2UR UR18, R0 ;  /* 0x00000000001272ca */ /* 0x000fe200000e0000 */
[----:B------:R-:W-:Y:S01]  /*2400*/  UIADD3 UR58, UPT, UPT, UR5, 0x500, URZ ;  /* 0x00000500053a7890 */ /* 0x000fe2000fffe0ff */
[----:B------:R-:W-:Y:S01]  /*2410*/  R2UR UR15, R4 ;  /* 0x00000000040f72ca */ /* 0x000fe200000e0000 */
[----:B------:R-:W-:Y:S01]  /*2420*/  UIADD3 UR56, UPT, UPT, UR5, 0x580, URZ ;  /* 0x0000058005387890 */ /* 0x000fe2000fffe0ff */
[----:B------:R-:W-:Y:S01]  /*2430*/  R2UR UR16, R3 ;  /* 0x00000000031072ca */ /* 0x000fe200000e0000 */
[----:B------:R-:W-:Y:S01]  /*2440*/  UIADD3 UR54, UPT, UPT, UR5, 0x600, URZ ;  /* 0x0000060005367890 */ /* 0x000fe2000fffe0ff */
[C---:B------:R-:W-:Y:S01]  /*2450*/  R2UR UR14, R0.reuse ;  /* 0x00000000000e72ca */ /* 0x040fe200000e0000 */
[----:B------:R-:W-:Y:S01]  /*2460*/  UIADD3 UR52, UPT, UPT, UR5, 0x680, URZ ;  /* 0x0000068005347890 */ /* 0x000fe2000fffe0ff */
[----:B------:R-:W-:Y:S01]  /*2470*/  R2UR UR12, R0 ;  /* 0x00000000000c72ca */ /* 0x000fe200000e0000 */
[----:B------:R-:W-:Y:S01]  /*2480*/  UIADD3 UR50, UPT, UPT, UR5, 0x700, URZ ;  /* 0x0000070005327890 */ /* 0x000fe2000fffe0ff */
[----:B--2---:R-:W-:Y:S01]  /*2490*/  R2UR UR9, R2 ;  /* 0x00000000020972ca */ /* 0x004fe200000e0000 */
[----:B------:R-:W-:Y:S01]  /*24a0*/  UMOV UR46, 0x0 ;  /* 0x00000000002e7882 */ /* 0x000fe20000000000 */
[----:B------:R-:W-:Y:S01]  /*24b0*/  R2UR UR10, R0 ;  /* 0x00000000000a72ca */ /* 0x000fe200000e0000 */
[----:B------:R-:W-:Y:S01]  /*24c0*/  UMOV UR47, 0x8110490 ;  /* 0x08110490002f7882 */ /* 0x000fe20000000000 */
[----:B------:R-:W-:Y:S01]  /*24d0*/  UIADD3 UR48, UPT, UPT, UR5, 0x780, URZ ;  /* 0x0000078005307890 */ /* 0x000fe2000fffe0ff */
[----:B------:R-:W-:Y:S01]  /*24e0*/  UMOV UR63, 0x40004040 ;  /* 0x40004040003f7882 */ /* 0x000fe20000000000 */
[----:B------:R-:W-:Y:S01]  /*24f0*/  UMOV UR40, 0x0 ;  /* 0x0000000000287882 */ /* 0x000fe20000000000 */
[----:B------:R-:W-:Y:S01]  /*2500*/  UMOV UR41, 0x8110490 ;  /* 0x0811049000297882 */ /* 0x000fe20000000000 */
[----:B------:R-:W-:Y:S01]  /*2510*/  UMOV UR61, 0x40004040 ;  /* 0x40004040003d7882 */ /* 0x000fe20000000000 */
[----:B------:R-:W-:Y:S01]  /*2520*/  UMOV UR38, 0x0 ;  /* 0x0000000000267882 */ /* 0x000fe20000000000 */
[----:B------:R-:W-:Y:S01]  /*2530*/  UMOV UR39, 0x8110490 ;  /* 0x0811049000277882 */ /* 0x000fe20000000000 */
[----:B------:R-:W-:Y:S01]  /*2540*/  UMOV UR59, 0x40004040 ;  /* 0x40004040003b7882 */ /* 0x000fe20000000000 */
[----:B------:R1:W-:Y:S01]  /*2550*/  UTCHMMA tmem[UR23], gdesc[UR62], tmem[UR24], tmem[UR46], idesc[UR47], !UPT ;  /* 0x00ff2e3e170079ea */ /* 0x0003e2000f800018 */
[----:B------:R-:W-:Y:S01]  /*2560*/  UMOV UR36, 0x0 ;  /* 0x0000000000247882 */ /* 0x000fe20000000000 */
[----:B------:R-:W-:Y:S01]  /*2570*/  UMOV UR37, 0x8110490 ;  /* 0x0811049000257882 */ /* 0x000fe20000000000 */
[----:B------:R-:W-:Y:S01]  /*2580*/  UMOV UR57, 0x40004040 ;  /* 0x4000404000397882 */ /* 0x000fe20000000000 */
[----:B------:R1:W-:Y:S01]  /*2590*/  UTCHMMA tmem[UR21], gdesc[UR60], tmem[UR22], tmem[UR40], idesc[UR41], UPT ;  /* 0x00ff283c150079ea */ /* 0x0003e2000b800016 */
        /* <DEDUP_REMOVED lines=16> */
[----:B------:R1:W-:Y:S01]  /*26a0*/  UTCHMMA tmem[UR11], gdesc[UR50], tmem[UR12], tmem[UR30], idesc[UR31], UPT ;  /* 0x00ff1e320b0079ea */ /* 0x0003e2000b80000c */
[----:B------:R1:W-:Y:S01]  /*26b0*/  UTCHMMA tmem[UR9], gdesc[UR48], tmem[UR10], tmem[UR26], idesc[UR27], UPT ;  /* 0x00ff1a30090079ea */ /* 0x0003e2000b80000a */
[----:B------:R-:W-:Y:S05]  /*26c0*/  BRA.U UP5, `(.L_x_54) ;  /* 0x0000000105047547 */ /* 0x000fea000b800000 */
[----:B-1----:R-:W-:Y:S05]  /*26d0*/  BPT.TRAP 0x1 ;  /* 0x000000040000795c */ /* 0x002fea0000300000 */
.L_x_54:
[----:B-1----:R-:W-:Y:S01]  /*26e0*/  UIADD3 UR10, UPT, UPT, UR4, 0x14090, URZ ;  /* 0x00014090040a7890 */ /* 0x002fe2000fffe0ff */
[----:B------:R-:W-:Y:S01]  /*26f0*/  HFMA2 R8, -RZ, RZ, 0, 5.9604644775390625e-08 ;  /* 0x00000001ff087431 */ /* 0x000fe200000001ff */
[----:B------:R-:W-:Y:S01]  /*2700*/  UISETP.GE.AND UP0, UPT, UR8, 0x81, UPT ;  /* 0x000000810800788c */ /* 0x000fe2000bf06270 */
[----:B------:R-:W-:Y:S01]  /*2710*/  MOV R7, RZ ;  /* 0x000000ff00077202 */ /* 0x000fe20000000f00 */
[----:B------:R-:W-:Y:S01]  /*2720*/  UMOV UR9, URZ ;  /* 0x000000ff00097c82 */ /* 0x000fe20008000000 */
[----:B------:R-:W-:Y:S01]  /*2730*/  UMOV UR27, 0x400 ;  /* 0x00000400001b7882 */ /* 0x000fe20000000000 */
[----:B------:R-:W-:-:S03]  /*2740*/  UMOV UR26, 0x1 ;  /* 0x00000001001a7882 */ /* 0x000fc60000000000 */
[----:B------:R1:W-:Y:S02]  /*2750*/  UTCBAR [UR10], URZ ;  /* 0x000000ff0a0073e9 */ /* 0x0003e400080000ff */
[----:B------:R-:W-:Y:S05]  /*2760*/  BRA.U !UP0, `(.L_x_55) ;  /* 0x0000001108a07547 */ /* 0x000fea000b800000 */
[----:B------:R-:W-:Y:S01]  /*2770*/  UIADD3 UR8, UPT, UPT, UR8, 0x7f, URZ ;  /* 0x0000007f08087890 */ /* 0x000fe2000fffe0ff */
[----:B------:R-:W-:Y:S01]  /*2780*/  CS2R R6, SRZ ;  /* 0x0000000000067805 */ /* 0x000fe2000001ff00 */
[----:B------:R-:W-:Y:S01]  /*2790*/  IMAD.MOV.U32 R8, RZ, RZ, 0x1 ;  /* 0x00000001ff087424 */ /* 0x000fe200078e00ff */
[----:B------:R-:W-:Y:S01]  /*27a0*/  MOV R5, RZ ;  /* 0x000000ff00057202 */ /* 0x000fe20000000f00 */
[----:B------:R-:W-:Y:S01]  /*27b0*/  USHF.R.S32.HI UR25, URZ, 0x1f, UR8 ;  /* 0x0000001fff197899 */ /* 0x000fe20008011408 */
[----:B-1----:R-:W-:Y:S01]  /*27c0*/  UMOV UR10, 0x2 ;  /* 0x00000002000a7882 */ /* 0x002fe20000000000 */
[----:B------:R-:W-:Y:S02]  /*27d0*/  UMOV UR26, 0x1 ;  /* 0x00000001001a7882 */ /* 0x000fe40000000000 */
[----:B------:R-:W-:Y:S01]  /*27e0*/  ULEA.HI UR25, UR25, UR8, URZ, 0x7 ;  /* 0x0000000819197291 */ /* 0x000fe2000f8f38ff */
[----:B------:R-:W-:Y:S02]  /*27f0*/  UMOV UR9, URZ ;  /* 0x000000ff00097c82 */ /* 0x000fe40008000000 */
[----:B------:R-:W-:Y:S01]  /*2800*/  UMOV UR8, 0x1 ;  /* 0x0000000100087882 */ /* 0x000fe20000000000 */
[----:B------:R-:W-:-:S12]  /*2810*/  USHF.R.S32.HI UR25, URZ, 0x7, UR25 ;  /* 0x00000007ff197899 */ /* 0x000fd80008011419 */
.L_x_74:
[----:B--2---:R-:W-:Y:S05]  /*2820*/  BRA.U !UP1, `(.L_x_56) ;  /* 0x0000000109047547 */ /* 0x004fea000b800000 */
[----:B------:R-:W-:Y:S05]  /*2830*/  BPT.TRAP 0x1 ;  /* 0x000000040000795c */ /* 0x000fea0000300000 */
.L_x_56:
[----:B------:R-:W-:Y:S01]  /*2840*/  ULEA UR11, UR10, UR4, 0x3 ;  /* 0x000000040a0b7291 */ /* 0x000fe2000f8e18ff */
[----:B------:R-:W-:Y:S01]  /*2850*/  SHF.L.U32 R4, R5, 0x1f, RZ ;  /* 0x0000001f05047819 */ /* 0x000fe200000006ff */
[----:B------:R-:W-:Y:S02]  /*2860*/  HFMA2 R0, -RZ, RZ, 0, 0 ;  /* 0x00000000ff007431 */ /* 0x000fe400000001ff */
[----:B------:R-:W-:Y:S05]  /*2870*/  IMAD.MOV.U32 R2, RZ, RZ, RZ ;  /* 0x000000ffff027224 */ /* 0x000fea00078e00ff */
[----:B------:R-:W1:Y:S02]  /*2880*/  SYNCS.PHASECHK.TRANS64.TRYWAIT P0, [UR11+0x14020], R4 ;  /* 0x01402004ff0075a7 */ /* 0x000e64000800110b */
[----:B-1----:R-:W-:Y:S05]  /*2890*/  @!P0 BRA `(.L_x_57) ;  /* 0x0000017c00188947 */ /* 0x002fea0003800000 */
.L_x_384:
[----:B------:R-:W-:Y:S01]  /*28a0*/  ULEA UR72, UR10, UR6, 0xa ;  /* 0x000000060a487291 */ /* 0x000fe2000f8e50ff */
[----:B------:R-:W-:Y:S01]  /*28b0*/  R2UR UR14, R2 ;  /* 0x00000000020e72ca */ /* 0x000fe200000e0000 */
[----:B------:R-:W-:Y:S01]  /*28c0*/  UIADD3 UR32, UPT, UPT, UR28, 0x2, URZ ;  /* 0x000000021c207890 */ /* 0x000fe2000fffe0ff */
[----:B------:R-:W-:Y:S01]  /*28d0*/  R2UR UR13, R0 ;  /* 0x00000000000d72ca */ /* 0x000fe200000e0000 */
[----:B------:R-:W-:Y:S01]  /*28e0*/  UIADD3 UR70, UPT, UPT, UR72, 0x2, URZ ;  /* 0x0000000248467890 */ /* 0x000fe2000fffe0ff */
[----:B------:R-:W-:Y:S01]  /*28f0*/  IMAD.MOV.U32 R2, RZ, RZ, RZ ;  /* 0x000000ffff027224 */ /* 0x000fe200078e00ff */
[----:B------:R-:W-:Y:S01]  /*2900*/  UIADD3 UR22, UPT, UPT, UR28, 0x4, URZ ;  /* 0x000000041c167890 */ /* 0x000fe2000fffe0ff */
[----:B------:R-:W-:Y:S01]  /*2910*/  IMAD.MOV.U32 R0, RZ, RZ, RZ ;  /* 0x000000ffff007224 */ /* 0x000fe200078e00ff */
[----:B------:R-:W-:Y:S02]  /*2920*/  UIADD3 UR68, UPT, UPT, UR72, 0x4, URZ ;  /* 0x0000000448447890 */ /* 0x000fe4000fffe0ff */
[----:B------:R-:W-:Y:S01]  /*2930*/  UIADD3 UR18, UPT, UPT, UR28, 0x6, URZ ;  /* 0x000000061c127890 */ /* 0x000fe2000fffe0ff */
[----:B------:R-:W-:Y:S01]  /*2940*/  R2UR UR12, R2 ;  /* 0x00000000020c72ca */ /* 0x000fe200000e0000 */
[----:B------:R-:W-:Y:S01]  /*2950*/  UIADD3 UR66, UPT, UPT, UR72, 0x6, URZ ;  /* 0x0000000648427890 */ /* 0x000fe2000fffe0ff */
[----:B------:R-:W-:Y:S01]  /*2960*/  R2UR UR11, R0 ;  /* 0x00000000000b72ca */ /* 0x000fe200000e0000 */
[----:B------:R-:W-:Y:S02]  /*2970*/  UIADD3 UR24, UPT, UPT, UR10, 0x1, URZ ;  /* 0x000000010a187890 */ /* 0x000fe4000fffe0ff */
[----:B------:R-:W-:Y:S02]  /*2980*/  UISETP.NE.AND UP4, UPT, UR44, URZ, UPT ;  /* 0x000000ff2c00728c */ /* 0x000fe4000bf85270 */
[----:B------:R-:W-:Y:S01]  /*2990*/  UISETP.NE.AND UP0, UPT, UR24, 0x3, UPT ;  /* 0x000000031800788c */ /* 0x000fe2000bf05270 */
[----:B------:R-:W-:Y:S01]  /*29a0*/  UMOV UR34, 0x0 ;  /* 0x0000000000227882 */ /* 0x000fe20000000000 */
[----:B------:R-:W-:Y:S02]  /*29b0*/  UMOV UR35, 0x8200490 ;  /* 0x0820049000237882 */ /* 0x000fe40000000000 */
[----:B------:R-:W-:Y:S02]  /*29c0*/  USEL UR10, URZ, 0x1, UP0 ;  /* 0x00000001ff0a7887 */ /* 0x000fe40008000000 */
[----:B------:R-:W-:Y:S01]  /*29d0*/  USEL UR24, UR24, URZ, UP0 ;  /* 0x000000ff18187287 */ /* 0x000fe20008000000 */
        /* <DEDUP_REMOVED lines=8> */
[----:B------:R-:W-:Y:S01]  /*2a60*/  UMOV UR21, 0x8200490 ;  /* 0x0820049000157882 */ /* 0x000fe20000000000 */
[----:B------:R-:W-:Y:S01]  /*2a70*/  UMOV UR23, 0x40004040 ;  /* 0x4000404000177882 */ /* 0x000fe20000000000 */
[----:B------:R-:W-:Y:S01]  /*2a80*/  UMOV UR69, 0x40004040 ;  /* 0x4000404000457882 */ /* 0x000fe20000000000 */
[----:B------:R-:W-:Y:S01]  /*2a90*/  UMOV UR16, 0x0 ;  /* 0x0000000000107882 */ /* 0x000fe20000000000 */
[----:B------:R2:W-:Y:S01]  /*2aa0*/  UTCHMMA gdesc[UR22], gdesc[UR68], tmem[UR12], tmem[UR20], idesc[UR21], UPT ;  /* 0x00ff1444160075ea */ /* 0x0005e2000b80000c */
[----:B------:R-:W-:Y:S01]  /*2ab0*/  UMOV UR17, 0x8200490 ;  /* 0x0820049000117882 */ /* 0x000fe20000000000 */
[----:B------:R-:W-:Y:S01]  /*2ac0*/  UMOV UR19, 0x40004040 ;  /* 0x4000404000137882 */ /* 0x000fe20000000000 */
[----:B------:R-:W-:Y:S01]  /*2ad0*/  LOP3.LUT R5, R5, UR10, RZ, 0x3c, !PT ;  /* 0x0000000a05057c12 */ /* 0x000fe2000f8e3cff */
[----:B------:R-:W-:Y:S02]  /*2ae0*/  UMOV UR67, 0x40004040 ;  /* 0x4000404000437882 */ /* 0x000fe40000000000 */
[----:B------:R2:W-:Y:S01]  /*2af0*/  UTCHMMA gdesc[UR18], gdesc[UR66], tmem[UR11], tmem[UR16], idesc[UR17], UPT ;  /* 0x00ff1042120075ea */ /* 0x0005e2000b80000b */
[----:B------:R-:W-:Y:S05]  /*2b00*/  BRA.U UP4, `(.L_x_58) ;  /* 0x0000000104047547 */ /* 0x000fea000b800000 */
[----:B--2---:R-:W-:Y:S05]  /*2b10*/  BPT.TRAP 0x1 ;  /* 0x000000040000795c */ /* 0x004fea0000300000 */
.L_x_58:
[----:B------:R-:W-:Y:S01]  /*2b20*/  LOP3.LUT R6, R6, 0x1, RZ, 0x3c, !PT ;  /* 0x0000000106067812 */ /* 0x000fe200078e3cff */
[----:B------:R-:W-:Y:S09]  /*2b30*/  UIADD3 UR10, UPT, UPT, UR4, 0x14050, URZ ;  /* 0x00014050040a7890 */ /* 0x000ff2000fffe0ff */
[----:B------:R3:W-:Y:S01]  /*2b40*/  UTCBAR [UR10], URZ ;  /* 0x000000ff0a0073e9 */ /* 0x0007e200080000ff */
[----:B------:R-:W-:Y:S05]  /*2b50*/  BRA.U UP5, `(.L_x_59) ;  /* 0x0000000105047547 */ /* 0x000fea000b800000 */
[----:B--23--:R-:W-:Y:S05]  /*2b60*/  BPT.TRAP 0x1 ;  /* 0x000000040000795c */ /* 0x00cfea0000300000 */
.L_x_59:
[----:B-1----:R-:W-:Y:S01]  /*2b70*/  SHF.L.U32 R3, R8, 0x1f, RZ ;  /* 0x0000001f08037819 */ /* 0x002fe200000006ff */
[----:B------:R-:W-:Y:S03]  /*2b80*/  UISETP.NE.AND UP3, UPT, UR43, URZ, UPT ;  /* 0x000000ff2b00728c */ /* 0x000fe6000bf65270 */
[----:B------:R-:W1:Y:S02]  /*2b90*/  SYNCS.PHASECHK.TRANS64.TRYWAIT P0, [UR4+0x140a8], R3 ;  /* 0x0140a803ff0075a7 */ /* 0x000e640008001104 */
[----:B-1----:R-:W-:Y:S06]  /*2ba0*/  @!P0 BRA `(.L_x_60) ;  /* 0x00000178006c8947 */ /* 0x002fec0003800000 */
.L_x_386:
[----:B------:R-:W-:Y:S05]  /*2bb0*/  BRA.U UP3, `(.L_x_61) ;  /* 0x0000000103047547 */ /* 0x000fea000b800000 */
[----:B--23--:R-:W-:Y:S05]  /*2bc0*/  BPT.TRAP 0x1 ;  /* 0x000000040000795c */ /* 0x00cfea0000300000 */
.L_x_61:
[----:B------:R-:W-:Y:S01]  /*2bd0*/  SHF.L.U32 R9, R7, 0x1f, RZ ;  /* 0x0000001f07097819 */ /* 0x000fe200000006ff */
[----:B------:R-:W-:Y:S01]  /*2be0*/  IMAD.MOV.U32 R4, RZ, RZ, 0xa0 ;  /* 0x000000a0ff047424 */ /* 0x000fe200078e00ff */
[----:B-1----:R-:W-:Y:S02]  /*2bf0*/  MOV R3, 0x180 ;  /* 0x0000018000037802 */ /* 0x002fe40000000f00 */
[----:B------:R-:W1:Y:S02]  /*2c00*/  SYNCS.PHASECHK.TRANS64.TRYWAIT P0, [UR4+0x14068], R9 ;  /* 0x01406809ff0075a7 */ /* 0x000e640008001104 */
[----:B-1----:R-:W-:Y:S05]  /*2c10*/  @!P0 BRA `(.L_x_62) ;  /* 0x0000017800688947 */ /* 0x002fea0003800000 */
.L_x_388:
[----:B------:R-:W-:Y:S01]  /*2c20*/  ULEA UR64, UR8, UR5, 0xa ;  /* 0x0000000508407291 */ /* 0x000fe2000f8e50ff */
[----:B------:R-:W-:Y:S01]  /*2c30*/  IMAD.MOV.U32 R2, RZ, RZ, 0xa8 ;  /* 0x000000a8ff027424 */ /* 0x000fe200078e00ff */
[----:B------:R-:W-:Y:S01]  /*2c40*/  UISETP.NE.U32.AND UP0, UPT, UR9, URZ, UPT ;  /* 0x000000ff0900728c */ /* 0x000fe2000bf05070 */
[----:B--2---:R-:W-:Y:S01]  /*2c50*/  R2UR UR22, R4 ;  /* 0x00000000041672ca */ /* 0x004fe200000e0000 */
[----:B------:R-:W-:Y:S01]  /*2c60*/  UIADD3 UR62, UPT, UPT, UR64, 0x80, URZ ;  /* 0x00000080403e7890 */ /* 0x000fe2000fffe0ff */
[----:B------:R-:W-:Y:S01]  /*2c70*/  IMAD.MOV.U32 R4, RZ, RZ, 0xb0 ;  /* 0x000000b0ff047424 */ /* 0x000fe200078e00ff */
[----:B------:R-:W-:Y:S01]  /*2c80*/  UIADD3 UR60, UPT, UPT, UR64, 0x100, URZ ;  /* 0x00000100403c7890 */ /* 0x000fe2000fffe0ff */
[----:B------:R-:W-:Y:S01]  /*2c90*/  R2UR UR20, R2 ;  /* 0x00000000021472ca */ /* 0x000fe200000e0000 */
[----:B------:R-:W-:Y:S01]  /*2ca0*/  UIADD3 UR58, UPT, UPT, UR64, 0x180, URZ ;  /* 0x00000180403a7890 */ /* 0x000fe2000fffe0ff */
[----:B------:R-:W-:Y:S01]  /*2cb0*/  IMAD.MOV.U32 R2, RZ, RZ, 0xb8 ;  /* 0x000000b8ff027424 */ /* 0x000fe200078e00ff */
[----:B------:R-:W-:Y:S01]  /*2cc0*/  UIADD3 UR56, UPT, UPT, UR64, 0x200, URZ ;  /* 0x0000020040387890 */ /* 0x000fe2000fffe0ff */
[----:B------:R-:W-:Y:S01]  /*2cd0*/  R2UR UR23, R3 ;  /* 0x00000000031772ca */ /* 0x000fe200000e0000 */
[----:B------:R-:W-:Y:S01]  /*2ce0*/  UIADD3 UR54, UPT, UPT, UR64, 0x280, URZ ;  /* 0x0000028040367890 */ /* 0x000fe2000fffe0ff */
[----:B-1----:R-:W-:Y:S01]  /*2cf0*/  IMAD.MOV.U32 R0, RZ, RZ, 0x180 ;  /* 0x00000180ff007424 */ /* 0x002fe200078e00ff */
[----:B------:R-:W-:Y:S01]  /*2d00*/  UIADD3 UR52, UPT, UPT, UR64, 0x300, URZ ;  /* 0x0000030040347890 */ /* 0x000fe2000fffe0ff */
[----:B------:R-:W-:Y:S01]  /*2d10*/  R2UR UR16, R2 ;  /* 0x00000000021072ca */ /* 0x000fe200000e0000 */
[----:B------:R-:W-:Y:S01]  /*2d20*/  UIADD3 UR50, UPT, UPT, UR64, 0x380, URZ ;  /* 0x0000038040327890 */ /* 0x000fe2000fffe0ff */
[----:B------:R-:W-:Y:S01]  /*2d30*/  IMAD.MOV.U32 R2, RZ, RZ, 0xc8 ;  /* 0x000000c8ff027424 */ /* 0x000fe200078e00ff */
[----:B------:R-:W-:Y:S01]  /*2d40*/  R2UR UR18, R4 ;  /* 0x00000000041272ca */ /* 0x000fe200000e0000 */
[----:B------:R-:W-:Y:S01]  /*2d50*/  IMAD.MOV.U32 R3, RZ, RZ, 0x180 ;  /* 0x00000180ff037424 */ /* 0x000fe200078e00ff */
[----:B------:R-:W-:Y:S01]  /*2d60*/  R2UR UR21, R0 ;  /* 0x00000000001572ca */ /* 0x000fe200000e0000 */
[----:B------:R-:W-:Y:S01]  /*2d70*/  IMAD.MOV.U32 R4, RZ, RZ, 0xc0 ;  /* 0x000000c0ff047424 */ /* 0x000fe200078e00ff */
[----:B------:R-:W-:Y:S01]  /*2d80*/  R2UR UR12, R2 ;  /* 0x00000000020c72ca */ /* 0x000fe200000e0000 */
[----:B------:R-:W-:Y:S01]  /*2d90*/  IMAD.MOV.U32 R2, RZ, RZ, 0xd0 ;  /* 0x000000d0ff027424 */ /* 0x000fe200078e00ff */
[C---:B------:R-:W-:Y:S01]  /*2da0*/  R2UR UR19, R3.reuse ;  /* 0x00000000031372ca */ /* 0x040fe200000e0000 */
[----:B------:R-:W-:Y:S01]  /*2db0*/  UMOV UR48, 0x0 ;  /* 0x0000000000307882 */ /* 0x000fe20000000000 */
[----:B------:R-:W-:Y:S01]  /*2dc0*/  R2UR UR17, R0 ;  /* 0x00000000001172ca */ /* 0x000fe200000e0000 */
[----:B------:R-:W-:Y:S01]  /*2dd0*/  UMOV UR49, 0x8110490 ;  /* 0x0811049000317882 */ /* 0x000fe20000000000 */
[----:B---3--:R-:W-:Y:S01]  /*2de0*/  R2UR UR10, R2 ;  /* 0x00000000020a72ca */ /* 0x008fe200000e0000 */
[----:B------:R-:W-:Y:S01]  /*2df0*/  IMAD.MOV.U32 R2, RZ, RZ, 0xd8 ;  /* 0x000000d8ff027424 */ /* 0x000fe200078e00ff */
[----:B------:R-:W-:Y:S01]  /*2e00*/  R2UR UR14, R4 ;  /* 0x00000000040e72ca */ /* 0x000fe200000e0000 */
[----:B------:R-:W-:Y:S01]  /*2e10*/  UMOV UR65, 0x40004040 ;  /* 0x4000404000417882 */ /* 0x000fe20000000000 */
[----:B------:R-:W-:Y:S01]  /*2e20*/  R2UR UR15, R3 ;  /* 0x00000000030f72ca */ /* 0x000fe200000e0000 */
[----:B------:R1:W-:Y:S01]  /*2e30*/  UTCHMMA tmem[UR22], gdesc[UR64], tmem[UR23], tmem[UR48], idesc[UR49], UP0 ;  /* 0x00ff3040160079ea */ /* 0x0003e20008000017 */
[C---:B------:R-:W-:Y:S01]  /*2e40*/  R2UR UR13, R0.reuse ;  /* 0x00000000000d72ca */ /* 0x040fe200000e0000 */
[----:B------:R-:W-:Y:S01]  /*2e50*/  UMOV UR46, 0x0 ;  /* 0x00000000002e7882 */ /* 0x000fe20000000000 */
[----:B------:R-:W-:Y:S01]  /*2e60*/  R2UR UR11, R0 ;  /* 0x00000000000b72ca */ /* 0x000fe200000e0000 */
[----:B------:R-:W-:Y:S01]  /*2e70*/  UMOV UR47, 0x8110490 ;  /* 0x08110490002f7882 */ /* 0x000fe20000000000 */
[----:B------:R-:W-:Y:S01]  /*2e80*/  R2UR UR8, R2 ;  /* 0x00000000020872ca */ /* 0x000fe200000e0000 */
[----:B------:R-:W-:Y:S01]  /*2e90*/  UMOV UR63, 0x40004040 ;  /* 0x40004040003f7882 */ /* 0x000fe20000000000 */
[----:B------:R-:W-:Y:S01]  /*2ea0*/  R2UR UR9, R0 ;  /* 0x00000000000972ca */ /* 0x000fe200000e0000 */
[----:B------:R1:W-:Y:S01]  /*2eb0*/  UTCHMMA tmem[UR20], gdesc[UR62], tmem[UR21], tmem[UR46], idesc[UR47], UPT ;  /* 0x00ff2e3e140079ea */ /* 0x0003e2000b800015 */
[----:B------:R-:W-:Y:S01]  /*2ec0*/  UMOV UR40, 0x0 ;  /* 0x0000000000287882 */ /* 0x000fe20000000000 */
        /* <DEDUP_REMOVED lines=21> */
[----:B------:R-:W-:Y:S02]  /*3020*/  UMOV UR51, 0x40004040 ;  /* 0x4000404000337882 */ /* 0x000fe40000000000 */
[----:B------:R1:W-:Y:S01]  /*3030*/  UTCHMMA tmem[UR8], gdesc[UR50], tmem[UR9], tmem[UR30], idesc[UR31], UPT ;  /* 0x00ff1e32080079ea */ /* 0x0003e2000b800009 */
[----:B------:R-:W-:Y:S05]  /*3040*/  BRA.U UP5, `(.L_x_63) ;  /* 0x0000000105047547 */ /* 0x000fea000b800000 */
[----:B-1----:R-:W-:Y:S05]  /*3050*/  BPT.TRAP 0x1 ;  /* 0x000000040000795c */ /* 0x002fea0000300000 */
.L_x_63:
[----:B------:R-:W-:Y:S01]  /*3060*/  LOP3.LUT R8, R8, 0x1, RZ, 0x3c, !PT ;  /* 0x0000000108087812 */ /* 0x000fe200078e3cff */
[----:B-1----:R-:W-:Y:S09]  /*3070*/  UIADD3 UR8, UPT, UPT, UR4, 0x14098, URZ ;  /* 0x0001409804087890 */ /* 0x002ff2000fffe0ff */
[----:B------:R1:W-:Y:S01]  /*3080*/  UTCBAR [UR8], URZ ;  /* 0x000000ff080073e9 */ /* 0x0003e200080000ff */
[----:B------:R-:W-:Y:S05]  /*3090*/  BRA.U !UP1, `(.L_x_64) ;  /* 0x0000000109047547 */ /* 0x000fea000b800000 */
[----:B-1----:R-:W-:Y:S05]  /*30a0*/  BPT.TRAP 0x1 ;  /* 0x000000040000795c */ /* 0x002fea0000300000 */
.L_x_64:
[----:B------:R-:W-:Y:S01]  /*30b0*/  ULEA UR12, UR26, UR4, 0x3 ;  /* 0x000000041a0c7291 */ /* 0x000fe2000f8e18ff */
[----:B------:R-:W-:Y:S01]  /*30c0*/  IMAD.MOV.U32 R2, RZ, RZ, 0x80 ;  /* 0x00000080ff027424 */ /* 0x000fe200078e00ff */
[----:B------:R-:W-:Y:S01]  /*30d0*/  UIADD3 UR20, UPT, UPT, UR28, 0x400, URZ ;  /* 0x000004001c147890 */ /* 0x000fe2000fffe0ff */
[----:B------:R-:W-:Y:S01]  /*30e0*/  IMAD.MOV.U32 R0, RZ, RZ, 0x80 ;  /* 0x00000080ff007424 */ /* 0x000fe200078e00ff */
[----:B------:R-:W-:Y:S02]  /*30f0*/  UIADD3 UR12, UPT, UPT, UR12, 0x14038, URZ ;  /* 0x000140380c0c7890 */ /* 0x000fe4000fffe0ff */
[----:B------:R-:W-:Y:S01]  /*3100*/  UIADD3 UR18, UPT, UPT, UR28, 0x402, URZ ;  /* 0x000004021c127890 */ /* 0x000fe2000fffe0ff */
[----:B------:R-:W-:Y:S01]  /*3110*/  R2UR UR11, R2 ;  /* 0x00000000020b72ca */ /* 0x000fe200000e0000 */
[----:B------:R-:W-:Y:S01]  /*3120*/  UIADD3 UR16, UPT, UPT, UR28, 0x404, URZ ;  /* 0x000004041c107890 */ /* 0x000fe2000fffe0ff */
[----:B------:R-:W-:Y:S01]  /*3130*/  R2UR UR10, R0 ;  /* 0x00000000000a72ca */ /* 0x000fe200000e0000 */
[----:B------:R-:W-:Y:S01]  /*3140*/  UIADD3 UR14, UPT, UPT, UR28, 0x406, URZ ;  /* 0x000004061c0e7890 */ /* 0x000fe2000fffe0ff */
[----:B------:R-:W-:Y:S01]  /*3150*/  R2UR UR9, R2 ;  /* 0x00000000020972ca */ /* 0x000fe200000e0000 */
[----:B------:R-:W-:Y:S01]  /*3160*/  UIADD3 UR13, UPT, UPT, UR26, 0x1, URZ ;  /* 0x000000011a0d7890 */ /* 0x000fe2000fffe0ff */
[----:B-1----:R-:W-:Y:S01]  /*3170*/  R2UR UR8, R0 ;  /* 0x00000000000872ca */ /* 0x002fe200000e0000 */
[----:B------:R1:W-:Y:S01]  /*3180*/  UTCBAR [UR12], URZ ;  /* 0x000000ff0c0073e9 */ /* 0x0003e200080000ff */
[----:B------:R-:W-:Y:S01]  /*3190*/  UMOV UR73, 0x40004040 ;  /* 0x4000404000497882 */ /* 0x000fe20000000000 */
[----:B------:R-:W-:Y:S01]  /*31a0*/  UISETP.NE.AND UP0, UPT, UR13, 0x3, UPT ;  /* 0x000000030d00788c */ /* 0x000fe2000bf05270 */
[----:B------:R-:W-:Y:S01]  /*31b0*/  UMOV UR30, 0x0 ;  /* 0x00000000001e7882 */ /* 0x000fe20000000000 */
[----:B------:R-:W-:Y:S02]  /*31c0*/  UMOV UR31, 0x8200490 ;  /* 0x08200490001f7882 */ /* 0x000fe40000000000 */
        /* <DEDUP_REMOVED lines=16> */
[----:B------:R-:W-:Y:S02]  /*32d0*/  UMOV UR15, 0x40004040 ;  /* 0x40004040000f7882 */ /* 0x000fe40000000000 */
[----:B------:R1:W-:Y:S01]  /*32e0*/  UTCHMMA gdesc[UR14], gdesc[UR66], tmem[UR8], tmem[UR34], idesc[UR35], UPT ;  /* 0x00ff22420e0075ea */ /* 0x0003e2000b800008 */
[----:B------:R-:W-:Y:S05]  /*32f0*/  BRA.U UP3, `(.L_x_65) ;  /* 0x0000000103047547 */ /* 0x000fea000b800000 */
[----:B-1----:R-:W-:Y:S05]  /*3300*/  BPT.TRAP 0x1 ;  /* 0x000000040000795c */ /* 0x002fea0000300000 */
.L_x_65:
[----:B-1----:R-:W-:Y:S09]  /*3310*/  UIADD3 UR8, UPT, UPT, UR4, 0x14060, URZ ;  /* 0x0001406004087890 */ /* 0x002ff2000fffe0ff */
[----:B------:R1:W-:Y:S01]  /*3320*/  UTCBAR [UR8], URZ ;  /* 0x000000ff080073e9 */ /* 0x0003e200080000ff */
[----:B------:R-:W-:Y:S05]  /*3330*/  BRA.U !UP1, `(.L_x_66) ;  /* 0x0000000109047547 */ /* 0x000fea000b800000 */
[----:B-1----:R-:W-:Y:S05]  /*3340*/  BPT.TRAP 0x1 ;  /* 0x000000040000795c */ /* 0x002fea0000300000 */
.L_x_66:
[----:B------:R-:W-:Y:S02]  /*3350*/  ULEA UR9, UR13, UR4, 0x3 ;  /* 0x000000040d097291 */ /* 0x000fe4000f8e18ff */
[----:B------:R-:W-:Y:S02]  /*3360*/  UIADD3 UR13, UPT, UPT, UR13, 0x1, URZ ;  /* 0x000000010d0d7890 */ /* 0x000fe4000fffe0ff */
[----:B-1----:R-:W-:Y:S02]  /*3370*/  UIADD3 UR8, UPT, UPT, UR9, 0x14038, URZ ;  /* 0x0001403809087890 */ /* 0x002fe4000fffe0ff */
[----:B------:R-:W-:Y:S04]  /*3380*/  UISETP.NE.AND UP0, UPT, UR13, 0x3, UPT ;  /* 0x000000030d00788c */ /* 0x000fe8000bf05270 */
[----:B------:R-:W-:Y:S03]  /*3390*/  USEL UR26, UR13, URZ, UP0 ;  /* 0x000000ff0d1a7287 */ /* 0x000fe60008000000 */
[----:B------:R1:W-:Y:S01]  /*33a0*/  UTCBAR [UR8], URZ ;  /* 0x000000ff080073e9 */ /* 0x0003e200080000ff */
[----:B------:R-:W-:Y:S08]  /*33b0*/  BRA.U !UP1, `(.L_x_67) ;  /* 0x0000000109047547 */ /* 0x000ff0000b800000 */
[----:B-1----:R-:W-:Y:S05]  /*33c0*/  BPT.TRAP 0x1 ;  /* 0x000000040000795c */ /* 0x002fea0000300000 */
.L_x_67:
[----:B-1----:R-:W-:Y:S01]  /*33d0*/  ULEA UR8, UR24, UR4, 0x3 ;  /* 0x0000000418087291 */ /* 0x002fe2000f8e18ff */
[----:B------:R-:W-:Y:S08]  /*33e0*/  SHF.L.U32 R3, R5, 0x1f, RZ ;  /* 0x0000001f05037819 */ /* 0x000ff000000006ff */
[----:B------:R-:W1:Y:S02]  /*33f0*/  SYNCS.PHASECHK.TRANS64.TRYWAIT P0, [UR8+0x14020], R3 ;  /* 0x01402003ff0075a7 */ /* 0x000e640008001108 */
[----:B-1----:R-:W-:Y:S05]  /*3400*/  @!P0 BRA `(.L_x_68) ;  /* 0x0000017000848947 */ /* 0x002fea0003800000 */
.L_x_390:
[----:B------:R-:W-:Y:S05]  /*3410*/  BRA.U UP5, `(.L_x_69) ;  /* 0x0000000105047547 */ /* 0x000fea000b800000 */
[----:B------:R-:W-:Y:S05]  /*3420*/  BPT.TRAP 0x1 ;  /* 0x000000040000795c */ /* 0x000fea0000300000 */
.L_x_69:
[----:B-1----:R-:W-:Y:S04]  /*3430*/  SHF.L.U32 R3, R8, 0x1f, RZ ;  /* 0x0000001f08037819 */ /* 0x002fe800000006ff */
[----:B------:R-:W1:Y:S02]  /*3440*/  SYNCS.PHASECHK.TRANS64.TRYWAIT P0, [UR4+0x140a0], R3 ;  /* 0x0140a003ff0075a7 */ /* 0x000e640008001104 */
[----:B-1----:R-:W-:Y:S05]  /*3450*/  @!P0 BRA `(.L_x_70) ;  /* 0x0000017000888947 */ /* 0x002fea0003800000 */
.L_x_392:
[----:B------:R-:W-:Y:S05]  /*3460*/  BRA.U UP4, `(.L_x_71) ;  /* 0x0000000104047547 */ /* 0x000fea000b800000 */
[----:B------:R-:W-:Y:S05]  /*3470*/  BPT.TRAP 0x1 ;  /* 0x000000040000795c */ /* 0x000fea0000300000 */
.L_x_71:
[----:B------:R-:W-:Y:S01]  /*3480*/  SHF.L.U32 R4, R6, 0x1f, RZ ;  /* 0x0000001f06047819 */ /* 0x000fe200000006ff */
[----:B-1----:R-:W-:Y:S02]  /*3490*/  HFMA2 R0, -RZ, RZ, 0, 1.52587890625e-05 ;  /* 0x00000100ff007431 */ /* 0x002fe400000001ff */
[----:B------:R-:W-:Y:S01]  /*34a0*/  IMAD.MOV.U32 R2, RZ, RZ, 0x20 ;  /* 0x00000020ff027424 */ /* 0x000fe200078e00ff */
[----:B------:R-:W1:Y:S02]  /*34b0*/  SYNCS.PHASECHK.TRANS64.TRYWAIT P0, [UR4+0x14058], R4 ;  /* 0x01405804ff0075a7 */ /* 0x000e640008001104 */
[----:B-1----:R-:W-:Y:S05]  /*34c0*/  @!P0 BRA `(.L_x_72) ;  /* 0x0000017000848947 */ /* 0x002fea0003800000 */
.L_x_394:
[----:B------:R-:W-:Y:S01]  /*34d0*/  USHF.L.U32 UR27, UR24, 0xa, URZ ;  /* 0x0000000a181b7899 */ /* 0x000fe200080006ff */
[----:B------:R-:W-:Y:S01]  /*34e0*/  R2UR UR22, R2 ;  /* 0x00000000021672ca */ /* 0x000fe200000e0000 */
[----:B------:R-:W-:Y:S01]  /*34f0*/  IMAD.MOV.U32 R2, RZ, RZ, 0x100 ;  /* 0x00000100ff027424 */ /* 0x000fe200078e00ff */
[----:B------:R-:W-:Y:S01]  /*3500*/  R2UR UR23, R0 ;  /* 0x00000000001772ca */ /* 0x000fe200000e0000 */
[----:B------:R-:W-:Y:S01]  /*3510*/  UIADD3 UR64, UPT, UPT, UR5, UR27, URZ ;  /* 0x0000001b05407290 */ /* 0x000fe2000fffe0ff */
[----:B-1----:R-:W-:Y:S01]  /*3520*/  IMAD.MOV.U32 R3, RZ, RZ, 0x28 ;  /* 0x00000028ff037424 */ /* 0x002fe200078e00ff */
[----:B------:R-:W-:Y:S01]  /*3530*/  UMOV UR48, 0x0 ;  /* 0x0000000000307882 */ /* 0x000fe20000000000 */
[C---:B------:R-:W-:Y:S01]  /*3540*/  R2UR UR21, R2.reuse ;  /* 0x00000000021572ca */ /* 0x040fe200000e0000 */
[----:B------:R-:W-:Y:S01]  /*3550*/  UIADD3 UR62, UPT, UPT, UR64, 0x80, URZ ;  /* 0x00000080403e7890 */ /* 0x000fe2000fffe0ff */
[----:B------:R-:W-:Y:S01]  /*3560*/  R2UR UR19, R2 ;  /* 0x00000000021372ca */ /* 0x000fe200000e0000 */
[----:B------:R-:W-:Y:S01]  /*3570*/  UIADD3 UR60, UPT, UPT, UR64, 0x100, URZ ;  /* 0x00000100403c7890 */ /* 0x000fe2000fffe0ff */
[----:B------:R-:W-:Y:S01]  /*3580*/  IMAD.MOV.U32 R2, RZ, RZ, 0x40 ;  /* 0x00000040ff027424 */ /* 0x000fe200078e00ff */
[----:B------:R-:W-:Y:S01]  /*3590*/  UIADD3 UR58, UPT, UPT, UR64, 0x180, URZ ;  /* 0x00000180403a7890 */ /* 0x000fe2000fffe0ff */
[----:B------:R-:W-:Y:S01]  /*35a0*/  IMAD.MOV.U32 R0, RZ, RZ, 0x30 ;  /* 0x00000030ff007424 */ /* 0x000fe200078e00ff */
[----:B------:R-:W-:Y:S01]  /*35b0*/  UIADD3 UR56, UPT, UPT, UR64, 0x200, URZ ;  /* 0x0000020040387890 */ /* 0x000fe2000fffe0ff */
[----:B------:R-:W-:Y:S01]  /*35c0*/  R2UR UR20, R3 ;  /* 0x00000000031472ca */ /* 0x000fe200000e0000 */
[----:B------:R-:W-:Y:S01]  /*35d0*/  UIADD3 UR54, UPT, UPT, UR64, 0x280, URZ ;  /* 0x0000028040367890 */ /* 0x000fe2000fffe0ff */
[----:B------:R-:W-:Y:S01]  /*35e0*/  R2UR UR14, R2 ;  /* 0x00000000020e72ca */ /* 0x000fe200000e0000 */
[----:B------:R-:W-:Y:S01]  /*35f0*/  UIADD3 UR52, UPT, UPT, UR64, 0x300, URZ ;  /* 0x0000030040347890 */ /* 0x000fe2000fffe0ff */
[----:B------:R-:W-:Y:S01]  /*3600*/  IMAD.MOV.U32 R2, RZ, RZ, 0x100 ;  /* 0x00000100ff027424 */ /* 0x000fe200078e00ff */
        /* <DEDUP_REMOVED lines=8> */
[----:B------:R-:W-:Y:S01]  /*3690*/  R2UR UR17, R0 ;  /* 0x00000000001172ca */ /* 0x000fe200000e0000 */
[----:B------:R-:W-:Y:S01]  /*36a0*/  UMOV UR49, 0x8110490 ;  /* 0x0811049000317882 */ /* 0x000fe20000000000 */
[----:B------:R-:W-:Y:S01]  /*36b0*/  R2UR UR10, R2 ;  /* 0x00000000020a72ca */ /* 0x000fe200000e0000 */
[----:B------:R-:W-:Y:S01]  /*36c0*/  IMAD.MOV.U32 R2, RZ, RZ, 0x58 ;  /* 0x00000058ff027424 */ /* 0x000fe200078e00ff */
[C---:B------:R-:W-:Y:S01]  /*36d0*/  R2UR UR15, R0.reuse ;  /* 0x00000000000f72ca */ /* 0x040fe200000e0000 */
[----:B------:R-:W-:Y:S01]  /*36e0*/  UMOV UR65, 0x40004040 ;  /* 0x4000404000417882 */ /* 0x000fe20000000000 */
[----:B------:R-:W-:Y:S01]  /*36f0*/  R2UR UR12, R3 ;  /* 0x00000000030c72ca */ /* 0x000fe200000e0000 */
[----:B------:R1:W-:Y:S01]  /*3700*/  UTCHMMA tmem[UR22], gdesc[UR64], tmem[UR23], tmem[UR48], idesc[UR49], UPT ;  /* 0x00ff3040160079ea */ /* 0x0003e2000b800017 */
[----:B------:R-:W-:Y:S01]  /*3710*/  R2UR UR11, R0 ;  /* 0x00000000000b72ca */ /* 0x000fe200000e0000 */
[----:B------:R-:W-:Y:S01]  /*3720*/  UMOV UR46, 0x0 ;  /* 0x00000000002e7882 */ /* 0x000fe20000000000 */
[----:B------:R-:W-:Y:S01]  /*3730*/  R2UR UR8, R2 ;  /* 0x00000000020872ca */ /* 0x000fe200000e0000 */
[----:B------:R-:W-:Y:S01]  /*3740*/  UMOV UR47, 0x8110490 ;  /* 0x08110490002f7882 */ /* 0x000fe20000000000 */
[----:B------:R-:W-:Y:S01]  /*3750*/  R2UR UR9, R0 ;  /* 0x00000000000972ca */ /* 0x000fe200000e0000 */
        /* <DEDUP_REMOVED lines=28> */
.L_x_73:
[----:B-1----:R-:W-:Y:S01]  /*3920*/  UIADD3 UR11, UPT, UPT, UR4, 0x14090, URZ ;  /* 0x00014090040b7890 */ /* 0x002fe2000fffe0ff */
[----:B------:R-:W-:Y:S01]  /*3930*/  LOP3.LUT R7, R7, 0x1, RZ, 0x3c, !PT ;  /* 0x0000000107077812 */ /* 0x000fe200078e3cff */
[----:B------:R-:W-:Y:S02]  /*3940*/  UIADD3 UR10, UPT, UPT, UR24, 0x1, URZ ;  /* 0x00000001180a7890 */ /* 0x000fe4000fffe0ff */
[----:B------:R-:W-:Y:S02]  /*3950*/  UISETP.GT.AND UP0, UPT, UR25, 0x2, UPT ;  /* 0x000000021900788c */ /* 0x000fe4000bf04270 */
[----:B------:R-:W-:Y:S02]  /*3960*/  UISETP.NE.AND UP2, UPT, UR10, 0x3, UPT ;  /* 0x000000030a00788c */ /* 0x000fe4000bf45270 */
[----:B------:R-:W-:Y:S01]  /*3970*/  UIADD3 UR25, UPT, UPT, UR25, -0x1, URZ ;  /* 0xffffffff19197890 */ /* 0x000fe2000fffe0ff */
[----:B------:R2:W-:Y:S01]  /*3980*/  UTCBAR [UR11], URZ ;  /* 0x000000ff0b0073e9 */ /* 0x0005e200080000ff */
[----:B------:R-:W-:Y:S02]  /*3990*/  USEL UR8, URZ, 0x1, UP2 ;  /* 0x00000001ff087887 */ /* 0x000fe40009000000 */
[----:B------:R-:W-:Y:S01]  /*39a0*/  USEL UR10, UR10, URZ, UP2 ;  /* 0x000000ff0a0a7287 */ /* 0x000fe20009000000 */
[----:B------:R-:W-:Y:S03]  /*39b0*/  UMOV UR9, 0x1 ;  /* 0x0000000100097882 */ /* 0x000fe60000000000 */
[----:B------:R-:W-:Y:S01]  /*39c0*/  LOP3.LUT R5, R5, UR8, RZ, 0x3c, !PT ;  /* 0x0000000805057c12 */ /* 0x000fe2000f8e3cff */
[----:B------:R-:W-:Y:S01]  /*39d0*/  UMOV UR8, UR24 ;  /* 0x0000001800087c82 */ /* 0x000fe20008000000 */
[----:B------:R-:W-:Y:S05]  /*39e0*/  BRA.U UP0, `(.L_x_74) ;  /* 0xffffffed008c7547 */ /* 0x000fea000b83ffff */
.L_x_55:
[----:B------:R-:W-:Y:S04]  /*39f0*/  BSSY.RECONVERGENT B0, `(.L_x_75) ;  /* 0x0000003000007945 */ /* 0x000fe80003800200 */
[----:B------:R-:W-:Y:S05]  /*3a00*/  @!P4 BRA `(.L_x_76) ;  /* 0x000000000004c947 */ /* 0x000fea0003800000 */
[----:B-12---:R-:W-:Y:S05]  /*3a10*/  BPT.TRAP 0x1 ;  /* 0x000000040000795c */ /* 0x006fea0000300000 */
.L_x_76:
[----:B-12---:R-:W-:Y:S05]  /*3a20*/  BSYNC.RECONVERGENT B0 ;  /* 0x0000000000007941 */ /* 0x006fea0003800200 */
.L_x_75:
[----:B------:R-:W-:Y:S01]  /*3a30*/  UIADD3 UR6, UPT, UPT, UR4, 0x14010, URZ ;  /* 0x0001401004067890 */ /* 0x000fe2000fffe0ff */
[----:B------:R-:W-:Y:S08]  /*3a40*/  BSSY.RECONVERGENT B0, `(.L_x_77) ;  /* 0x0000004000007945 */ /* 0x000ff00003800200 */
[----:B------:R1:W-:Y:S01]  /*3a50*/  UTCBAR [UR6], URZ ;  /* 0x000000ff060073e9 */ /* 0x0003e200080000ff */
[----:B------:R-:W-:Y:S05]  /*3a60*/  @!P4 BRA `(.L_x_78) ;  /* 0x000000000004c947 */ /* 0x000fea0003800000 */
[----:B-1----:R-:W-:Y:S05]  /*3a70*/  BPT.TRAP 0x1 ;  /* 0x000000040000795c */ /* 0x002fea0000300000 */
.L_x_78:
[----:B-1----:R-:W-:Y:S05]  /*3a80*/  BSYNC.RECONVERGENT B0 ;  /* 0x0000000000007941 */ /* 0x002fea0003800200 */
.L_x_77:
[----:B------:R-:W-:-:S09]  /*3a90*/  UIADD3 UR6, UPT, UPT, UR4, 0x14018, URZ ;  /* 0x0001401804067890 */ /* 0x000fd2000fffe0ff */
[----:B------:R1:W-:Y:S01]  /*3aa0*/  UTCBAR [UR6], URZ ;  /* 0x000000ff060073e9 */ /* 0x0003e200080000ff */
[----:B------:R-:W-:Y:S05]  /*3ab0*/  BRA.U UP5, `(.L_x_79) ;  /* 0x0000000105047547 */ /* 0x000fea000b800000 */
[----:B-1----:R-:W-:Y:S05]  /*3ac0*/  BPT.TRAP 0x1 ;  /* 0x000000040000795c */ /* 0x002fea0000300000 */
.L_x_79:
[----:B------:R-:W-:-:S04]  /*3ad0*/  SHF.L.U32 R3, R8, 0x1f, RZ ;  /* 0x0000001f08037819 */ /* 0x000fc800000006ff */
[----:B------:R-:W2:Y:S02]  /*3ae0*/  SYNCS.PHASECHK.TRANS64.TRYWAIT P0, [UR4+0x140a8], R3 ;  /* 0x0140a803ff0075a7 */ /* 0x000ea40008001104 */
[----:B--2---:R-:W-:Y:S05]  /*3af0*/  @!P0 BRA `(.L_x_80) ;  /* 0x0000016c00108947 */ /* 0x004fea0003800000 */
.L_x_396:
[----:B------:R-:W-:Y:S05]  /*3b00*/  BRA.U UP3, `(.L_x_81) ;  /* 0x0000000103047547 */ /* 0x000fea000b800000 */
[----:B-1----:R-:W-:Y:S05]  /*3b10*/  BPT.TRAP 0x1 ;  /* 0x000000040000795c */ /* 0x002fea0000300000 */
.L_x_81:
[----:B------:R-:W-:Y:S01]  /*3b20*/  SHF.L.U32 R7, R7, 0x1f, RZ ;  /* 0x0000001f07077819 */ /* 0x000fe200000006ff */
[----:B--2---:R-:W-:Y:S02]  /*3b30*/  HFMA2 R3, -RZ, RZ, 0, 2.288818359375e-05 ;  /* 0x00000180ff037431 */ /* 0x004fe400000001ff */
[----:B------:R-:W-:Y:S01]  /*3b40*/  IMAD.MOV.U32 R4, RZ, RZ, 0xa0 ;  /* 0x000000a0ff047424 */ /* 0x000fe200078e00ff */
[----:B------:R-:W2:Y:S02]  /*3b50*/  SYNCS.PHASECHK.TRANS64.TRYWAIT P0, [UR4+0x14068], R7 ;  /* 0x01406807ff0075a7 */ /* 0x000ea40008001104 */
[----:B--2---:R-:W-:Y:S05]  /*3b60*/  @!P0 BRA `(.L_x_82) ;  /* 0x0000016c000c8947 */ /* 0x004fea0003800000 */
.L_x_398:
[----:B------:R-:W-:Y:S01]  /*3b70*/  IMAD.MOV.U32 R2, RZ, RZ, 0xa8 ;  /* 0x000000a8ff027424 */ /* 0x000fe200078e00ff */
[----:B------:R-:W-:Y:S01]  /*3b80*/  R2UR UR17, R4 ;  /* 0x00000000041172ca */ /* 0x000fe200000e0000 */
[----:B------:R-:W-:Y:S01]  /*3b90*/  IMAD.MOV.U32 R4, RZ, RZ, 0xb0 ;  /* 0x000000b0ff047424 */ /* 0x000fe200078e00ff */
[----:B------:R-:W-:Y:S01]  /*3ba0*/  R2UR UR18, R3 ;  /* 0x00000000031272ca */ /* 0x000fe200000e0000 */
[----:B--2---:R-:W-:Y:S01]  /*3bb0*/  IMAD.MOV.U32 R0, RZ, RZ, 0x180 ;  /* 0x00000180ff007424 */ /* 0x004fe200078e00ff */
[----:B------:R-:W-:Y:S01]  /*3bc0*/  R2UR UR15, R2 ;  /* 0x00000000020f72ca */ /* 0x000fe200000e0000 */
[----:B------:R-:W-:Y:S01]  /*3bd0*/  IMAD.MOV.U32 R2, RZ, RZ, 0xb8 ;  /* 0x000000b8ff027424 */ /* 0x000fe200078e00ff */
[----:B------:R-:W-:Y:S01]  /*3be0*/  R2UR UR13, R4 ;  /* 0x00000000040d72ca */ /* 0x000fe200000e0000 */
[----:B------:R-:W-:Y:S01]  /*3bf0*/  IMAD.MOV.U32 R3, RZ, RZ, 0x180 ;  /* 0x00000180ff037424 */ /* 0x000fe200078e00ff */
[----:B------:R-:W-:Y:S01]  /*3c00*/  R2UR UR16, R0 ;  /* 0x00000000001072ca */ /* 0x000fe200000e0000 */
[----:B------:R-:W-:Y:S01]  /*3c10*/  IMAD.MOV.U32 R4, RZ, RZ, 0xc0 ;  /* 0x000000c0ff047424 */ /* 0x000fe200078e00ff */
[----:B------:R-:W-:Y:S01]  /*3c20*/  R2UR UR11, R2 ;  /* 0x00000000020b72ca */ /* 0x000fe200000e0000 */
[----:B------:R-:W-:Y:S01]  /*3c30*/  IMAD.MOV.U32 R2, RZ, RZ, 0xc8 ;  /* 0x000000c8ff027424 */ /* 0x000fe200078e00ff */
[----:B------:R-:W-:Y:S01]  /*3c40*/  UIADD3 UR22, UPT, UPT, UR5, UR27, URZ ;  /* 0x0000001b05167290 */ /* 0x000fe2000fffe0ff */
[C---:B------:R-:W-:Y:S01]  /*3c50*/  R2UR UR14, R3.reuse ;  /* 0x00000000030e72ca */ /* 0x040fe200000e0000 */
[----:B------:R-:W-:Y:S01]  /*3c60*/  UISETP.NE.U32.AND UP0, UPT, UR9, URZ, UPT ;  /* 0x000000ff0900728c */ /* 0x000fe2000bf05070 */
[----:B------:R-:W-:Y:S01]  /*3c70*/  R2UR UR12, R0 ;  /* 0x00000000000c72ca */ /* 0x000fe200000e0000 */
[----:B------:R-:W-:Y:S01]  /*3c80*/  UIADD3 UR54, UPT, UPT, UR22, 0x80, URZ ;  /* 0x0000008016367890 */ /* 0x000fe2000fffe0ff */
[----:B-1----:R-:W-:Y:S01]  /*3c90*/  R2UR UR6, R2 ;  /* 0x00000000020672ca */ /* 0x002fe200000e0000 */
[----:B------:R-:W-:Y:S01]  /*3ca0*/  IMAD.MOV.U32 R2, RZ, RZ, 0xd0 ;  /* 0x000000d0ff027424 */ /* 0x000fe200078e00ff */
[----:B------:R-:W-:Y:S01]  /*3cb0*/  R2UR UR8, R4 ;  /* 0x00000000040872ca */ /* 0x000fe200000e0000 */
[----:B------:R-:W-:Y:S01]  /*3cc0*/  UIADD3 UR52, UPT, UPT, UR22, 0x100, URZ ;  /* 0x0000010016347890 */ /* 0x000fe2000fffe0ff */
[----:B------:R-:W-:Y:S01]  /*3cd0*/  R2UR UR10, R3 ;  /* 0x00000000030a72ca */ /* 0x000fe200000e0000 */
[----:B------:R-:W-:Y:S01]  /*3ce0*/  UIADD3 UR50, UPT, UPT, UR22, 0x180, URZ ;  /* 0x0000018016327890 */ /* 0x000fe2000fffe0ff */
[----:B------:R-:W-:Y:S01]  /*3cf0*/  R2UR UR19, R2 ;  /* 0x00000000021372ca */ /* 0x000fe200000e0000 */
[----:B------:R-:W-:Y:S01]  /*3d00*/  IMAD.MOV.U32 R2, RZ, RZ, 0xd8 ;  /* 0x000000d8ff027424 */ /* 0x000fe200078e00ff */
[C---:B------:R-:W-:Y:S01]  /*3d10*/  R2UR UR7, R0.reuse ;  /* 0x00000000000772ca */ /* 0x040fe200000e0000 */
[----:B------:R-:W-:Y:S01]  /*3d20*/  UIADD3 UR48, UPT, UPT, UR22, 0x200, URZ ;  /* 0x0000020016307890 */ /* 0x000fe2000fffe0ff */
[----:B------:R-:W-:Y:S01]  /*3d30*/  R2UR UR20, R0 ;  /* 0x00000000001472ca */ /* 0x000fe200000e0000 */
[----:B------:R-:W-:Y:S01]  /*3d40*/  UIADD3 UR46, UPT, UPT, UR22, 0x280, URZ ;  /* 0x00000280162e7890 */ /* 0x000fe2000fffe0ff */
[----:B------:R-:W-:Y:S01]  /*3d50*/  R2UR UR5, R2 ;  /* 0x00000000020572ca */ /* 0x000fe200000e0000 */
[----:B------:R-:W-:Y:S01]  /*3d60*/  UIADD3 UR44, UPT, UPT, UR22, 0x300, URZ ;  /* 0x00000300162c7890 */ /* 0x000fe2000fffe0ff */
[----:B------:R-:W-:Y:S01]  /*3d70*/  R2UR UR9, R0 ;  /* 0x00000000000972ca */ /* 0x000fe200000e0000 */
[----:B------:R-:W-:Y:S01]  /*3d80*/  UMOV UR40, 0x0 ;  /* 0x0000000000287882 */ /* 0x000fe20000000000 */
[----:B------:R-:W-:Y:S01]  /*3d90*/  UMOV UR41, 0x8110490 ;  /* 0x0811049000297882 */ /* 0x000fe20000000000 */
[----:B------:R-:W-:Y:S01]  /*3da0*/  UMOV UR23, 0x40004040 ;  /* 0x4000404000177882 */ /* 0x000fe20000000000 */
[----:B------:R-:W-:Y:S01]  /*3db0*/  UIADD3 UR42, UPT, UPT, UR22, 0x380, URZ ;  /* 0x00000380162a7890 */ /* 0x000fe2000fffe0ff */
[----:B------:R1:W-:Y:S01]  /*3dc0*/  UTCHMMA tmem[UR17], gdesc[UR22], tmem[UR18], tmem[UR40], idesc[UR41], UP0 ;  /* 0x00ff2816110079ea */ /* 0x0003e20008000012 */
[----:B------:R-:W-:Y:S01]  /*3dd0*/  UMOV UR38, 0x0 ;  /* 0x0000000000267882 */ /* 0x000fe20000000000 */
        /* <DEDUP_REMOVED lines=29> */
.L_x_83:
[----:B-1----:R-:W-:-:S09]  /*3fb0*/  UIADD3 UR5, UPT, UPT, UR4, 0x14098, URZ ;  /* 0x0001409804057890 */ /* 0x002fd2000fffe0ff */
[----:B------:R1:W-:Y:S01]  /*3fc0*/  UTCBAR [UR5], URZ ;  /* 0x000000ff050073e9 */ /* 0x0003e200080000ff */
[----:B------:R-:W-:Y:S05]  /*3fd0*/  BRA.U !UP1, `(.L_x_84) ;  /* 0x0000000109047547 */ /* 0x000fea000b800000 */
[----:B-1----:R-:W-:Y:S05]  /*3fe0*/  BPT.TRAP 0x1 ;  /* 0x000000040000795c */ /* 0x002fea0000300000 */
.L_x_84:
[----:B-1----:R-:W-:-:S04]  /*3ff0*/  ULEA UR5, UR26, UR4, 0x3 ;  /* 0x000000041a057291 */ /* 0x002fc8000f8e18ff */
[----:B------:R-:W-:-:S09]  /*4000*/  UIADD3 UR5, UPT, UPT, UR5, 0x14038, URZ ;  /* 0x0001403805057890 */ /* 0x000fd2000fffe0ff */
[----:B------:R1:W-:Y:S01]  /*4010*/  UTCBAR [UR5], URZ ;  /* 0x000000ff050073e9 */ /* 0x0003e200080000ff */
[----:B------:R-:W-:Y:S05]  /*4020*/  BRA.U UP4, `(.L_x_85) ;  /* 0x0000000104047547 */ /* 0x000fea000b800000 */
[----:B-1----:R-:W-:Y:S05]  /*4030*/  BPT.TRAP 0x1 ;  /* 0x000000040000795c */ /* 0x002fea0000300000 */
.L_x_85:
[----:B-1----:R-:W-:-:S09]  /*4040*/  UIADD3 UR5, UPT, UPT, UR4, 0x14050, URZ ;  /* 0x0001405004057890 */ /* 0x002fd2000fffe0ff */
[----:B------:R1:W-:Y:S01]  /*4050*/  UTCBAR [UR5], URZ ;  /* 0x000000ff050073e9 */ /* 0x0003e200080000ff */
[----:B------:R-:W-:Y:S05]  /*4060*/  BRA.U UP3, `(.L_x_86) ;  /* 0x0000000103047547 */ /* 0x000fea000b800000 */
[----:B-1----:R-:W-:Y:S05]  /*4070*/  BPT.TRAP 0x1 ;  /* 0x000000040000795c */ /* 0x002fea0000300000 */
.L_x_86:
[----:B------:R-:W-:-:S13]  /*4080*/  ELECT P0, URZ, PT ;  /* 0x0000000000ff782f */ /* 0x000fda0003800000 */
[----:B-1----:R-:W-:Y:S05]  /*4090*/  @!P0 EXIT ;  /* 0x000000000000894d */ /* 0x002fea0003800000 */
[----:B------:R-:W-:-:S09]  /*40a0*/  UIADD3 UR4, UPT, UPT, UR4, 0x14060, URZ ;  /* 0x0001406004047890 */ /* 0x000fd2000fffe0ff */
[----:B------:R1:W-:Y:S01]  /*40b0*/  UTCBAR [UR4], URZ ;  /* 0x000000ff040073e9 */ /* 0x0003e200080000ff */
[----:B------:R-:W-:Y:S01]  /*40c0*/  NOP ;  /* 0x0000000000007918 */ /* 0x000fe20000000000 */
[----:B-1----:R-:W-:Y:S05]  /*40d0*/  EXIT ;  /* 0x000000000000794d */ /* 0x002fea0003800000 */
.L_x_28:
[----:B------:R-:W-:-:S08]  /*40e0*/  NOP ;  /* 0x0000000000007918 */ /* 0x000fd00000000000 */
[----:B------:R-:W1:-:S00]  /*40f0*/  USETMAXREG.DEALLOC.CTAPOOL 0x60 ;  /* 0x00000060000079c8 */ /* 0x000e4000080e0500 */
[----:B-1----:R-:W1:Y:S01]  /*4100*/  S2R R0, SR_CTAID.X ;  /* 0x0000000000007919 */ /* 0x002e620000002500 */
[----:B------:R-:W2:Y:S01]  /*4110*/  LDCU UR4, c[0x0][0x380] ;  /* 0x00007000ff0477ac */ /* 0x000ea20008000800 */
[----:B-1----:R-:W-:-:S04]  /*4120*/  SHF.L.U32 R16, R0, 0x8, RZ ;  /* 0x0000000800107819 */ /* 0x002fc800000006ff */
[----:B--2---:R-:W-:-:S13]  /*4130*/  ISETP.GE.U32.AND P0, PT, R16, UR4, PT ;  /* 0x0000000410007c0c */ /* 0x004fda000bf06070 */
[----:B------:R-:W-:Y:S05]  /*4140*/  @P0 EXIT ;  /* 0x000000000000094d */ /* 0x000fea0003800000 */
[----:B------:R-:W1:Y:S01]  /*4150*/  LDCU UR5, c[0x0][0x384] ;  /* 0x00007080ff0577ac */ /* 0x000e620008000800 */
[----:B------:R-:W2:Y:S01]  /*4160*/  LDCU.64 UR48, c[0x0][0x358] ;  /* 0x00006b00ff3077ac */ /* 0x000ea20008000a00 */
[----:B-1----:R-:W-:-:S09]  /*4170*/  UISETP.NE.AND UP0, UPT, UR5, URZ, UPT ;  /* 0x000000ff0500728c */ /* 0x002fd2000bf05270 */
[----:B--2---:R-:W-:Y:S05]  /*4180*/  BRA.U UP0, `(.L_x_87) ;  /* 0x0000004100607547 */ /* 0x004fea000b800000 */
[----:B------:R-:W-:-:S09]  /*4190*/  UISETP.NE.AND UP0, UPT, UR38, URZ, UPT ;  /* 0x000000ff2600728c */ /* 0x000fd2000bf05270 */
[----:B------:R-:W-:Y:S05]  /*41a0*/  BRA.U UP0, `(.L_x_88) ;  /* 0x0000000100047547 */ /* 0x000fea000b800000 */
[----:B------:R-:W-:Y:S05]  /*41b0*/  BPT.TRAP 0x1 ;  /* 0x000000040000795c */ /* 0x000fea0000300000 */
.L_x_88:
[----:B------:R-:W1:Y:S01]  /*41c0*/  S2R R17, SR_CgaCtaId ;  /* 0x0000000000117919 */ /* 0x000e620000008800 */
[----:B------:R-:W-:Y:S01]  /*41d0*/  IMAD.MOV.U32 R2, RZ, RZ, 0x1 ;  /* 0x00000001ff027424 */ /* 0x000fe200078e00ff */
[----:B------:R-:W-:Y:S02]  /*41e0*/  MOV R4, 0x400 ;  /* 0x0000040000047802 */ /* 0x000fe40000000f00 */
[----:B------:R-:W-:Y:S02]  /*41f0*/  LOP3.LUT P1, R19, R18, 0x7f, RZ, 0xc0, !PT ;  /* 0x0000007f12137812 */ /* 0x000fe4000782c0ff */
[----:B------:R-:W-:Y:S02]  /*4200*/  SHF.L.U32 R2, R2, 0x1f, RZ ;  /* 0x0000001f02027819 */ /* 0x000fe400000006ff */
[----:B-1----:R-:W-:-:S04]  /*4210*/  LEA R17, R17, R4, 0x18 ;  /* 0x0000000411117211 */ /* 0x002fc800078ec0ff */
[----:B------:R-:W1:Y:S02]  /*4220*/  SYNCS.PHASECHK.TRANS64.TRYWAIT P0, [R17+URZ+0x140c0], R2 ;  /* 0x0140c002110075a7 */ /* 0x000e6400080011ff */
[----:B-1----:R-:W-:Y:S05]  /*4230*/  @!P0 BRA `(.L_x_89) ;  /* 0x0000016400708947 */ /* 0x002fea0003800000 */
.L_x_399:
[----:B------:R-:W-:Y:S04]  /*4240*/  BSSY.RECONVERGENT B6, `(.L_x_90) ;  /* 0x000023c000067945 */ /* 0x000fe80003800200 */
[----:B------:R-:W-:Y:S05]  /*4250*/  @P1 BRA `(.L_x_91) ;  /* 0x0000002000e81947 */ /* 0x000fea0003800000 */
[----:B------:R-:W2:Y:S01]  /*4260*/  S2UR UR4, SR_CTAID.Z ;  /* 0x00000000000479c3 */ /* 0x000ea20000002700 */
[----:B------:R-:W3:Y:S01]  /*4270*/  S2R R3, SR_CTAID.Y ;  /* 0x0000000000037919 */ /* 0x000ee20000002600 */
[----:B------:R-:W2:Y:S01]  /*4280*/  LDCU UR6, c[0x0][0x370] ;  /* 0x00006e00ff0677ac */ /* 0x000ea20008000800 */
[----:B------:R-:W4:Y:S01]  /*4290*/  LDCU UR5, c[0x0][0x374] ;  /* 0x00006e80ff0577ac */ /* 0x000f220008000800 */
[----:B--2---:R-:W-:-:S04]  /*42a0*/  UIMAD UR4, UR6, UR4, URZ ;  /* 0x00000004060472a4 */ /* 0x004fc8000f8e02ff */
[----:B------:R-:W-:-:S04]  /*42b0*/  UIADD3 UR4, UPT, UPT, URZ, -UR4, URZ ;  /* 0x80000004ff047290 */ /* 0x000fc8000fffe0ff */
[----:B----4-:R-:W-:Y:S01]  /*42c0*/  UIMAD UR4, UR4, UR5, URZ ;  /* 0x00000005040472a4 */ /* 0x010fe2000f8e02ff */
[----:B---3--:R-:W-:-:S05]  /*42d0*/  IMAD R3, R3, UR6, R0 ;  /* 0x0000000603037c24 */ /* 0x008fca000f8e0200 */
[----:B------:R-:W-:-:S13]  /*42e0*/  ISETP.NE.AND P0, PT, R3, UR4, PT ;  /* 0x0000000403007c0c */ /* 0x000fda000bf05270 */
[----:B------:R-:W-:Y:S05]  /*42f0*/  @P0 BRA `(.L_x_91) ;  /* 0x0000002000c00947 */ /* 0x000fea0003800000 */
[----:B------:R-:W2:Y:S01]  /*4300*/  LDC.64 R8, c[0x4][0xa0] ;  /* 0x01002800ff087b82 */ /* 0x000ea20000000a00 */
[----:B------:R-:W-:Y:S01]  /*4310*/  MOV R26, 0x0 ;  /* 0x00000000001a7802 */ /* 0x000fe20000000f00 */
[----:B------:R-:W3:Y:S01]  /*4320*/  LDCU.64 UR4, c[0x4][0xd0] ;  /* 0x01001a00ff0477ac */ /* 0x000ee20008000a00 */
[----:B------:R-:W-:Y:S01]  /*4330*/  IADD3 R25, P0, PT, R23, 0x8, RZ ;  /* 0x0000000817197810 */ /* 0x000fe20007f1e0ff */
[----:B------:R-:W-:Y:S01]  /*4340*/  IMAD.MOV.U32 R6, RZ, RZ, R23 ;  /* 0x000000ffff067224 */ /* 0x000fe200078e0017 */
[----:B------:R-:W-:-:S03]  /*4350*/  MOV R7, R22 ;  /* 0x0000001600077202 */ /* 0x000fc60000000f00 */
[----:B-1----:R1:W4:Y:S01]  /*4360*/  LDC.64 R2, c[0x4][R26] ;  /* 0x010000001a027b82 */ /* 0x0023220000000a00 */
[----:B------:R-:W-:Y:S02]  /*4370*/  IMAD.X R24, RZ, RZ, R22, P0 ;  /* 0x000000ffff187224 */ /* 0x000fe400000e0616 */
[----:B---3--:R-:W-:Y:S01]  /*4380*/  IMAD.U32 R4, RZ, RZ, UR4 ;  /* 0x00000004ff047e24 */ /* 0x008fe2000f8e00ff */
[----:B------:R-:W-:Y:S01]  /*4390*/  MOV R5, UR5 ;  /* 0x0000000500057c02 */ /* 0x000fe20008000f00 */
[----:B--2---:R1:W-:Y:S04]  /*43a0*/  STL.64 [R1], R8 ;  /* 0x0000000801007387 */ /* 0x0043e80000100a00 */
[----:B------:R-:W-:-:S07]  /*43b0*/  LEPC R20, `(.L_x_92) ;  /* 0x000000001014794e */ /* 0x000fce0000000000 */
[----:B-1--4-:R-:W-:Y:S05]  /*43c0*/  CALL.ABS.NOINC R2 ;  /* 0x0000000002007343 */ /* 0x012fea0003c00000 */
.L_x_92:
[----:B------:R-:W-:Y:S01]  /*43d0*/  IMAD.MOV.U32 R2, RZ, RZ, 0x3 ;  /* 0x00000003ff027424 */ /* 0x000fe200078e00ff */
[----:B------:R1:W2:Y:S01]  /*43e0*/  LDC.64 R8, c[0x4][R26] ;  /* 0x010000001a087b82 */ /* 0x0002a20000000a00 */
[----:B------:R-:W-:Y:S01]  /*43f0*/  IMAD.MOV.U32 R3, RZ, RZ, 0x4 ;  /* 0x00000004ff037424 */ /* 0x000fe200078e00ff */
[----:B------:R-:W3:Y:S01]  /*4400*/  LDCU.64 UR4, c[0x4][0xe8] ;  /* 0x01001d00ff0477ac */ /* 0x000ee20008000a00 */
[----:B------:R-:W-:Y:S01]  /*4410*/  MOV R6, R25 ;  /* 0x0000001900067202 */ /* 0x000fe20000000f00 */
[----:B------:R1:W-:Y:S01]  /*4420*/  STL [R1+0x10], R2 ;  /* 0x0000100201007387 */ /* 0x0003e20000100800 */
[----:B------:R-:W-:-:S03]  /*4430*/  MOV R7, R24 ;  /* 0x0000001800077202 */ /* 0x000fc60000000f00 */
[----:B------:R1:W-:Y:S01]  /*4440*/  STL.64 [R1+0x8], R2 ;  /* 0x0000080201007387 */ /* 0x0003e20000100a00 */
[----:B---3--:R-:W-:Y:S01]  /*4450*/  MOV R4, UR4 ;  /* 0x0000000400047c02 */ /* 0x008fe20008000f00 */
[----:B------:R-:W-:Y:S02]  /*4460*/  IMAD.U32 R5, RZ, RZ, UR5 ;  /* 0x00000005ff057e24 */ /* 0x000fe4000f8e00ff */
[----:B------:R-:W-:-:S07]  /*4470*/  LEPC R20, `(.L_x_93) ;  /* 0x000000001014794e */ /* 0x000fce0000000000 */
[----:B-12---:R-:W-:Y:S05]  /*4480*/  CALL.ABS.NOINC R8 ;  /* 0x0000000008007343 */ /* 0x006fea0003c00000 */
.L_x_93:
[----:B------:R1:W2:Y:S01]  /*4490*/  LDC.64 R2, c[0x4][R26] ;  /* 0x010000001a027b82 */ /* 0x0002a20000000a00 */
[----:B------:R-:W3:Y:S01]  /*44a0*/  LDCU.64 UR4, c[0x4][0xe0] ;  /* 0x01001c00ff0477ac */ /* 0x000ee20008000a00 */
[----:B------:R-:W-:Y:S01]  /*44b0*/  CS2R R6, SRZ ;  /* 0x0000000000067805 */ /* 0x000fe2000001ff00 */
[----:B---3--:R-:W-:Y:S01]  /*44c0*/  IMAD.U32 R4, RZ, RZ, UR4 ;  /* 0x00000004ff047e24 */ /* 0x008fe2000f8e00ff */
[----:B------:R-:W-:-:S04]  /*44d0*/  MOV R5, UR5 ;  /* 0x0000000500057c02 */ /* 0x000fc80008000f00 */
[----:B------:R-:W-:-:S07]  /*44e0*/  LEPC R20, `(.L_x_94) ;  /* 0x000000001014794e */ /* 0x000fce0000000000 */
[----:B-12---:R-:W-:Y:S05]  /*44f0*/  CALL.ABS.NOINC R2 ;  /* 0x0000000002007343 */ /* 0x006fea0003c00000 */
.L_x_94:
[----:B------:R1:W2:Y:S01]  /*4500*/  LDC.64 R2, c[0x4][R26] ;  /* 0x010000001a027b82 */ /* 0x0002a20000000a00 */
[----:B------:R-:W3:Y:S01]  /*4510*/  LDCU.64 UR4, c[0x4][0xf0] ;  /* 0x01001e00ff0477ac */ /* 0x000ee20008000a00 */
[----:B------:R-:W-:Y:S01]  /*4520*/  CS2R R6, SRZ ;  /* 0x0000000000067805 */ /* 0x000fe2000001ff00 */
[----:B---3--:R-:W-:Y:S01]  /*4530*/  IMAD.U32 R4, RZ, RZ, UR4 ;  /* 0x00000004ff047e24 */ /* 0x008fe2000f8e00ff */
[----:B------:R-:W-:-:S04]  /*4540*/  MOV R5, UR5 ;  /* 0x0000000500057c02 */ /* 0x000fc80008000f00 */
[----:B------:R-:W-:-:S07]  /*4550*/  LEPC R20, `(.L_x_95) ;  /* 0x000000001014794e */ /* 0x000fce0000000000 */
[----:B-12---:R-:W-:Y:S05]  /*4560*/  CALL.ABS.NOINC R2 ;  /* 0x0000000002007343 */ /* 0x006fea0003c00000 */
.L_x_95:
[----:B------:R1:W2:Y:S01]  /*4570*/  LDC.64 R2, c[0x4][R26] ;  /* 0x010000001a027b82 */ /* 0x0002a20000000a00 */
[----:B------:R-:W3:Y:S01]  /*4580*/  LDCU.64 UR4, c[0x4][0xf8] ;  /* 0x01001f00ff0477ac */ /* 0x000ee20008000a00 */
[----:B------:R-:W-:Y:S01]  /*4590*/  CS2R R6, SRZ ;  /* 0x0000000000067805 */ /* 0x000fe2000001ff00 */
[----:B---3--:R-:W-:Y:S01]  /*45a0*/  IMAD.U32 R4, RZ, RZ, UR4 ;  /* 0x00000004ff047e24 */ /* 0x008fe2000f8e00ff */
[----:B------:R-:W-:-:S04]  /*45b0*/  MOV R5, UR5 ;  /* 0x0000000500057c02 */ /* 0x000fc80008000f00 */
[----:B------:R-:W-:-:S07]  /*45c0*/  LEPC R20, `(.L_x_96) ;  /* 0x000000001014794e */ /* 0x000fce0000000000 */
[----:B-12---:R-:W-:Y:S05]  /*45d0*/  CALL.ABS.NOINC R2 ;  /* 0x0000000002007343 */ /* 0x006fea0003c00000 */
.L_x_96:
[----:B------:R-:W-:Y:S01]  /*45e0*/  HFMA2 R0, -RZ, RZ, 0, 9.5367431640625e-07 ;  /* 0x00000010ff007431 */ /* 0x000fe200000001ff */
[----:B------:R1:W2:Y:S01]  /*45f0*/  LDC.64 R2, c[0x4][R26] ;  /* 0x010000001a027b82 */ /* 0x0002a20000000a00 */
[----:B------:R-:W3:Y:S01]  /*4600*/  LDCU.64 UR4, c[0x4][0xc8] ;  /* 0x01001900ff0477ac */ /* 0x000ee20008000a00 */
[----:B------:R-:W-:Y:S01]  /*4610*/  MOV R6, R23 ;  /* 0x0000001700067202 */ /* 0x000fe20000000f00 */
[----:B------:R-:W-:Y:S01]  /*4620*/  IMAD.MOV.U32 R7, RZ, RZ, R22 ;  /* 0x000000ffff077224 */ /* 0x000fe200078e0016 */
[----:B------:R1:W-:Y:S01]  /*4630*/  STL [R1], R0 ;  /* 0x0000000001007387 */ /* 0x0003e20000100800 */
[----:B---3--:R-:W-:Y:S01]  /*4640*/  MOV R4, UR4 ;  /* 0x0000000400047c02 */ /* 0x008fe20008000f00 */
[----:B------:R-:W-:-:S04]  /*4650*/  IMAD.U32 R5, RZ, RZ, UR5 ;  /* 0x00000005ff057e24 */ /* 0x000fc8000f8e00ff */
[----:B------:R-:W-:-:S07]  /*4660*/  LEPC R20, `(.L_x_97) ;  /* 0x000000001014794e */ /* 0x000fce0000000000 */
[----:B-12---:R-:W-:Y:S05]  /*4670*/  CALL.ABS.NOINC R2 ;  /* 0x0000000002007343 */ /* 0x006fea0003c00000 */
.L_x_97:
[----:B------:R-:W1:Y:S01]  /*4680*/  S2R R0, SR_SWINHI ;  /* 0x0000000000007919 */ /* 0x000e620000002f00 */
[----:B------:R2:W3:Y:S01]  /*4690*/  LDC.64 R2, c[0x4][R26] ;  /* 0x010000001a027b82 */ /* 0x0004e20000000a00 */
[----:B------:R-:W4:Y:S01]  /*46a0*/  LDCU.64 UR4, c[0x4][0x100] ;  /* 0x01002000ff0477ac */ /* 0x000f220008000a00 */
[----:B------:R-:W-:Y:S02]  /*46b0*/  MOV R6, R23 ;  /* 0x0000001700067202 */ /* 0x000fe40000000f00 */
[----:B------:R-:W-:Y:S01]  /*46c0*/  MOV R7, R22 ;  /* 0x0000001600077202 */ /* 0x000fe20000000f00 */
[----:B----4-:R-:W-:Y:S02]  /*46d0*/  IMAD.U32 R4, RZ, RZ, UR4 ;  /* 0x00000004ff047e24 */ /* 0x010fe4000f8e00ff */
[----:B------:R-:W-:Y:S01]  /*46e0*/  IMAD.U32 R5, RZ, RZ, UR5 ;  /* 0x00000005ff057e24 */ /* 0x000fe2000f8e00ff */
[----:B------:R-:W-:Y:S02]  /*46f0*/  MOV R8, R17 ;  /* 0x0000001100087202 */ /* 0x000fe40000000f00 */
[----:B-1----:R-:W-:-:S05]  /*4700*/  MOV R9, R0 ;  /* 0x0000000000097202 */ /* 0x002fca0000000f00 */
[----:B------:R2:W-:Y:S02]  /*4710*/  STL.64 [R1], R8 ;  /* 0x0000000801007387 */ /* 0x0005e40000100a00 */
[----:B------:R-:W-:-:S07]  /*4720*/  LEPC R20, `(.L_x_98) ;  /* 0x000000001014794e */ /* 0x000fce0000000000 */
[----:B--23--:R-:W-:Y:S05]  /*4730*/  CALL.ABS.NOINC R2 ;  /* 0x0000000002007343 */ /* 0x00cfea0003c00000 */
.L_x_98:
[----:B------:R-:W1:Y:S01]  /*4740*/  LDC.64 R8, c[0x4][0xd8] ;  /* 0x01003600ff087b82 */ /* 0x000e620000000a00 */
[----:B------:R-:W2:Y:S01]  /*4750*/  LDCU.64 UR4, c[0x4][0xd0] ;  /* 0x01001a00ff0477ac */ /* 0x000ea20008000a00 */
[----:B------:R-:W-:Y:S02]  /*4760*/  MOV R6, R23 ;  /* 0x0000001700067202 */ /* 0x000fe40000000f00 */
[----:B------:R-:W-:-:S04]  /*4770*/  MOV R7, R22 ;  /* 0x0000001600077202 */ /* 0x000fc80000000f00 */
[----:B------:R3:W4:Y:S01]  /*4780*/  LDC.64 R2, c[0x4][R26] ;  /* 0x010000001a027b82 */ /* 0x0007220000000a00 */
[----:B--2---:R-:W-:Y:S02]  /*4790*/  IMAD.U32 R4, RZ, RZ, UR4 ;  /* 0x00000004ff047e24 */ /* 0x004fe4000f8e00ff */
[----:B------:R-:W-:Y:S01]  /*47a0*/  IMAD.U32 R5, RZ, RZ, UR5 ;  /* 0x00000005ff057e24 */ /* 0x000fe2000f8e00ff */
[----:B-1----:R3:W-:Y:S04]  /*47b0*/  STL.64 [R1], R8 ;  /* 0x0000000801007387 */ /* 0x0027e80000100a00 */
[----:B------:R-:W-:-:S07]  /*47c0*/  LEPC R20, `(.L_x_99) ;  /* 0x000000001014794e */ /* 0x000fce0000000000 */
[----:B---34-:R-:W-:Y:S05]  /*47d0*/  CALL.ABS.NOINC R2 ;  /* 0x0000000002007343 */ /* 0x018fea0003c00000 */
.L_x_99:
[----:B------:R-:W-:Y:S01]  /*47e0*/  HFMA2 R0, -RZ, RZ, 0, 2.384185791015625e-06 ;  /* 0x00000028ff007431 */ /* 0x000fe200000001ff */
        /* <DEDUP_REMOVED lines=9> */
.L_x_100:
        /* <DEDUP_REMOVED lines=10> */
.L_x_101:
[----:B------:R1:W2:Y:S01]  /*4920*/  LDC.64 R2, c[0x4][R26] ;  /* 0x010000001a027b82 */ /* 0x0002a20000000a00 */
[----:B------:R-:W3:Y:S01]  /*4930*/  LDCU.64 UR4, c[0x4][0xe0] ;  /* 0x01001c00ff0477ac */ /* 0x000ee20008000a00 */
[----:B------:R-:W-:Y:S01]  /*4940*/  CS2R R6, SRZ ;  /* 0x0000000000067805 */ /* 0x000fe2000001ff00 */
[----:B---3--:R-:W-:Y:S01]  /*4950*/  IMAD.U32 R4, RZ, RZ, UR4 ;  /* 0x00000004ff047e24 */ /* 0x008fe2000f8e00ff */
[----:B------:R-:W-:-:S04]  /*4960*/  MOV R5, UR5 ;  /* 0x0000000500057c02 */ /* 0x000fc80008000f00 */
[----:B------:R-:W-:-:S07]  /*4970*/  LEPC R20, `(.L_x_102) ;  /* 0x000000001014794e */ /* 0x000fce0000000000 */
[----:B-12---:R-:W-:Y:S05]  /*4980*/  CALL.ABS.NOINC R2 ;  /* 0x0000000002007343 */ /* 0x006fea0003c00000 */
.L_x_102:
[----:B------:R-:W-:Y:S01]  /*4990*/  HFMA2 R0, -RZ, RZ, 0, 4.76837158203125e-07 ;  /* 0x00000008ff007431 */ /* 0x000fe200000001ff */
        /* <DEDUP_REMOVED lines=9> */
.L_x_103:
[----:B------:R-:W-:Y:S01]  /*4a30*/  HFMA2 R0, -RZ, RZ, 0, 2.6226043701171875e-06 ;  /* 0x0000002cff007431 */ /* 0x000fe200000001ff */
        /* <DEDUP_REMOVED lines=9> */
.L_x_104:
[----:B------:R1:W2:Y:S01]  /*4ad0*/  LDC.64 R2, c[0x4][R26] ;  /* 0x010000001a027b82 */ /* 0x0002a20000000a00 */
[----:B------:R-:W3:Y:S01]  /*4ae0*/  LDCU.64 UR4, c[0x4][0xe0] ;  /* 0x01001c00ff0477ac */ /* 0x000ee20008000a00 */
[----:B------:R-:W-:Y:S01]  /*4af0*/  CS2R R6, SRZ ;  /* 0x0000000000067805 */ /* 0x000fe2000001ff00 */
[----:B---3--:R-:W-:Y:S01]  /*4b00*/  IMAD.U32 R4, RZ, RZ, UR4 ;  /* 0x00000004ff047e24 */ /* 0x008fe2000f8e00ff */
[----:B------:R-:W-:-:S04]  /*4b10*/  MOV R5, UR5 ;  /* 0x0000000500057c02 */ /* 0x000fc80008000f00 */
[----:B------:R-:W-:-:S07]  /*4b20*/  LEPC R20, `(.L_x_105) ;  /* 0x000000001014794e */ /* 0x000fce0000000000 */
[----:B-12---:R-:W-:Y:S05]  /*4b30*/  CALL.ABS.NOINC R2 ;  /* 0x0000000002007343 */ /* 0x006fea0003c00000 */
.L_x_105:
        /* <DEDUP_REMOVED lines=10> */
.L_x_106:
[----:B------:R-:W-:Y:S01]  /*4be0*/  HFMA2 R0, -RZ, RZ, 0, 2.443790435791015625e-06 ;  /* 0x00000029ff007431 */ /* 0x000fe200000001ff */
        /* <DEDUP_REMOVED lines=9> */
.L_x_107:
        /* <DEDUP_REMOVED lines=10> */
.L_x_108:
        /* <DEDUP_REMOVED lines=10> */
.L_x_109:
[----:B------:R1:W2:Y:S01]  /*4dc0*/  LDC.64 R2, c[0x4][R26] ;  /* 0x010000001a027b82 */ /* 0x0002a20000000a00 */
[----:B------:R-:W3:Y:S01]  /*4dd0*/  LDCU.64 UR4, c[0x4][0xe0] ;  /* 0x01001c00ff0477ac */ /* 0x000ee20008000a00 */
[----:B------:R-:W-:Y:S01]  /*4de0*/  CS2R R6, SRZ ;  /* 0x0000000000067805 */ /* 0x000fe2000001ff00 */
[----:B---3--:R-:W-:Y:S01]  /*4df0*/  IMAD.U32 R4, RZ, RZ, UR4 ;  /* 0x00000004ff047e24 */ /* 0x008fe2000f8e00ff */
[----:B------:R-:W-:-:S04]  /*4e00*/  MOV R5, UR5 ;  /* 0x0000000500057c02 */ /* 0x000fc80008000f00 */
[----:B------:R-:W-:-:S07]  /*4e10*/  LEPC R20, `(.L_x_110) ;  /* 0x000000001014794e */ /* 0x000fce0000000000 */
[----:B-12---:R-:W-:Y:S05]  /*4e20*/  CALL.ABS.NOINC R2 ;  /* 0x0000000002007343 */ /* 0x006fea0003c00000 */
.L_x_110:
[----:B------:R-:W-:Y:S01]  /*4e30*/  HFMA2 R0, -RZ, RZ, 0, 3.814697265625e-06 ;  /* 0x00000040ff007431 */ /* 0x000fe200000001ff */
        /* <DEDUP_REMOVED lines=9> */
.L_x_111:
        /* <DEDUP_REMOVED lines=10> */
.L_x_112:
[----:B------:R1:W2:Y:S01]  /*4f70*/  LDC.64 R2, c[0x4][R26] ;  /* 0x010000001a027b82 */ /* 0x0002a20000000a00 */
[----:B------:R-:W3:Y:S01]  /*4f80*/  LDCU.64 UR4, c[0x4][0xe0] ;  /* 0x01001c00ff0477ac */ /* 0x000ee20008000a00 */
[----:B------:R-:W-:Y:S01]  /*4f90*/  CS2R R6, SRZ ;  /* 0x0000000000067805 */ /* 0x000fe2000001ff00 */
[----:B---3--:R-:W-:Y:S01]  /*4fa0*/  IMAD.U32 R4, RZ, RZ, UR4 ;  /* 0x00000004ff047e24 */ /* 0x008fe2000f8e00ff */
[----:B------:R-:W-:-:S04]  /*4fb0*/  MOV R5, UR5 ;  /* 0x0000000500057c02 */ /* 0x000fc80008000f00 */
[----:B------:R-:W-:-:S07]  /*4fc0*/  LEPC R20, `(.L_x_113) ;  /* 0x000000001014794e */ /* 0x000fce0000000000 */
[----:B-12---:R-:W-:Y:S05]  /*4fd0*/  CALL.ABS.NOINC R2 ;  /* 0x0000000002007343 */ /* 0x006fea0003c00000 */
.L_x_113:
[----:B------:R-:W-:Y:S01]  /*4fe0*/  HFMA2 R0, -RZ, RZ, 0, 5.9604644775390625e-08 ;  /* 0x00000001ff007431 */ /* 0x000fe200000001ff */
        /* <DEDUP_REMOVED lines=9> */
.L_x_114:
        /* <DEDUP_REMOVED lines=10> */
.L_x_115:
        /* <DEDUP_REMOVED lines=10> */
.L_x_116:
        /* <DEDUP_REMOVED lines=10> */
.L_x_117:
[----:B------:R1:W2:Y:S01]  /*5260*/  LDC.64 R2, c[0x4][R26] ;  /* 0x010000001a027b82 */ /* 0x0002a20000000a00 */
[----:B------:R-:W3:Y:S01]  /*5270*/  LDCU.64 UR4, c[0x4][0xe0] ;  /* 0x01001c00ff0477ac */ /* 0x000ee20008000a00 */
[----:B------:R-:W-:Y:S01]  /*5280*/  CS2R R6, SRZ ;  /* 0x0000000000067805 */ /* 0x000fe2000001ff00 */
[----:B---3--:R-:W-:Y:S01]  /*5290*/  IMAD.U32 R4, RZ, RZ, UR4 ;  /* 0x00000004ff047e24 */ /* 0x008fe2000f8e00ff */
[----:B------:R-:W-:-:S04]  /*52a0*/  MOV R5, UR5 ;  /* 0x0000000500057c02 */ /* 0x000fc80008000f00 */
[----:B------:R-:W-:-:S07]  /*52b0*/  LEPC R20, `(.L_x_118) ;  /* 0x000000001014794e */ /* 0x000fce0000000000 */
[----:B-12---:R-:W-:Y:S05]  /*52c0*/  CALL.ABS.NOINC R2 ;  /* 0x0000000002007343 */ /* 0x006fea0003c00000 */
.L_x_118:
        /* <DEDUP_REMOVED lines=10> */
.L_x_119:
        /* <DEDUP_REMOVED lines=10> */
.L_x_120:
[----:B------:R1:W2:Y:S01]  /*5410*/  LDC.64 R2, c[0x4][R26] ;  /* 0x010000001a027b82 */ /* 0x0002a20000000a00 */
[----:B------:R-:W3:Y:S01]  /*5420*/  LDCU.64 UR4, c[0x4][0xe0] ;  /* 0x01001c00ff0477ac */ /* 0x000ee20008000a00 */
[----:B------:R-:W-:Y:S01]  /*5430*/  CS2R R6, SRZ ;  /* 0x0000000000067805 */ /* 0x000fe2000001ff00 */
[----:B---3--:R-:W-:Y:S01]  /*5440*/  IMAD.U32 R4, RZ, RZ, UR4 ;  /* 0x00000004ff047e24 */ /* 0x008fe2000f8e00ff */
[----:B------:R-:W-:-:S04]  /*5450*/  MOV R5, UR5 ;  /* 0x0000000500057c02 */ /* 0x000fc80008000f00 */
[----:B------:R-:W-:-:S07]  /*5460*/  LEPC R20, `(.L_x_121) ;  /* 0x000000001014794e */ /* 0x000fce0000000000 */
[----:B-12---:R-:W-:Y:S05]  /*5470*/  CALL.ABS.NOINC R2 ;  /* 0x0000000002007343 */ /* 0x006fea0003c00000 */
.L_x_121:
[----:B------:R-:W-:Y:S01]  /*5480*/  HFMA2 R0, -RZ, RZ, 0, 1.1920928955078125e-07 ;  /* 0x00000002ff007431 */ /* 0x000fe200000001ff */
        /* <DEDUP_REMOVED lines=9> */
.L_x_122:
        /* <DEDUP_REMOVED lines=10> */
.L_x_123:
        /* <DEDUP_REMOVED lines=10> */
.L_x_124:
        /* <DEDUP_REMOVED lines=10> */
.L_x_125:
        /* <DEDUP_REMOVED lines=10> */
.L_x_126:
        /* <DEDUP_REMOVED lines=10> */
.L_x_127:
[----:B------:R1:W2:Y:S01]  /*5840*/  LDC.64 R2, c[0x4][R26] ;  /* 0x010000001a027b82 */ /* 0x0002a20000000a00 */
[----:B------:R-:W3:Y:S01]  /*5850*/  LDCU.64 UR4, c[0x4][0xe0] ;  /* 0x01001c00ff0477ac */ /* 0x000ee20008000a00 */
[----:B------:R-:W-:Y:S01]  /*5860*/  CS2R R6, SRZ ;  /* 0x0000000000067805 */ /* 0x000fe2000001ff00 */
[----:B---3--:R-:W-:Y:S01]  /*5870*/  IMAD.U32 R4, RZ, RZ, UR4 ;  /* 0x00000004ff047e24 */ /* 0x008fe2000f8e00ff */
[----:B------:R-:W-:-:S04]  /*5880*/  MOV R5, UR5 ;  /* 0x0000000500057c02 */ /* 0x000fc80008000f00 */
[----:B------:R-:W-:-:S07]  /*5890*/  LEPC R20, `(.L_x_128) ;  /* 0x000000001014794e */ /* 0x000fce0000000000 */
[----:B-12---:R-:W-:Y:S05]  /*58a0*/  CALL.ABS.NOINC R2 ;  /* 0x0000000002007343 */ /* 0x006fea0003c00000 */
.L_x_128:
        /* <DEDUP_REMOVED lines=10> */
.L_x_129:
        /* <DEDUP_REMOVED lines=10> */
.L_x_130:
[----:B------:R1:W2:Y:S01]  /*59f0*/  LDC.64 R2, c[0x4][R26] ;  /* 0x010000001a027b82 */ /* 0x0002a20000000a00 */
[----:B------:R-:W3:Y:S01]  /*5a00*/  LDCU.64 UR4, c[0x4][0xe0] ;  /* 0x01001c00ff0477ac */ /* 0x000ee20008000a00 */
[----:B------:R-:W-:Y:S01]  /*5a10*/  CS2R R6, SRZ ;  /* 0x0000000000067805 */ /* 0x000fe2000001ff00 */
[----:B---3--:R-:W-:Y:S01]  /*5a20*/  IMAD.U32 R4, RZ, RZ, UR4 ;  /* 0x00000004ff047e24 */ /* 0x008fe2000f8e00ff */
[----:B------:R-:W-:-:S04]  /*5a30*/  MOV R5, UR5 ;  /* 0x0000000500057c02 */ /* 0x000fc80008000f00 */
[----:B------:R-:W-:-:S07]  /*5a40*/  LEPC R20, `(.L_x_131) ;  /* 0x000000001014794e */ /* 0x000fce0000000000 */
[----:B-12---:R-:W-:Y:S05]  /*5a50*/  CALL.ABS.NOINC R2 ;  /* 0x0000000002007343 */ /* 0x006fea0003c00000 */
.L_x_131:
[----:B------:R-:W-:Y:S01]  /*5a60*/  HFMA2 R0, -RZ, RZ, 0, 3.0517578125e-05 ;  /* 0x00000200ff007431 */ /* 0x000fe200000001ff */
        /* <DEDUP_REMOVED lines=9> */
.L_x_132:
        /* <DEDUP_REMOVED lines=10> */
.L_x_133:
        /* <DEDUP_REMOVED lines=10> */
.L_x_134:
        /* <DEDUP_REMOVED lines=10> */
.L_x_135:
[----:B------:R1:W2:Y:S01]  /*5ce0*/  LDC.64 R2, c[0x4][R26] ;  /* 0x010000001a027b82 */ /* 0x0002a20000000a00 */
[----:B------:R-:W3:Y:S01]  /*5cf0*/  LDCU.64 UR4, c[0x4][0xe0] ;  /* 0x01001c00ff0477ac */ /* 0x000ee20008000a00 */
[----:B------:R-:W-:Y:S01]  /*5d00*/  CS2R R6, SRZ ;  /* 0x0000000000067805 */ /* 0x000fe2000001ff00 */
[----:B---3--:R-:W-:Y:S01]  /*5d10*/  IMAD.U32 R4, RZ, RZ, UR4 ;  /* 0x00000004ff047e24 */ /* 0x008fe2000f8e00ff */
[----:B------:R-:W-:-:S04]  /*5d20*/  MOV R5, UR5 ;  /* 0x0000000500057c02 */ /* 0x000fc80008000f00 */
[----:B------:R-:W-:-:S07]  /*5d30*/  LEPC R20, `(.L_x_136) ;  /* 0x000000001014794e */ /* 0x000fce0000000000 */
[----:B-12---:R-:W-:Y:S05]  /*5d40*/  CALL.ABS.NOINC R2 ;  /* 0x0000000002007343 */ /* 0x006fea0003c00000 */
.L_x_136:
        /* <DEDUP_REMOVED lines=10> */
.L_x_137:
        /* <DEDUP_REMOVED lines=10> */
.L_x_138:
[----:B------:R1:W2:Y:S01]  /*5e90*/  LDC.64 R2, c[0x4][R26] ;  /* 0x010000001a027b82 */ /* 0x0002a20000000a00 */
[----:B------:R-:W3:Y:S01]  /*5ea0*/  LDCU.64 UR4, c[0x4][0xe0] ;  /* 0x01001c00ff0477ac */ /* 0x000ee20008000a00 */
[----:B------:R-:W-:Y:S01]  /*5eb0*/  CS2R R6, SRZ ;  /* 0x0000000000067805 */ /* 0x000fe2000001ff00 */
[----:B---3--:R-:W-:Y:S01]  /*5ec0*/  IMAD.U32 R4, RZ, RZ, UR4 ;  /* 0x00000004ff047e24 */ /* 0x008fe2000f8e00ff */
[----:B------:R-:W-:-:S04]  /*5ed0*/  MOV R5, UR5 ;  /* 0x0000000500057c02 */ /* 0x000fc80008000f00 */
[----:B------:R-:W-:-:S07]  /*5ee0*/  LEPC R20, `(.L_x_139) ;  /* 0x000000001014794e */ /* 0x000fce0000000000 */
[----:B-12---:R-:W-:Y:S05]  /*5ef0*/  CALL.ABS.NOINC R2 ;  /* 0x0000000002007343 */ /* 0x006fea0003c00000 */
.L_x_139:
[----:B------:R1:W-:Y:S01]  /*5f00*/  STL [R1], RZ ;  /* 0x000000ff01007387 */ /* 0x0003e20000100800 */
[----:B------:R1:W2:Y:S01]  /*5f10*/  LDC.64 R2, c[0x4][R26] ;  /* 0x010000001a027b82 */ /* 0x0002a20000000a00 */
[----:B------:R-:W3:Y:S01]  /*5f20*/  LDCU.64 UR4, c[0x4][0xc8] ;  /* 0x01001900ff0477ac */ /* 0x000ee20008000a00 */
[----:B------:R-:W-:Y:S02]  /*5f30*/  MOV R6, R23 ;  /* 0x0000001700067202 */ /* 0x000fe40000000f00 */
[----:B------:R-:W-:Y:S01]  /*5f40*/  MOV R7, R22 ;  /* 0x0000001600077202 */ /* 0x000fe20000000f00 */
[----:B---3--:R-:W-:Y:S02]  /*5f50*/  IMAD.U32 R4, RZ, RZ, UR4 ;  /* 0x00000004ff047e24 */ /* 0x008fe4000f8e00ff */
[----:B------:R-:W-:Y:S02]  /*5f60*/  IMAD.U32 R5, RZ, RZ, UR5 ;  /* 0x00000005ff057e24 */ /* 0x000fe4000f8e00ff */
[----:B------:R-:W-:-:S07]  /*5f70*/  LEPC R20, `(.L_x_140) ;  /* 0x000000001014794e */ /* 0x000fce0000000000 */
[----:B-12---:R-:W-:Y:S05]  /*5f80*/  CALL.ABS.NOINC R2 ;  /* 0x0000000002007343 */ /* 0x006fea0003c00000 */
.L_x_140:
        /* <DEDUP_REMOVED lines=10> */
.L_x_141:
        /* <DEDUP_REMOVED lines=10> */
.L_x_142:
        /* <DEDUP_REMOVED lines=10> */
.L_x_143:
[----:B------:R1:W2:Y:S01]  /*6170*/  LDC.64 R2, c[0x4][R26] ;  /* 0x010000001a027b82 */ /* 0x0002a20000000a00 */
[----:B------:R-:W3:Y:S01]  /*6180*/  LDCU.64 UR4, c[0x4][0xe0] ;  /* 0x01001c00ff0477ac */ /* 0x000ee20008000a00 */
[----:B------:R-:W-:Y:S01]  /*6190*/  CS2R R6, SRZ ;  /* 0x0000000000067805 */ /* 0x000fe2000001ff00 */
[----:B---3--:R-:W-:Y:S01]  /*61a0*/  IMAD.U32 R4, RZ, RZ, UR4 ;  /* 0x00000004ff047e24 */ /* 0x008fe2000f8e00ff */
[----:B------:R-:W-:-:S04]  /*61b0*/  MOV R5, UR5 ;  /* 0x0000000500057c02 */ /* 0x000fc80008000f00 */
[----:B------:R-:W-:-:S07]  /*61c0*/  LEPC R20, `(.L_x_144) ;  /* 0x000000001014794e */ /* 0x000fce0000000000 */
[----:B-12---:R-:W-:Y:S05]  /*61d0*/  CALL.ABS.NOINC R2 ;  /* 0x0000000002007343 */ /* 0x006fea0003c00000 */
.L_x_144:
        /* <DEDUP_REMOVED lines=9> */
.L_x_145:
        /* <DEDUP_REMOVED lines=10> */
.L_x_146:
[----:B------:R1:W2:Y:S01]  /*6310*/  LDC.64 R2, c[0x4][R26] ;  /* 0x010000001a027b82 */ /* 0x0002a20000000a00 */
[----:B------:R-:W3:Y:S01]  /*6320*/  LDCU.64 UR4, c[0x4][0xe0] ;  /* 0x01001c00ff0477ac */ /* 0x000ee20008000a00 */
[----:B------:R-:W-:Y:S01]  /*6330*/  CS2R R6, SRZ ;  /* 0x0000000000067805 */ /* 0x000fe2000001ff00 */
[----:B---3--:R-:W-:Y:S01]  /*6340*/  IMAD.U32 R4, RZ, RZ, UR4 ;  /* 0x00000004ff047e24 */ /* 0x008fe2000f8e00ff */
[----:B------:R-:W-:-:S04]  /*6350*/  MOV R5, UR5 ;  /* 0x0000000500057c02 */ /* 0x000fc80008000f00 */
[----:B------:R-:W-:-:S07]  /*6360*/  LEPC R20, `(.L_x_147) ;  /* 0x000000001014794e */ /* 0x000fce0000000000 */
[----:B-12---:R-:W-:Y:S05]  /*6370*/  CALL.ABS.NOINC R2 ;  /* 0x0000000002007343 */ /* 0x006fea0003c00000 */
.L_x_147:
[----:B------:R-:W-:Y:S01]  /*6380*/  HFMA2 R0, -RZ, RZ, 0, 0.0078125 ;  /* 0x00002000ff007431 */ /* 0x000fe200000001ff */
        /* <DEDUP_REMOVED lines=9> */
.L_x_148:
        /* <DEDUP_REMOVED lines=10> */
.L_x_149:
        /* <DEDUP_REMOVED lines=10> */
.L_x_150:
[----:B------:R-:W1:Y:S01]  /*6560*/  LDC.64 R2, c[0x4][0xa8] ;  /* 0x01002a00ff027b82 */ /* 0x000e620000000a00 */
[----:B------:R-:W2:Y:S01]  /*6570*/  LDCU.64 UR4, c[0x4][0xd0] ;  /* 0x01001a00ff0477ac */ /* 0x000ea20008000a00 */
[----:B------:R-:W-:Y:S02]  /*6580*/  MOV R6, R23 ;  /* 0x0000001700067202 */ /* 0x000fe40000000f00 */
[----:B------:R-:W-:-:S04]  /*6590*/  MOV R7, R22 ;  /* 0x0000001600077202 */ /* 0x000fc80000000f00 */
[----:B------:R-:W3:Y:S01]  /*65a0*/  LDC.64 R26, c[0x4][R26] ;  /* 0x010000001a1a7b82 */ /* 0x000ee20000000a00 */
[----:B--2---:R-:W-:Y:S02]  /*65b0*/  IMAD.U32 R4, RZ, RZ, UR4 ;  /* 0x00000004ff047e24 */ /* 0x004fe4000f8e00ff */
[----:B------:R-:W-:Y:S01]  /*65c0*/  IMAD.U32 R5, RZ, RZ, UR5 ;  /* 0x00000005ff057e24 */ /* 0x000fe2000f8e00ff */
[----:B-1----:R1:W-:Y:S04]  /*65d0*/  STL.64 [R1], R2 ;  /* 0x0000000201007387 */ /* 0x0023e80000100a00 */
[----:B------:R-:W-:-:S07]  /*65e0*/  LEPC R20, `(.L_x_91) ;  /* 0x000000001014794e */ /* 0x000fce0000000000 */
[----:B-1-3--:R-:W-:Y:S05]  /*65f0*/  CALL.ABS.NOINC R26 ;  /* 0x000000001a007343 */ /* 0x00afea0003c00000 */
.L_x_91:
[----:B------:R-:W-:Y:S05]  /*6600*/  BSYNC.RECONVERGENT B6 ;  /* 0x0000000000067941 */ /* 0x000fea0003800200 */
.L_x_90:
[----:B------:R-:W2:Y:S01]  /*6610*/  S2R R0, SR_SWINHI ;  /* 0x0000000000007919 */ /* 0x000ea20000002f00 */
[----:B------:R-:W-:Y:S01]  /*6620*/  IMAD.SHL.U32 R42, R18, 0x2, RZ ;  /* 0x00000002122a7824 */ /* 0x000fe200078e00ff */
[----:B------:R-:W3:Y:S04]  /*6630*/  LDCU.64 UR4, c[0x0][0x880] ;  /* 0x00011000ff0477ac */ /* 0x000ee80008000a00 */
[----:B------:R-:W-:Y:S02]  /*6640*/  LOP3.LUT R42, R42, 0xfe, RZ, 0xc0, !PT ;  /* 0x000000fe2a2a7812 */ /* 0x000fe400078ec0ff */
[----:B---3--:R-:W-:-:S04]  /*6650*/  ISETP.NE.U32.AND P6, PT, RZ, UR4, PT ;  /* 0x00000004ff007c0c */ /* 0x008fc8000bfc5070 */
[----:B------:R-:W-:Y:S02]  /*6660*/  ISETP.NE.AND.EX P6, PT, RZ, UR5, PT, P6 ;  /* 0x00000005ff007c0c */ /* 0x000fe4000bfc5360 */
[----:B-1----:R-:W-:Y:S02]  /*6670*/  MOV R2, R17 ;  /* 0x0000001100027202 */ /* 0x002fe40000000f00 */
[----:B--2---:R-:W-:-:S03]  /*6680*/  MOV R3, R0 ;  /* 0x0000000000037202 */ /* 0x004fc60000000f00 */
[----:B------:R-:W-:-:S03]  /*6690*/  IMAD.WIDE.U32 R42, R42, 0x2, R2 ;  /* 0x000000022a2a7825 */ /* 0x000fc600078e0002 */
[C---:B------:R-:W-:Y:S02]  /*66a0*/  IADD3 R3, P2, PT, R42.reuse, 0x200, RZ ;  /* 0x000002002a037810 */ /* 0x040fe40007f5e0ff */
[C---:B------:R-:W-:Y:S02]  /*66b0*/  IADD3 R5, P1, PT, R42.reuse, 0x400, RZ ;  /* 0x000004002a057810 */ /* 0x040fe40007f3e0ff */
[C---:B------:R-:W-:Y:S01]  /*66c0*/  IADD3 R7, P0, PT, R42.reuse, 0x600, RZ ;  /* 0x000006002a077810 */ /* 0x040fe20007f1e0ff */
[--C-:B------:R-:W-:Y:S01]  /*66d0*/  IMAD.X R61, RZ, RZ, R43.reuse, P2 ;  /* 0x000000ffff3d7224 */ /* 0x100fe200010e062b */
[--C-:B------:R-:W-:Y:S01]  /*66e0*/  SHF.R.U64 R11, R42, 0x3, R43.reuse ;  /* 0x000000032a0b7819 */ /* 0x100fe2000000122b */
[--C-:B------:R-:W-:Y:S02]  /*66f0*/  IMAD.X R59, RZ, RZ, R43.reuse, P1 ;  /* 0x000000ffff3b7224 */ /* 0x100fe400008e062b */
[----:B------:R-:W-:Y:S01]  /*6700*/  IMAD.X R57, RZ, RZ, R43, P0 ;  /* 0x000000ffff397224 */ /* 0x000fe200000e062b */
[----:B------:R-:W-:-:S02]  /*6710*/  SHF.R.U64 R0, R3, 0x3, R61 ;  /* 0x0000000303007819 */ /* 0x000fc4000000123d */
[----:B------:R-:W-:Y:S02]  /*6720*/  SHF.R.U64 R2, R5, 0x3, R59 ;  /* 0x0000000305027819 */ /* 0x000fe4000000123b */
[----:B------:R-:W-:Y:S02]  /*6730*/  SHF.R.U64 R4, R7, 0x3, R57 ;  /* 0x0000000307047819 */ /* 0x000fe40000001239 */
[----:B------:R-:W-:Y:S02]  /*6740*/  LOP3.LUT R60, R3, 0x70, R0, 0x78, !PT ;  /* 0x00000070033c7812 */ /* 0x000fe400078e7800 */
[----:B------:R-:W-:Y:S02]  /*6750*/  LOP3.LUT R58, R5, 0x70, R2, 0x78, !PT ;  /* 0x00000070053a7812 */ /* 0x000fe400078e7802 */
[----:B------:R-:W-:Y:S02]  /*6760*/  IADD3 R3, P3, PT, R42, 0x800, RZ ;  /* 0x000008002a037810 */ /* 0x000fe40007f7e0ff */
[----:B------:R-:W-:-:S02]  /*6770*/  LOP3.LUT R56, R7, 0x70, R4, 0x78, !PT ;  /* 0x0000007007387812 */ /* 0x000fc400078e7804 */
[C---:B------:R-:W-:Y:S01]  /*6780*/  IADD3 R5, P2, PT, R42.reuse, 0xa00, RZ ;  /* 0x00000a002a057810 */ /* 0x040fe20007f5e0ff */
[--C-:B------:R-:W-:Y:S01]  /*6790*/  IMAD.X R55, RZ, RZ, R43.reuse, P3 ;  /* 0x000000ffff377224 */ /* 0x100fe200018e062b */
[C---:B------:R-:W-:Y:S02]  /*67a0*/  IADD3 R7, P1, PT, R42.reuse, 0xc00, RZ ;  /* 0x00000c002a077810 */ /* 0x040fe40007f3e0ff */
[C---:B------:R-:W-:Y:S01]  /*67b0*/  IADD3 R9, P0, PT, R42.reuse, 0xe00, RZ ;  /* 0x00000e002a097810 */ /* 0x040fe20007f1e0ff */
[----:B------:R-:W-:Y:S01]  /*67c0*/  IMAD.X R53, RZ, RZ, R43, P2 ;  /* 0x000000ffff357224 */ /* 0x000fe200010e062b */
[----:B------:R-:W-:Y:S01]  /*67d0*/  SHF.R.U64 R0, R3, 0x3, R55 ;  /* 0x0000000303007819 */ /* 0x000fe20000001237 */
[----:B------:R-:W-:Y:S01]  /*67e0*/  IMAD.X R51, RZ, RZ, R43, P1 ;  /* 0x000000ffff337224 */ /* 0x000fe200008e062b */
[----:B------:R-:W-:Y:S01]  /*67f0*/  LOP3.LUT R10, R42, 0x70, R11, 0x78, !PT ;  /* 0x000000702a0a7812 */ /* 0x000fe200078e780b */
[----:B------:R-:W-:Y:S01]  /*6800*/  IMAD.X R49, RZ, RZ, R43, P0 ;  /* 0x000000ffff317224 */ /* 0x000fe200000e062b */
[----:B------:R-:W-:Y:S01]  /*6810*/  SHF.R.U64 R2, R5, 0x3, R53 ;  /* 0x0000000305027819 */ /* 0x000fe20000001235 */
[----:B------:R-:W-:Y:S01]  /*6820*/  IMAD.MOV.U32 R11, RZ, RZ, R43 ;  /* 0x000000ffff0b7224 */ /* 0x000fe200078e002b */
[----:B------:R-:W-:-:S02]  /*6830*/  SHF.R.U64 R4, R7, 0x3, R51 ;  /* 0x0000000307047819 */ /* 0x000fc40000001233 */
[----:B------:R-:W-:Y:S02]  /*6840*/  SHF.R.U64 R6, R9, 0x3, R49 ;  /* 0x0000000309067819 */ /* 0x000fe40000001231 */
[----:B------:R-:W-:Y:S01]  /*6850*/  LOP3.LUT R54, R3, 0x70, R0, 0x78, !PT ;  /* 0x0000007003367812 */ /* 0x000fe200078e7800 */
[----:B------:R1:W-:Y:S01]  /*6860*/  ST.E desc[UR48][R10.64], RZ ;  /* 0x000000ff0a007985 */ /* 0x0003e2000c101930 */
[----:B------:R-:W-:Y:S02]  /*6870*/  LOP3.LUT R52, R5, 0x70, R2, 0x78, !PT ;  /* 0x0000007005347812 */ /* 0x000fe400078e7802 */
[C---:B------:R-:W-:Y:S01]  /*6880*/  IADD3 R3, P3, PT, R42.reuse, 0x1000, RZ ;  /* 0x000010002a037810 */ /* 0x040fe20007f7e0ff */
[----:B------:R2:W-:Y:S01]  /*6890*/  ST.E desc[UR48][R60.64], RZ ;  /* 0x000000ff3c007985 */ /* 0x0005e2000c101930 */
[----:B------:R-:W-:Y:S02]  /*68a0*/  LOP3.LUT R50, R7, 0x70, R4, 0x78, !PT ;  /* 0x0000007007327812 */ /* 0x000fe400078e7804 */
[C---:B------:R-:W-:Y:S01]  /*68b0*/  IADD3 R5, P2, PT, R42.reuse, 0x1200, RZ ;  /* 0x000012002a057810 */ /* 0x040fe20007f5e0ff */
[--C-:B------:R-:W-:Y:S01]  /*68c0*/  IMAD.X R47, RZ, RZ, R43.reuse, P3 ;  /* 0x000000ffff2f7224 */ /* 0x100fe200018e062b */
[----:B------:R-:W-:Y:S01]  /*68d0*/  LOP3.LUT R48, R9, 0x70, R6, 0x78, !PT ;  /* 0x0000007009307812 */ /* 0x000fe200078e7806 */
[----:B------:R2:W-:Y:S01]  /*68e0*/  ST.E desc[UR48][R58.64], RZ ;  /* 0x000000ff3a007985 */ /* 0x0005e2000c101930 */
[C---:B------:R-:W-:Y:S01]  /*68f0*/  IADD3 R7, P1, PT, R42.reuse, 0x1400, RZ ;  /* 0x000014002a077810 */ /* 0x040fe20007f3e0ff */
[----:B------:R-:W-:Y:S01]  /*6900*/  IMAD.X R45, RZ, RZ, R43, P2 ;  /* 0x000000ffff2d7224 */ /* 0x000fe200010e062b */
[----:B------:R-:W-:Y:S01]  /*6910*/  IADD3 R9, P0, PT, R42, 0x1600, RZ ;  /* 0x000016002a097810 */ /* 0x000fe20007f1e0ff */
[----:B------:R2:W-:Y:S01]  /*6920*/  ST.E desc[UR48][R56.64], RZ ;  /* 0x000000ff38007985 */ /* 0x0005e2000c101930 */
[----:B------:R-:W-:Y:S01]  /*6930*/  SHF.R.U64 R0, R3, 0x3, R47 ;  /* 0x0000000303007819 */ /* 0x000fe2000000122f */
[----:B------:R-:W-:Y:S01]  /*6940*/  IMAD.X R41, RZ, RZ, R43, P1 ;  /* 0x000000ffff297224 */ /* 0x000fe200008e062b */
[----:B------:R-:W-:Y:S01]  /*6950*/  SHF.R.U64 R2, R5, 0x3, R45 ;  /* 0x0000000305027819 */ /* 0x000fe2000000122d */
[----:B------:R-:W-:Y:S01]  /*6960*/  IMAD.X R39, RZ, RZ, R43, P0 ;  /* 0x000000ffff277224 */ /* 0x000fe200000e062b */
[----:B------:R-:W-:Y:S01]  /*6970*/  LOP3.LUT R46, R3, 0x70, R0, 0x78, !PT ;  /* 0x00000070032e7812 */ /* 0x000fe200078e7800 */
[----:B------:R2:W-:Y:S01]  /*6980*/  ST.E desc[UR48][R54.64], RZ ;  /* 0x000000ff36007985 */ /* 0x0005e2000c101930 */
[----:B------:R-:W-:-:S02]  /*6990*/  SHF.R.U64 R4, R7, 0x3, R41 ;  /* 0x0000000307047819 */ /* 0x000fc40000001229 */
[----:B------:R-:W-:Y:S01]  /*69a0*/  SHF.R.U64 R6, R9, 0x3, R39 ;  /* 0x0000000309067819 */ /* 0x000fe20000001227 */
        /* <DEDUP_REMOVED lines=58> */
[----:B-1----:R-:W-:Y:S01]  /*6d50*/  IMAD.X R11, RZ, RZ, R43, P0 ;  /* 0x000000ffff0b7224 */ /* 0x002fe200000e062b */
[----:B------:R-:W-:Y:S01]  /*6d60*/  LOP3.LUT R20, R0, 0x70, R3, 0x78, !PT ;  /* 0x0000007000147812 */ /* 0x000fe200078e7803 */
[----:B------:R2:W-:Y:S01]  /*6d70*/  ST.E desc[UR48][R22.64], RZ ;  /* 0x000000ff16007985 */ /* 0x0005e2000c101930 */
[----:B------:R-:W-:-:S02]  /*6d80*/  SHF.R.U64 R7, R4, 0x3, R13 ;  /* 0x0000000304077819 */ /* 0x000fc4000000120d */
[----:B------:R-:W-:Y:S01]  /*6d90*/  SHF.R.U64 R9, R6, 0x3, R11 ;  /* 0x0000000306097819 */ /* 0x000fe2000000120b */
[----:B------:R2:W-:Y:S01]  /*6da0*/  ST.E desc[UR48][R20.64], RZ ;  /* 0x000000ff14007985 */ /* 0x0005e2000c101930 */
[----:B------:R-:W-:Y:S02]  /*6db0*/  LOP3.LUT R14, R2, 0x70, R5, 0x78, !PT ;  /* 0x00000070020e7812 */ /* 0x000fe400078e7805 */
[----:B------:R-:W-:Y:S02]  /*6dc0*/  IADD3 R0, P3, PT, R42, 0x3000, RZ ;  /* 0x000030002a007810 */ /* 0x000fe40007f7e0ff */
[----:B------:R-:W-:Y:S01]  /*6dd0*/  LOP3.LUT R12, R4, 0x70, R7, 0x78, !PT ;  /* 0x00000070040c7812 */ /* 0x000fe200078e7807 */
[----:B------:R2:W-:Y:S01]  /*6de0*/  ST.E desc[UR48][R14.64], RZ ;  /* 0x000000ff0e007985 */ /* 0x0005e2000c101930 */
[----:B------:R-:W-:Y:S01]  /*6df0*/  IADD3 R2, P2, PT, R42, 0x3200, RZ ;  /* 0x000032002a027810 */ /* 0x000fe20007f5e0ff */
[----:B------:R-:W-:Y:S01]  /*6e00*/  IMAD.X R69, RZ, RZ, R43, P3 ;  /* 0x000000ffff457224 */ /* 0x000fe200018e062b */
        /* <DEDUP_REMOVED lines=10> */
[----:B------:R-:W-:-:S02]  /*6eb0*/  LOP3.LUT R68, R0, 0x70, R3, 0x78, !PT ;  /* 0x0000007000447812 */ /* 0x000fc400078e7803 */
[----:B------:R-:W-:Y:S02]  /*6ec0*/  SHF.R.U64 R7, R4, 0x3, R65 ;  /* 0x0000000304077819 */ /* 0x000fe40000001241 */
        /* <DEDUP_REMOVED lines=19> */
[----:B------:R-:W-:Y:S01]  /*7000*/  SHF.R.U64 R7, R4, 0x3, R73 ;  /* 0x0000000304077819 */ /* 0x000fe20000001249 */
[----:B------:R-:W1:Y:S01]  /*7010*/  S2R R0, SR_CTAID.Z ;  /* 0x0000000000007919 */ /* 0x000e620000002700 */
[----:B------:R-:W-:Y:S02]  /*7020*/  SHF.R.U64 R9, R6, 0x3, R71 ;  /* 0x0000000306097819 */ /* 0x000fe40000001247 */
[----:B------:R-:W-:Y:S01]  /*7030*/  LOP3.LUT R74, R2, 0x70, R5, 0x78, !PT ;  /* 0x00000070024a7812 */ /* 0x000fe200078e7805 */
[----:B------:R2:W-:Y:S01]  /*7040*/  ST.E desc[UR48][R76.64], RZ ;  /* 0x000000ff4c007985 */ /* 0x0005e2000c101930 */
[----:B------:R-:W-:Y:S02]  /*7050*/  LOP3.LUT R72, R4, 0x70, R7, 0x78, !PT ;  /* 0x0000007004487812 */ /* 0x000fe400078e7807 */
[----:B------:R-:W-:Y:S01]  /*7060*/  LOP3.LUT R70, R6, 0x70, R9, 0x78, !PT ;  /* 0x0000007006467812 */ /* 0x000fe200078e7809 */
[----:B------:R2:W-:Y:S04]  /*7070*/  ST.E desc[UR48][R74.64], RZ ;  /* 0x000000ff4a007985 */ /* 0x0005e8000c101930 */
[----:B------:R2:W-:Y:S01]  /*7080*/  ST.E desc[UR48][R72.64], RZ ;  /* 0x000000ff48007985 */ /* 0x0005e2000c101930 */
[----:B------:R-:W3:Y:S03]  /*7090*/  S2R R2, SR_CTAID.Y ;  /* 0x0000000000027919 */ /* 0x000ee60000002600 */
[----:B------:R2:W-:Y:S01]  /*70a0*/  ST.E desc[UR48][R70.64], RZ ;  /* 0x000000ff46007985 */ /* 0x0005e2000c101930 */
[----:B------:R-:W-:Y:S05]  /*70b0*/  @!P6 BRA `(.L_x_151) ;  /* 0x000000000090e947 */ /* 0x000fea0003800000 */
[----:B------:R-:W4:Y:S01]  /*70c0*/  LDCU UR4, c[0x0][0x380] ;  /* 0x00007000ff0477ac */ /* 0x000f220008000800 */
[----:B------:R-:W-:Y:S01]  /*70d0*/  IADD3 R3, PT, PT, R19, R16, RZ ;  /* 0x0000001013037210 */ /* 0x000fe20007ffe0ff */
[----:B------:R-:W-:Y:S03]  /*70e0*/  BSSY.RECONVERGENT B0, `(.L_x_151) ;  /* 0x0000021000007945 */ /* 0x000fe60003800200 */
[----:B----4-:R-:W-:-:S13]  /*70f0*/  ISETP.GE.AND P0, PT, R3, UR4, PT ;  /* 0x0000000403007c0c */ /* 0x010fda000bf06270 */
[----:B------:R-:W-:Y:S05]  /*7100*/  @P0 BRA `(.L_x_152) ;  /* 0x0000000000780947 */ /* 0x000fea0003800000 */
[----:B------:R-:W4:Y:S01]  /*7110*/  LDCU UR7, c[0x0][0x38c] ;  /* 0x00007180ff0777ac */ /* 0x000f220008000800 */
[----:B------:R-:W1:Y:S01]  /*7120*/  LDCU UR6, c[0x0][0x890] ;  /* 0x00011200ff0677ac */ /* 0x000e620008000800 */
[----:B------:R-:W5:Y:S01]  /*7130*/  LDCU.64 UR4, c[0x0][0x888] ;  /* 0x00011100ff0477ac */ /* 0x000f620008000a00 */
[----:B----4-:R-:W4:Y:S01]  /*7140*/  I2F.U32.RP R8, UR7 ;  /* 0x0000000700087d06 */ /* 0x010f220008209000 */
[----:B------:R-:W-:-:S07]  /*7150*/  ISETP.NE.U32.AND P0, PT, RZ, UR7, PT ;  /* 0x00000007ff007c0c */ /* 0x000fce000bf05070 */
[----:B----4-:R-:W4:Y:S02]  /*7160*/  MUFU.RCP R6, R8 ;  /* 0x0000000800067308 */ /* 0x010f240000001000 */
[----:B----4-:R-:W-:-:S06]  /*7170*/  IADD3 R6, PT, PT, R6, 0xffffffe, RZ ;  /* 0x0ffffffe06067810 */ /* 0x010fcc0007ffe0ff */
[----:B------:R-:W4:Y:S02]  /*7180*/  F2I.FTZ.U32.TRUNC.NTZ R5, R6 ;  /* 0x0000000600057305 */ /* 0x000f24000021f000 */
[----:B----4-:R-:W-:-:S05]  /*7190*/  IADD3 R4, PT, PT, RZ, -R5, RZ ;  /* 0x80000005ff047210 */ /* 0x010fca0007ffe0ff */
[----:B------:R-:W-:Y:S02]  /*71a0*/  IMAD R7, R4, UR7, RZ ;  /* 0x0000000704077c24 */ /* 0x000fe4000f8e02ff */
[----:B------:R-:W-:-:S05]  /*71b0*/  HFMA2 R4, -RZ, RZ, 0, 0 ;  /* 0x00000000ff047431 */ /* 0x000fca00000001ff */
[----:B------:R-:W-:-:S04]  /*71c0*/  IMAD.HI.U32 R5, R5, R7, R4 ;  /* 0x0000000705057227 */ /* 0x000fc800078e0004 */
[----:B-1----:R-:W-:Y:S02]  /*71d0*/  IMAD R4, R0, UR6, R3 ;  /* 0x0000000600047c24 */ /* 0x002fe4000f8e0203 */
[----:B---3--:R-:W-:-:S04]  /*71e0*/  IMAD.HI.U32 R5, R5, R2, RZ ;  /* 0x0000000205057227 */ /* 0x008fc800078e00ff */
[----:B------:R-:W-:-:S04]  /*71f0*/  IMAD.MOV R7, RZ, RZ, -R5 ;  /* 0x000000ffff077224 */ /* 0x000fc800078e0a05 */
[----:B------:R-:W-:-:S05]  /*7200*/  IMAD R7, R7, UR7, R2 ;  /* 0x0000000707077c24 */ /* 0x000fca000f8e0202 */
[----:B------:R-:W-:-:S13]  /*7210*/  ISETP.GE.U32.AND P2, PT, R7, UR7, PT ;  /* 0x0000000707007c0c */ /* 0x000fda000bf46070 */
[----:B------:R-:W-:Y:S02]  /*7220*/  @P2 IADD3 R7, PT, PT, R7, -UR7, RZ ;  /* 0x8000000707072c10 */ /* 0x000fe4000fffe0ff */
[----:B------:R-:W-:Y:S02]  /*7230*/  @P2 IADD3 R5, PT, PT, R5, 0x1, RZ ;  /* 0x0000000105052810 */ /* 0x000fe40007ffe0ff */
[----:B------:R-:W-:Y:S02]  /*7240*/  ISETP.GE.U32.AND P1, PT, R7, UR7, PT ;  /* 0x0000000707007c0c */ /* 0x000fe4000bf26070 */
[----:B------:R-:W1:Y:S11]  /*7250*/  LDC.64 R6, c[0x0][0x880] ;  /* 0x00022000ff067b82 */ /* 0x000e760000000a00 */
[----:B------:R-:W-:Y:S01]  /*7260*/  @P1 VIADD R5, R5, 0x1 ;  /* 0x0000000105051836 */ /* 0x000fe20000000000 */
[----:B------:R-:W-:-:S04]  /*7270*/  @!P0 LOP3.LUT R5, RZ, UR7, RZ, 0x33, !PT ;  /* 0x00000007ff058c12 */ /* 0x000fc8000f8e33ff */
[C---:B------:R-:W-:Y:S01]  /*7280*/  IADD3 R3, PT, PT, -R5.reuse, RZ, RZ ;  /* 0x000000ff05037210 */ /* 0x040fe20007ffe1ff */
[----:B-----5:R-:W-:-:S04]  /*7290*/  IMAD R5, R5, UR5, R4 ;  /* 0x0000000505057c24 */ /* 0x020fc8000f8e0204 */
[----:B------:R-:W-:Y:S01]  /*72a0*/  IMAD R4, R3, UR7, R2 ;  /* 0x0000000703047c24 */ /* 0x000fe2000f8e0202 */
[----:B------:R-:W-:-:S03]  /*72b0*/  MOV R3, 0xff800000 ;  /* 0xff80000000037802 */ /* 0x000fc60000000f00 */
[----:B------:R-:W-:-:S04]  /*72c0*/  IMAD R5, R4, UR4, R5 ;  /* 0x0000000404057c24 */ /* 0x000fc8000f8e0205 */
[----:B-1----:R-:W-:-:S05]  /*72d0*/  IMAD.WIDE.U32 R6, R5, 0x4, R6 ;  /* 0x0000000405067825 */ /* 0x002fca00078e0006 */
[----:B------:R4:W-:Y:S02]  /*72e0*/  STG.E desc[UR48][R6.64], R3 ;  /* 0x0000000306007986 */ /* 0x0009e4000c101930 */
.L_x_152:
[----:B------:R-:W-:Y:S05]  /*72f0*/  BSYNC.RECONVERGENT B0 ;  /* 0x0000000000007941 */ /* 0x000fea0003800200 */
.L_x_151:
[----:B------:R-:W-:-:S09]  /*7300*/  UISETP.NE.AND UP0, UPT, UR38, URZ, UPT ;  /* 0x000000ff2600728c */ /* 0x000fd2000bf05270 */
[----:B------:R-:W-:Y:S05]  /*7310*/  BRA.U UP0, `(.L_x_153) ;  /* 0x0000000100047547 */ /* 0x000fea000b800000 */
[----:B------:R-:W-:Y:S05]  /*7320*/  BPT.TRAP 0x1 ;  /* 0x000000040000795c */ /* 0x000fea0000300000 */
.L_x_153:
[C---:B----4-:R-:W-:Y:S01]  /*7330*/  IADD3 R3, P1, PT, R42.reuse, 0x4000, RZ ;  /* 0x000040002a037810 */ /* 0x050fe20007f3e0ff */
[----:B------:R4:W-:Y:S01]  /*7340*/  STL.64 [R1+0x78], R16 ;  /* 0x0000781001007387 */ /* 0x0009e20000100a00 */
[C---:B------:R-:W-:Y:S01]  /*7350*/  IADD3 R7, P5, PT, R42.reuse, 0x4400, RZ ;  /* 0x000044002a077810 */ /* 0x040fe20007fbe0ff */
[----:B------:R-:W-:Y:S01]  /*7360*/  UISETP.NE.AND UP0, UPT, UR38, URZ, UPT ;  /* 0x000000ff2600728c */ /* 0x000fe2000bf05270 */
[C---:B--2---:R-:W-:Y:S02]  /*7370*/  IADD3 R12, P2, PT, R42.reuse, 0x4a00, RZ ;  /* 0x00004a002a0c7810 */ /* 0x044fe40007f5e0ff */
[C---:B------:R-:W-:Y:S01]  /*7380*/  IADD3 R5, P0, PT, R42.reuse, 0x4200, RZ ;  /* 0x000042002a057810 */ /* 0x040fe20007f1e0ff */
[----:B------:R2:W-:Y:S01]  /*7390*/  STL [R1+0x9c], R7 ;  /* 0x00009c0701007387 */ /* 0x0005e20000100800 */
[C---:B------:R-:W-:Y:S01]  /*73a0*/  IADD3 R11, P3, PT, R42.reuse, 0x4800, RZ ;  /* 0x000048002a0b7810 */ /* 0x040fe20007f7e0ff */
[----:B------:R-:W-:Y:S01]  /*73b0*/  IMAD.X R23, RZ, RZ, R43, P2 ;  /* 0x000000ffff177224 */ /* 0x000fe200010e062b */
[----:B------:R-:W-:-:S02]  /*73c0*/  IADD3 R9, P4, PT, R42, 0x4600, RZ ;  /* 0x000046002a097810 */ /* 0x000fc40007f9e0ff */
[C---:B------:R-:W-:Y:S01]  /*73d0*/  IADD3 R21, P2, PT, R42.reuse, 0x5600, RZ ;  /* 0x000056002a157810 */ /* 0x040fe20007f5e0ff */
[----:B------:R5:W-:Y:S04]  /*73e0*/  STL [R1+0x98], R11 ;  /* 0x0000980b01007387 */ /* 0x000be80000100800 */
[----:B------:R-:W-:Y:S01]  /*73f0*/  STL [R1+0x1c], R23 ;  /* 0x00001c1701007387 */ /* 0x000fe20000100800 */
[----:B------:R-:W-:Y:S01]  /*7400*/  IMAD.X R83, RZ, RZ, R43, P2 ;  /* 0x000000ffff537224 */ /* 0x000fe200010e062b */
[----:B------:R-:W-:-:S05]  /*7410*/  IADD3 R27, P2, PT, R42, 0x6200, RZ ;  /* 0x000062002a1b7810 */ /* 0x000fca0007f5e0ff */
[--C-:B------:R-:W-:Y:S01]  /*7420*/  IMAD.X R71, RZ, RZ, R43.reuse, P2 ;  /* 0x000000ffff477224 */ /* 0x100fe200010e062b */
[C---:B------:R-:W-:Y:S01]  /*7430*/  IADD3 R33, P2, PT, R42.reuse, 0x6e00, RZ ;  /* 0x00006e002a217810 */ /* 0x040fe20007f5e0ff */
[----:B----4-:R-:W-:Y:S01]  /*7440*/  IMAD.X R17, RZ, RZ, R43, P1 ;  /* 0x000000ffff117224 */ /* 0x010fe200008e062b */
[----:B------:R-:W-:-:S03]  /*7450*/  IADD3 R13, P1, PT, R42, 0x4c00, RZ ;  /* 0x00004c002a0d7810 */ /* 0x000fc60007f3e0ff */
[--C-:B------:R-:W-:Y:S01]  /*7460*/  IMAD.X R59, RZ, RZ, R43.reuse, P2 ;  /* 0x000000ffff3b7224 */ /* 0x100fe200010e062b */
[C---:B------:R-:W-:Y:S01]  /*7470*/  IADD3 R39, P2, PT, R42.reuse, 0x7a00, RZ ;  /* 0x00007a002a277810 */ /* 0x040fe20007f5e0ff */
[----:B--2---:R-:W-:Y:S01]  /*7480*/  IMAD.X R7, RZ, RZ, R43, P0 ;  /* 0x000000ffff077224 */ /* 0x004fe200000e062b */
[C---:B------:R-:W-:Y:S01]  /*7490*/  IADD3 R14, P0, PT, R42.reuse, 0x4e00, RZ ;  /* 0x00004e002a0e7810 */ /* 0x040fe20007f1e0ff */
[----:B------:R2:W-:Y:S01]  /*74a0*/  STL.64 [R1+0x88], R12 ;  /* 0x0000880c01007387 */ /* 0x0005e20000100a00 */
[C---:B------:R-:W-:Y:S01]  /*74b0*/  SHF.R.U64 R4, R3.reuse, 0x3, R17 ;  /* 0x0000000303047819 */ /* 0x040fe20000001211 */
[--C-:B------:R-:W-:Y:S01]  /*74c0*/  IMAD.X R93, RZ, RZ, R43.reuse, P1 ;  /* 0x000000ffff5d7224 */ /* 0x100fe200008e062b */
[C---:B------:R-:W-:Y:S01]  /*74d0*/  IADD3 R22, P1, PT, R42.reuse, 0x5800, RZ ;  /* 0x000058002a167810 */ /* 0x040fe20007f3e0ff */
[--C-:B-----5:R-:W-:Y:S01]  /*74e0*/  IMAD.X R11, RZ, RZ, R43.reuse, P4 ;  /* 0x000000ffff0b7224 */ /* 0x120fe200020e062b */
[----:B------:R-:W-:Y:S01]  /*74f0*/  LOP3.LUT R16, R3, 0x70, R4, 0x78, !PT ;  /* 0x0000007003107812 */ /* 0x000fe200078e7804 */
[----:B------:R-:W-:Y:S01]  /*7500*/  STL [R1+0x3c], R7 ;  /* 0x00003c0701007387 */ /* 0x000fe20000100800 */
[----:B------:R-:W-:Y:S01]  /*7510*/  IADD3 R18, P4, PT, R42, 0x5200, RZ ;  /* 0x000052002a127810 */ /* 0x000fe20007f9e0ff */
[----:B------:R-:W-:-:S02]  /*7520*/  IMAD.X R91, RZ, RZ, R43, P0 ;  /* 0x000000ffff5b7224 */ /* 0x000fc400000e062b */
[--C-:B------:R-:W-:Y:S01]  /*7530*/  IMAD.X R47, RZ, RZ, R43.reuse, P2 ;  /* 0x000000ffff2f7224 */ /* 0x100fe200010e062b */
[----:B------:R4:W-:Y:S01]  /*7540*/  STL [R1+0x2c], R11 ;  /* 0x00002c0b01007387 */ /* 0x0009e20000100800 */
[----:B--2---:R-:W-:Y:S01]  /*7550*/  IMAD.X R13, RZ, RZ, R43, P5 ;  /* 0x000000ffff0d7224 */ /* 0x004fe200028e062b */
[C---:B------:R-:W-:Y:S02]  /*7560*/  IADD3 R15, P5, PT, R42.reuse, 0x5000, RZ ;  /* 0x000050002a0f7810 */ /* 0x040fe40007fbe0ff */
[----:B------:R2:W-:Y:S01]  /*7570*/  STL.64 [R1+0x80], R18 ;  /* 0x0000801201007387 */ /* 0x0005e20000100a00 */
[----:B------:R-:W-:Y:S01]  /*7580*/  SHF.R.U64 R10, R9, 0x3, R11 ;  /* 0x00000003090a7819 */ /* 0x000fe2000000120b */
[--C-:B------:R-:W-:Y:S01]  /*7590*/  IMAD.X R87, RZ, RZ, R43.reuse, P4 ;  /* 0x000000ffff577224 */ /* 0x100fe200020e062b */
[C---:B------:R-:W-:Y:S01]  /*75a0*/  IADD3 R23, P0, PT, R42.reuse, 0x5a00, RZ ;  /* 0x00005a002a177810 */ /* 0x040fe20007f1e0ff */
[----:B------:R5:W-:Y:S01]  /*75b0*/  STL.64 [R1+0x90], R14 ;  /* 0x0000900e01007387 */ /* 0x000be20000100a00 */
[--C-:B------:R-:W-:Y:S01]  /*75c0*/  IMAD.X R89, RZ, RZ, R43.reuse, P5 ;  /* 0x000000ffff597224 */ /* 0x100fe200028e062b */
[C---:B------:R-:W-:Y:S01]  /*75d0*/  IADD3 R24, P5, PT, R42.reuse, 0x5c00, RZ ;  /* 0x00005c002a187810 */ /* 0x040fe20007fbe0ff */
[--C-:B------:R-:W-:Y:S01]  /*75e0*/  IMAD.X R81, RZ, RZ, R43.reuse, P1 ;  /* 0x000000ffff517224 */ /* 0x100fe200008e062b */
[----:B----4-:R-:W4:Y:S01]  /*75f0*/  LDL.LU R11, [R1+0x98] ;  /* 0x00009800010b7983 */ /* 0x010f220000300800 */
[--C-:B------:R-:W-:Y:S01]  /*7600*/  IMAD.X R79, RZ, RZ, R43.reuse, P0 ;  /* 0x000000ffff4f7224 */ /* 0x100fe200000e062b */
[C---:B------:R-:W-:Y:S01]  /*7610*/  IADD3 R25, P4, PT, R42.reuse, 0x5e00, RZ ;  /* 0x00005e002a197810 */ /* 0x040fe20007f9e0ff */
[----:B------:R-:W-:Y:S01]  /*7620*/  IMAD.X R77, RZ, RZ, R43, P5 ;  /* 0x000000ffff4d7224 */ /* 0x000fe200028e062b */
[----:B------:R-:W-:-:S02]  /*7630*/  IADD3 R28, P1, PT, R42, 0x6400, RZ ;  /* 0x000064002a1c7810 */ /* 0x000fc40007f3e0ff */
[C---:B------:R-:W-:Y:S01]  /*7640*/  IADD3 R29, P0, PT, R42.reuse, 0x6600, RZ ;  /* 0x000066002a1d7810 */ /* 0x040fe20007f1e0ff */
[--C-:B------:R-:W-:Y:S01]  /*7650*/  IMAD.X R75, RZ, RZ, R43.reuse, P4 ;  /* 0x000000ffff4b7224 */ /* 0x100fe200020e062b */
        /* <DEDUP_REMOVED lines=11> */
[--C-:B--2---:R-:W-:Y:S01]  /*7710*/  IMAD.X R19, RZ, RZ, R43.reuse, P3 ;  /* 0x000000ffff137224 */ /* 0x104fe200018e062b */
[C---:B------:R-:W-:Y:S01]  /*7720*/  IADD3 R20, P3, PT, R42.reuse, 0x5400, RZ ;  /* 0x000054002a147810 */ /* 0x040fe20007f7e0ff */
[----:B------:R-:W-:Y:S01]  /*7730*/  IMAD.X R55, RZ, RZ, R43, P0 ;  /* 0x000000ffff377224 */ /* 0x000fe200000e062b */
[C---:B------:R-:W-:Y:S01]  /*7740*/  IADD3 R40, P1, PT, R42.reuse, 0x7c00, RZ ;  /* 0x00007c002a287810 */ /* 0x040fe20007f3e0ff */
[--C-:B-----5:R-:W-:Y:S01]  /*7750*/  IMAD.MOV.U32 R15, RZ, RZ, R7.reuse ;  /* 0x000000ffff0f7224 */ /* 0x120fe200078e0007 */
[----:B------:R-:W-:Y:S01]  /*7760*/  IADD3 R41, P0, PT, R42, 0x7e00, RZ ;  /* 0x00007e002a297810 */ /* 0x000fe20007f1e0ff */
[----:B------:R-:W-:-:S02]  /*7770*/  IMAD.MOV.U32 R15, RZ, RZ, R7 ;  /* 0x000000ffff0f7224 */ /* 0x000fc400078e0007 */
[----:B------:R-:W-:Y:S01]  /*7780*/  IMAD.MOV.U32 R14, RZ, RZ, R6 ;  /* 0x000000ffff0e7224 */ /* 0x000fe200078e0006 */
[----:B------:R-:W2:Y:S01]  /*7790*/  LDL.LU R7, [R1+0x9c] ;  /* 0x00009c0001077983 */ /* 0x000ea20000300800 */
[----:B------:R-:W-:Y:S01]  /*77a0*/  IMAD.X R85, RZ, RZ, R43, P3 ;  /* 0x000000ffff557224 */ /* 0x000fe200018e062b */
[C---:B------:R-:W-:Y:S01]  /*77b0*/  SHF.R.U64 R6, R5.reuse, 0x3, R15 ;  /* 0x0000000305067819 */ /* 0x040fe2000000120f */
[--C-:B------:R-:W-:Y:S01]  /*77c0*/  IMAD.X R53, RZ, RZ, R43.reuse, P5 ;  /* 0x000000ffff357224 */ /* 0x100fe200028e062b */
[C---:B------:R-:W-:Y:S01]  /*77d0*/  IADD3 R26, P3, PT, R42.reuse, 0x6000, RZ ;  /* 0x000060002a1a7810 */ /* 0x040fe20007f7e0ff */
[--C-:B------:R-:W-:Y:S01]  /*77e0*/  IMAD.X R51, RZ, RZ, R43.reuse, P4 ;  /* 0x000000ffff337224 */ /* 0x100fe200020e062b */
[----:B------:R-:W-:Y:S01]  /*77f0*/  LOP3.LUT R14, R5, 0x70, R6, 0x78, !PT ;  /* 0x00000070050e7812 */ /* 0x000fe200078e7806 */
[--C-:B------:R-:W-:Y:S01]  /*7800*/  IMAD.X R45, RZ, RZ, R43.reuse, P1 ;  /* 0x000000ffff2d7224 */ /* 0x100fe200008e062b */
[----:B------:R1:W5:Y:S01]  /*7810*/  LDL.64 R4, [R1+0x28] ;  /* 0x0000280001047983 */ /* 0x0003620000100a00 */
[----:B------:R-:W-:Y:S01]  /*7820*/  IMAD.X R73, RZ, RZ, R43, P3 ;  /* 0x000000ffff497224 */ /* 0x000fe200018e062b */
[----:B------:R-:W-:-:S02]  /*7830*/  IADD3 R32, P3, PT, R42, 0x6c00, RZ ;  /* 0x00006c002a207810 */ /* 0x000fc40007f7e0ff */
[----:B------:R3:W-:Y:S03]  /*7840*/  STL [R1+0x38], R14 ;  /* 0x0000380e01007387 */ /* 0x0007e60000100800 */
[----:B------:R-:W-:Y:S01]  /*7850*/  IMAD.X R61, RZ, RZ, R43, P3 ;  /* 0x000000ffff3d7224 */ /* 0x000fe200018e062b */
[----:B------:R-:W-:-:S05]  /*7860*/  IADD3 R38, P3, PT, R42, 0x7800, RZ ;  /* 0x000078002a267810 */ /* 0x000fca0007f7e0ff */
[--C-:B------:R-:W-:Y:S02]  /*7870*/  IMAD.X R49, RZ, RZ, R43.reuse, P3 ;  /* 0x000000ffff317224 */ /* 0x100fe400018e062b */
[----:B------:R-:W-:Y:S01]  /*7880*/  IMAD.X R43, RZ, RZ, R43, P0 ;  /* 0x000000ffff2b7224 */ /* 0x000fe200000e062b */
[----:B---3--:R-:W3:Y:S01]  /*7890*/  LDL.LU.64 R14, [R1+0x90] ;  /* 0x00009000010e7983 */ /* 0x008ee20000300a00 */
[----:B--2---:R-:W-:Y:S02]  /*78a0*/  SHF.R.U64 R8, R7, 0x3, R13 ;  /* 0x0000000307087819 */ /* 0x004fe4000000120d */
[----:B-----5:R-:W-:Y:S02]  /*78b0*/  LOP3.LUT R4, R9, 0x70, R10, 0x78, !PT ;  /* 0x0000007009047812 */ /* 0x020fe400078e780a */
[----:B------:R-:W-:Y:S02]  /*78c0*/  LOP3.LUT R12, R7, 0x70, R8, 0x78, !PT ;  /* 0x00000070070c7812 */ /* 0x000fe400078e7808 */
[----:B------:R-:W2:Y:S04]  /*78d0*/  LDL.LU.64 R8, [R1+0x18] ;  /* 0x0000180001087983 */ /* 0x000ea80000300a00 */
[----:B------:R4:W-:Y:S04]  /*78e0*/  STL [R1+0x28], R4 ;  /* 0x0000280401007387 */ /* 0x0009e80000100800 */
[----:B------:R5:W-:Y:S01]  /*78f0*/  STL.64 [R1+0x30], R12 ;  /* 0x0000300c01007387 */ /* 0x000be20000100a00 */
[----:B---3--:R-:W-:-:S02]  /*7900*/  SHF.R.U64 R5, R14, 0x3, R91 ;  /* 0x000000030e057819 */ /* 0x008fc4000000125b */
[----:B----4-:R-:W-:-:S04]  /*7910*/  SHF.R.U64 R4, R11, 0x3, R19 ;  /* 0x000000030b047819 */ /* 0x010fc80000001213 */
[----:B------:R-:W-:Y:S01]  /*7920*/  LOP3.LUT R18, R11, 0x70, R4, 0x78, !PT ;  /* 0x000000700b127812 */ /* 0x000fe200078e7804 */
[----:B-----5:R-:W2:Y:S01]  /*7930*/  LDL.LU.64 R12, [R1+0x88] ;  /* 0x00008800010c7983 */ /* 0x020ea20000300a00 */
[----:B------:R-:W-:Y:S02]  /*7940*/  LOP3.LUT R90, R14, 0x70, R5, 0x78, !PT ;  /* 0x000000700e5a7812 */ /* 0x000fe400078e7805 */
[C---:B------:R-:W-:Y:S01]  /*7950*/  SHF.R.U64 R4, R15.reuse, 0x3, R89 ;  /* 0x000000030f047819 */ /* 0x040fe20000001259 */
[----:B------:R3:W-:Y:S01]  /*7960*/  STL.64 [R1+0x20], R18 ;  /* 0x0000201201007387 */ /* 0x0007e20000100a00 */
[C---:B------:R-:W-:Y:S02]  /*7970*/  SHF.R.U64 R5, R20.reuse, 0x3, R85 ;  /* 0x0000000314057819 */ /* 0x040fe40000001255 */
[----:B------:R-:W-:Y:S01]  /*7980*/  LOP3.LUT R88, R15, 0x70, R4, 0x78, !PT ;  /* 0x000000700f587812 */ /* 0x000fe200078e7804 */
[----:B------:R-:W4:Y:S01]  /*7990*/  LDL.LU.64 R10, [R1+0x20] ;  /* 0x00002000010a7983 */ /* 0x000f220000300a00 */
[----:B------:R-:W-:-:S03]  /*79a0*/  LOP3.LUT R84, R20, 0x70, R5, 0x78, !PT ;  /* 0x0000007014547812 */ /* 0x000fc600078e7805 */
[----:B------:R-:W5:Y:S04]  /*79b0*/  LDL.LU.64 R4, [R1+0x38] ;  /* 0x0000380001047983 */ /* 0x000f680000300a00 */
[----:B------:R-:W4:Y:S04]  /*79c0*/  LDL.LU.64 R14, [R1+0x30] ;  /* 0x00003000010e7983 */ /* 0x000f280000300a00 */
[----:B---3--:R-:W3:Y:S01]  /*79d0*/  LDL.LU.64 R18, [R1+0x80] ;  /* 0x0000800001127983 */ /* 0x008ee20000300a00 */
[----:B--2---:R-:W-:-:S04]  /*79e0*/  SHF.R.U64 R3, R12, 0x3, R9 ;  /* 0x000000030c037819 */ /* 0x004fc80000001209 */
[----:B------:R-:W-:Y:S02]  /*79f0*/  LOP3.LUT R8, R12, 0x70, R3, 0x78, !PT ;  /* 0x000000700c087812 */ /* 0x000fe400078e7803 */
[----:B------:R-:W-:Y:S01]  /*7a00*/  SHF.R.U64 R6, R13, 0x3, R93 ;  /* 0x000000030d067819 */ /* 0x000fe2000000125d */
[----:B-----5:R-:W-:Y:S01]  /*7a10*/  IMAD.MOV.U32 R20, RZ, RZ, R4 ;  /* 0x000000ffff147224 */ /* 0x020fe200078e0004 */
[----:B------:R-:W-:-:S04]  /*7a20*/  SHF.R.U64 R4, R23, 0x3, R79 ;  /* 0x0000000317047819 */ /* 0x000fc8000000124f */
[----:B------:R-:W-:Y:S01]  /*7a30*/  LOP3.LUT R78, R23, 0x70, R4, 0x78, !PT ;  /* 0x00000070174e7812 */ /* 0x000fe200078e7804 */
[----:B------:R-:W-:Y:S01]  /*7a40*/  IMAD.MOV.U32 R23, RZ, RZ, R17 ;  /* 0x000000ffff177224 */ /* 0x000fe200078e0011 */
[----:B---3--:R-:W-:-:S04]  /*7a50*/  SHF.R.U64 R3, R18, 0x3, R87 ;  /* 0x0000000312037819 */ /* 0x008fc80000001257 */
[----:B------:R-:W-:Y:S02]  /*7a60*/  LOP3.LUT R86, R18, 0x70, R3, 0x78, !PT ;  /* 0x0000007012567812 */ /* 0x000fe400078e7803 */
[----:B------:R-:W-:-:S04]  /*7a70*/  SHF.R.U64 R3, R22, 0x3, R81 ;  /* 0x0000000316037819 */ /* 0x000fc80000001251 */
[----:B------:R-:W-:Y:S01]  /*7a80*/  LOP3.LUT R80, R22, 0x70, R3, 0x78, !PT ;  /* 0x0000007016507812 */ /* 0x000fe200078e7803 */
[----:B------:R-:W-:Y:S02]  /*7a90*/  IMAD.MOV.U32 R22, RZ, RZ, R16 ;  /* 0x000000ffff167224 */ /* 0x000fe400078e0010 */
[----:B------:R-:W2:Y:S01]  /*7aa0*/  LDL.LU.64 R16, [R1+0x78] ;  /* 0x0000780001107983 */ /* 0x000ea20000300a00 */
[----:B------:R-:W-:-:S03]  /*7ab0*/  LOP3.LUT R92, R13, 0x70, R6, 0x78, !PT ;  /* 0x000000700d5c7812 */ /* 0x000fc600078e7806 */
[----:B------:R-:W3:Y:S01]  /*7ac0*/  LDL.LU.64 R12, [R1+0x28] ;  /* 0x00002800010c7983 */ /* 0x000ee20000300a00 */
[----:B------:R-:W-:-:S04]  /*7ad0*/  SHF.R.U64 R6, R21, 0x3, R83 ;  /* 0x0000000315067819 */ /* 0x000fc80000001253 */
[----:B------:R-:W-:Y:S01]  /*7ae0*/  LOP3.LUT R82, R21, 0x70, R6, 0x78, !PT ;  /* 0x0000007015527812 */ /* 0x000fe200078e7806 */
[----:B------:R-:W-:Y:S01]  /*7af0*/  IMAD.MOV.U32 R21, RZ, RZ, R5 ;  /* 0x000000ffff157224 */ /* 0x000fe200078e0005 */
[----:B------:R-:W-:Y:S02]  /*7b00*/  SHF.R.U64 R5, R24, 0x3, R77 ;  /* 0x0000000318057819 */ /* 0x000fe4000000124d */
[----:B------:R-:W-:Y:S02]  /*7b10*/  SHF.R.U64 R6, R25, 0x3, R75 ;  /* 0x0000000319067819 */ /* 0x000fe4000000124b */
[----:B------:R-:W-:Y:S02]  /*7b20*/  SHF.R.U64 R3, R26, 0x3, R73 ;  /* 0x000000031a037819 */ /* 0x000fe40000001249 */
[----:B------:R-:W-:Y:S02]  /*7b30*/  LOP3.LUT R76, R24, 0x70, R5, 0x78, !PT ;  /* 0x00000070184c7812 */ /* 0x000fe400078e7805 */
[----:B------:R-:W-:-:S02]  /*7b40*/  SHF.R.U64 R4, R27, 0x3, R71 ;  /* 0x000000031b047819 */ /* 0x000fc40000001247 */
[----:B------:R-:W-:Y:S02]  /*7b50*/  LOP3.LUT R74, R25, 0x70, R6, 0x78, !PT ;  /* 0x00000070194a7812 */ /* 0x000fe400078e7806 */
[----:B------:R-:W-:Y:S02]  /*7b60*/  SHF.R.U64 R5, R28, 0x3, R69 ;  /* 0x000000031c057819 */ /* 0x000fe40000001245 */
[----:B------:R-:W-:Y:S02]  /*7b70*/  SHF.R.U64 R6, R29, 0x3, R67 ;  /* 0x000000031d067819 */ /* 0x000fe40000001243 */
[----:B------:R-:W-:Y:S02]  /*7b80*/  LOP3.LUT R72, R26, 0x70, R3, 0x78, !PT ;  /* 0x000000701a487812 */ /* 0x000fe400078e7803 */
[----:B------:R-:W-:Y:S02]  /*7b90*/  LOP3.LUT R70, R27, 0x70, R4, 0x78, !PT ;  /* 0x000000701b467812 */ /* 0x000fe400078e7804 */
[----:B------:R-:W-:-:S02]  /*7ba0*/  SHF.R.U64 R3, R30, 0x3, R65 ;  /* 0x000000031e037819 */ /* 0x000fc40000001241 */
[----:B------:R-:W-:Y:S02]  /*7bb0*/  LOP3.LUT R68, R28, 0x70, R5, 0x78, !PT ;  /* 0x000000701c447812 */ /* 0x000fe400078e7805 */
[----:B------:R-:W-:Y:S02]  /*7bc0*/  SHF.R.U64 R4, R31, 0x3, R63 ;  /* 0x000000031f047819 */ /* 0x000fe4000000123f */
[----:B------:R-:W-:Y:S02]  /*7bd0*/  LOP3.LUT R66, R29, 0x70, R6, 0x78, !PT ;  /* 0x000000701d427812 */ /* 0x000fe400078e7806 */
[----:B------:R-:W-:Y:S02]  /*7be0*/  SHF.R.U64 R5, R32, 0x3, R61 ;  /* 0x0000000320057819 */ /* 0x000fe4000000123d */
[----:B------:R-:W-:Y:S02]  /*7bf0*/  SHF.R.U64 R6, R33, 0x3, R59 ;  /* 0x0000000321067819 */ /* 0x000fe4000000123b */
[----:B------:R-:W-:-:S02]  /*7c00*/  LOP3.LUT R64, R30, 0x70, R3, 0x78, !PT ;  /* 0x000000701e407812 */ /* 0x000fc400078e7803 */
[----:B------:R-:W-:Y:S02]  /*7c10*/  LOP3.LUT R62, R31, 0x70, R4, 0x78, !PT ;  /* 0x000000701f3e7812 */ /* 0x000fe400078e7804 */
[----:B------:R-:W-:Y:S02]  /*7c20*/  SHF.R.U64 R3, R34, 0x3, R57 ;  /* 0x0000000322037819 */ /* 0x000fe40000001239 */
[----:B------:R-:W-:Y:S02]  /*7c30*/  LOP3.LUT R60, R32, 0x70, R5, 0x78, !PT ;  /* 0x00000070203c7812 */ /* 0x000fe400078e7805 */
[----:B------:R-:W-:Y:S02]  /*7c40*/  SHF.R.U64 R4, R35, 0x3, R55 ;  /* 0x0000000323047819 */ /* 0x000fe40000001237 */
[----:B------:R-:W-:Y:S02]  /*7c50*/  LOP3.LUT R58, R33, 0x70, R6, 0x78, !PT ;  /* 0x00000070213a7812 */ /* 0x000fe400078e7806 */
[----:B------:R-:W-:-:S02]  /*7c60*/  SHF.R.U64 R5, R36, 0x3, R53 ;  /* 0x0000000324057819 */ /* 0x000fc40000001235 */
[----:B------:R-:W-:Y:S02]  /*7c70*/  SHF.R.U64 R6, R37, 0x3, R51 ;  /* 0x0000000325067819 */ /* 0x000fe40000001233 */
[----:B------:R-:W-:Y:S02]  /*7c80*/  LOP3.LUT R56, R34, 0x70, R3, 0x78, !PT ;  /* 0x0000007022387812 */ /* 0x000fe400078e7803 */
[----:B------:R-:W-:Y:S02]  /*7c90*/  LOP3.LUT R54, R35, 0x70, R4, 0x78, !PT ;  /* 0x0000007023367812 */ /* 0x000fe400078e7804 */
        /* <DEDUP_REMOVED lines=8> */
[----:B------:R-:W-:-:S02]  /*7d20*/  LOP3.LUT R44, R40, 0x70, R5, 0x78, !PT ;  /* 0x00000070282c7812 */ /* 0x000fc400078e7805 */
[----:B------:R-:W-:Y:S01]  /*7d30*/  LOP3.LUT R42, R41, 0x70, R6, 0x78, !PT ;  /* 0x00000070292a7812 */ /* 0x000fe200078e7806 */
[----:B--2---:R2:W-:Y:S01]  /*7d40*/  SYNCS.ARRIVE.TRANS64.A1T0 RZ, [R17+URZ+0x140b0], RZ ;  /* 0x0140b0ff11ff79a7 */ /* 0x0045e200081000ff */
[----:B------:R2:W-:Y:S04]  /*7d50*/  ST.E desc[UR48][R22.64], RZ ;  /* 0x000000ff16007985 */ /* 0x0005e8000c101930 */
[----:B------:R2:W-:Y:S04]  /*7d60*/  ST.E desc[UR48][R20.64], RZ ;  /* 0x000000ff14007985 */ /* 0x0005e8000c101930 */
[----:B----4-:R2:W-:Y:S04]  /*7d70*/  ST.E desc[UR48][R14.64], RZ ;  /* 0x000000ff0e007985 */ /* 0x0105e8000c101930 */
[----:B---3--:R2:W-:Y:S04]  /*7d80*/  ST.E desc[UR48][R12.64], RZ ;  /* 0x000000ff0c007985 */ /* 0x0085e8000c101930 */
[----:B------:R2:W-:Y:S04]  /*7d90*/  ST.E desc[UR48][R10.64], RZ ;  /* 0x000000ff0a007985 */ /* 0x0005e8000c101930 */
        /* <DEDUP_REMOVED lines=26> */
[----:B------:R2:W-:Y:S01]  /*7f40*/  ST.E desc[UR48][R42.64], RZ ;  /* 0x000000ff2a007985 */ /* 0x0005e2000c101930 */
[----:B------:R-:W-:Y:S01]  /*7f50*/  @!PT LDS RZ, [RZ] ;  /* 0x00000000fffff984 */ /* 0x000fe20000000800 */
[----:B------:R-:W-:Y:S01]  /*7f60*/  @!PT LDS RZ, [RZ] ;  /* 0x00000000fffff984 */ /* 0x000fe20000000800 */
[----:B------:R-:W-:Y:S01]  /*7f70*/  @!PT LDS RZ, [RZ] ;  /* 0x00000000fffff984 */ /* 0x000fe20000000800 */
[----:B------:R-:W-:Y:S01]  /*7f80*/  @!PT LDS RZ, [RZ] ;  /* 0x00000000fffff984 */ /* 0x000fe20000000800 */
[----:B------:R3:W-:Y:S06]  /*7f90*/  MEMBAR.ALL.CTA ;  /* 0x0000000000007992 */ /* 0x0007ec0000008000 */
[----:B---3--:R-:W3:Y:S01]  /*7fa0*/  FENCE.VIEW.ASYNC.S ;  /* 0x00000000000073c6 */ /* 0x008ee20000000000 */
[----:B-1----:R-:W-:Y:S05]  /*7fb0*/  BRA.U UP0, `(.L_x_154) ;  /* 0x0000000100047547 */ /* 0x002fea000b800000 */
[----:B------:R-:W-:Y:S05]  /*7fc0*/  BPT.TRAP 0x1 ;  /* 0x000000040000795c */ /* 0x000fea0000300000 */
.L_x_154:
[----:B------:R-:W-:-:S05]  /*7fd0*/  HFMA2 R3, -RZ, RZ, 0, 5.9604644775390625e-08 ;  /* 0x00000001ff037431 */ /* 0x000fca00000001ff */
[----:B------:R-:W-:-:S04]  /*7fe0*/  SHF.L.U32 R4, R3, 0x1f, RZ ;  /* 0x0000001f03047819 */ /* 0x000fc800000006ff */
[----:B---3--:R-:W1:Y:S02]  /*7ff0*/  SYNCS.PHASECHK.TRANS64.TRYWAIT P0, [R17+URZ+0x140c8], R4 ;  /* 0x0140c804110075a7 */ /* 0x008e6400080011ff */
[----:B-1----:R-:W-:Y:S05]  /*8000*/  @!P0 BRA `(.L_x_155) ;  /* 0x0000012800108947 */ /* 0x002fea0003800000 */
.L_x_400:
[----:B------:R-:W-:Y:S05]  /*8010*/  @!P6 BRA `(.L_x_156) ;  /* 0x000000000090e947 */ /* 0x000fea0003800000 */
[----:B------:R-:W3:Y:S01]  /*8020*/  LDCU UR4, c[0x0][0x380] ;  /* 0x00007000ff0477ac */ /* 0x000ee20008000800 */
[----:B------:R-:W-:Y:S01]  /*8030*/  IADD3 R19, PT, PT, R16, 0x80, R19 ;  /* 0x0000008010137810 */ /* 0x000fe20007ffe013 */
[----:B------:R-:W-:Y:S03]  /*8040*/  BSSY.RECONVERGENT B0, `(.L_x_156) ;  /* 0x0000021000007945 */ /* 0x000fe60003800200 */
[----:B---3--:R-:W-:-:S13]  /*8050*/  ISETP.GE.AND P0, PT, R19, UR4, PT ;  /* 0x0000000413007c0c */ /* 0x008fda000bf06270 */
[----:B------:R-:W-:Y:S05]  /*8060*/  @P0 BRA `(.L_x_157) ;  /* 0x0000000000780947 */ /* 0x000fea0003800000 */
[----:B------:R-:W3:Y:S01]  /*8070*/  LDCU UR7, c[0x0][0x38c] ;  /* 0x00007180ff0777ac */ /* 0x000ee20008000800 */
[----:B-1----:R-:W-:Y:S01]  /*8080*/  MOV R4, RZ ;  /* 0x000000ff00047202 */ /* 0x002fe20000000f00 */
[----:B------:R-:W1:Y:S01]  /*8090*/  LDCU UR6, c[0x0][0x890] ;  /* 0x00011200ff0677ac */ /* 0x000e620008000800 */
[----:B------:R-:W4:Y:S01]  /*80a0*/  LDCU.64 UR4, c[0x0][0x888] ;  /* 0x00011100ff0477ac */ /* 0x000f220008000a00 */
[----:B---3--:R-:W3:Y:S01]  /*80b0*/  I2F.U32.RP R7, UR7 ;  /* 0x0000000700077d06 */ /* 0x008ee20008209000 */
[----:B------:R-:W-:Y:S01]  /*80c0*/  ISETP.NE.U32.AND P0, PT, RZ, UR7, PT ;  /* 0x00000007ff007c0c */ /* 0x000fe2000bf05070 */
[----:B-1----:R-:W-:-:S06]  /*80d0*/  IMAD R0, R0, UR6, R19 ;  /* 0x0000000600007c24 */ /* 0x002fcc000f8e0213 */
[----:B---3--:R-:W1:Y:S02]  /*80e0*/  MUFU.RCP R6, R7 ;  /* 0x0000000700067308 */ /* 0x008e640000001000 */
[----:B-1----:R-:W-:-:S06]  /*80f0*/  IADD3 R6, PT, PT, R6, 0xffffffe, RZ ;  /* 0x0ffffffe06067810 */ /* 0x002fcc0007ffe0ff */
[----:B------:R-:W1:Y:S02]  /*8100*/  F2I.FTZ.U32.TRUNC.NTZ R5, R6 ;  /* 0x0000000600057305 */ /* 0x000e64000021f000 */
[----:B-1----:R-:W-:-:S05]  /*8110*/  IADD3 R3, PT, PT, RZ, -R5, RZ ;  /* 0x80000005ff037210 */ /* 0x002fca0007ffe0ff */
[----:B------:R-:W-:-:S04]  /*8120*/  IMAD R3, R3, UR7, RZ ;  /* 0x0000000703037c24 */ /* 0x000fc8000f8e02ff */
[----:B------:R-:W-:-:S06]  /*8130*/  IMAD.HI.U32 R3, R5, R3, R4 ;  /* 0x0000000305037227 */ /* 0x000fcc00078e0004 */
[----:B------:R-:W-:-:S04]  /*8140*/  IMAD.HI.U32 R3, R3, R2, RZ ;  /* 0x0000000203037227 */ /* 0x000fc800078e00ff */
        /* <DEDUP_REMOVED lines=10> */
[----:B----4-:R-:W-:-:S04]  /*81f0*/  IMAD R0, R3, UR5, R0 ;  /* 0x0000000503007c24 */ /* 0x010fc8000f8e0200 */
[----:B------:R-:W-:-:S04]  /*8200*/  IMAD R7, R7, UR7, R2 ;  /* 0x0000000707077c24 */ /* 0x000fc8000f8e0202 */
[----:B------:R-:W-:Y:S01]  /*8210*/  IMAD R7, R7, UR4, R0 ;  /* 0x0000000407077c24 */ /* 0x000fe2000f8e0200 */
[----:B------:R-:W-:-:S03]  /*8220*/  MOV R0, 0xff800000 ;  /* 0xff80000000007802 */ /* 0x000fc60000000f00 */
[----:B-1----:R-:W-:-:S05]  /*8230*/  IMAD.WIDE.U32 R4, R7, 0x4, R4 ;  /* 0x0000000407047825 */ /* 0x002fca00078e0004 */
[----:B------:R3:W-:Y:S02]  /*8240*/  STG.E desc[UR48][R4.64], R0 ;  /* 0x0000000004007986 */ /* 0x0007e4000c101930 */
.L_x_157:
[----:B------:R-:W-:Y:S05]  /*8250*/  BSYNC.RECONVERGENT B0 ;  /* 0x0000000000007941 */ /* 0x000fea0003800200 */
.L_x_156:
[----:B------:R-:W-:Y:S01]  /*8260*/  @!PT LDS RZ, [RZ] ;  /* 0x00000000fffff984 */ /* 0x000fe20000000800 */
[----:B------:R-:W-:Y:S01]  /*8270*/  @!PT LDS RZ, [RZ] ;  /* 0x00000000fffff984 */ /* 0x000fe20000000800 */
[----:B------:R-:W-:Y:S01]  /*8280*/  @!PT LDS RZ, [RZ] ;  /* 0x00000000fffff984 */ /* 0x000fe20000000800 */
[----:B------:R-:W-:Y:S01]  /*8290*/  @!PT LDS RZ, [RZ] ;  /* 0x00000000fffff984 */ /* 0x000fe20000000800 */
[----:B------:R4:W-:Y:S06]  /*82a0*/  MEMBAR.ALL.CTA ;  /* 0x0000000000007992 */ /* 0x0009ec0000008000 */
[----:B----4-:R-:W4:Y:S01]  /*82b0*/  FENCE.VIEW.ASYNC.S ;  /* 0x00000000000073c6 */ /* 0x010f220000000000 */
[----:B------:R-:W-:-:S09]  /*82c0*/  UISETP.NE.AND UP0, UPT, UR38, URZ, UPT ;  /* 0x000000ff2600728c */ /* 0x000fd2000bf05270 */
[----:B------:R-:W-:Y:S05]  /*82d0*/  BRA.U UP0, `(.L_x_158) ;  /* 0x0000000100047547 */ /* 0x000fea000b800000 */
[----:B------:R-:W-:Y:S05]  /*82e0*/  BPT.TRAP 0x1 ;  /* 0x000000040000795c */ /* 0x000fea0000300000 */
.L_x_158:
[----:B----4-:R-:W-:Y:S01]  /*82f0*/  SYNCS.ARRIVE.TRANS64.A1T0 RZ, [R17+URZ+0x140b8], RZ ;  /* 0x0140b8ff11ff79a7 */ /* 0x010fe200081000ff */
[----:B------:R-:W-:Y:S05]  /*8300*/  EXIT ;  /* 0x000000000000794d */ /* 0x000fea0003800000 */
.L_x_87:
[----:B------:R-:W-:Y:S01]  /*8310*/  UISETP.NE.AND UP0, UPT, UR37, URZ, UPT ;  /* 0x000000ff2500728c */ /* 0x000fe2000bf05270 */
[C---:B------:R-:W-:Y:S01]  /*8320*/  IMAD.U32 R56, R18.reuse, 0x10000, RZ ;  /* 0x0001000012387824 */ /* 0x040fe200078e00ff */
[C---:B------:R-:W-:Y:S02]  /*8330*/  LOP3.LUT R16, R18.reuse, 0x1f, RZ, 0xc0, !PT ;  /* 0x0000001f12107812 */ /* 0x040fe400078ec0ff */
[----:B------:R-:W-:Y:S02]  /*8340*/  LOP3.LUT R2, R18, 0x7f, RZ, 0xc0, !PT ;  /* 0x0000007f12027812 */ /* 0x000fe400078ec0ff */
[----:B------:R-:W-:-:S04]  /*8350*/  LOP3.LUT R56, R56, 0x600000, RZ, 0xc0, !PT ;  /* 0x0060000038387812 */ /* 0x000fc800078ec0ff */
[----:B------:R-:W-:Y:S01]  /*8360*/  LOP3.LUT R57, R56, 0x80, RZ, 0xfc, !PT ;  /* 0x0000008038397812 */ /* 0x000fe200078efcff */
[----:B------:R-:W-:Y:S05]  /*8370*/  BRA.U !UP0, `(.L_x_159) ;  /* 0x0000000108047547 */ /* 0x000fea000b800000 */
[----:B------:R-:W-:Y:S05]  /*8380*/  BPT.TRAP 0x1 ;  /* 0x000000040000795c */ /* 0x000fea0000300000 */
.L_x_159:
[----:B------:R-:W1:Y:S01]  /*8390*/  S2UR UR40, SR_CgaCtaId ;  /* 0x00000000002879c3 */ /* 0x000e620000008800 */
[----:B------:R-:W-:Y:S01]  /*83a0*/  UMOV UR39, 0x400 ;  /* 0x0000040000277882 */ /* 0x000fe20000000000 */
[----:B------:R-:W-:Y:S01]  /*83b0*/  SHF.L.U32 R3, RZ, 0x1f, RZ ;  /* 0x0000001fff037819 */ /* 0x000fe200000006ff */
[----:B-1----:R-:W-:-:S09]  /*83c0*/  ULEA UR39, UR40, UR39, 0x18 ;  /* 0x0000002728277291 */ /* 0x002fd2000f8ec0ff */
[----:B------:R-:W1:Y:S02]  /*83d0*/  SYNCS.PHASECHK.TRANS64.TRYWAIT P0, [UR39+0x14070], R3 ;  /* 0x01407003ff0075a7 */ /* 0x000e640008001127 */
[----:B-1----:R-:W-:Y:S05]  /*83e0*/  @!P0 BRA `(.L_x_160) ;  /* 0x00000124002c8947 */ /* 0x002fea0003800000 */
.L_x_401:
[----:B------:R-:W-:-:S09]  /*83f0*/  UISETP.NE.AND UP0, UPT, UR37, URZ, UPT ;  /* 0x000000ff2500728c */ /* 0x000fd2000bf05270 */
[----:B------:R-:W-:Y:S05]  /*8400*/  BRA.U !UP0, `(.L_x_161) ;  /* 0x0000000108047547 */ /* 0x000fea000b800000 */
[----:B------:R-:W-:Y:S05]  /*8410*/  BPT.TRAP 0x1 ;  /* 0x000000040000795c */ /* 0x000fea0000300000 */
.L_x_161:
[----:B------:R-:W-:Y:S02]  /*8420*/  UIADD3 UR45, UPT, UPT, UR39, 0x14078, URZ ;  /* 0x00014078272d7890 */ /* 0x000fe4000fffe0ff */
[----:B------:R-:W-:Y:S02]  /*8430*/  UISETP.NE.AND UP0, UPT, UR36, URZ, UPT ;  /* 0x000000ff2400728c */ /* 0x000fe4000bf05270 */
[----:B------:R-:W-:-:S09]  /*8440*/  UPRMT UR4, UR40, 0x654, UR45 ;  /* 0x0000065428047896 */ /* 0x000fd2000800002d */
[----:B------:R-:W-:Y:S01]  /*8450*/  SYNCS.ARRIVE.TRANS64.RED.A1T0 RZ, [UR4], RZ ;  /* 0x000000ffffff79a7 */ /* 0x000fe20008100404 */
[----:B------:R-:W-:Y:S05]  /*8460*/  BRA.U !UP0, `(.L_x_162) ;  /* 0x0000000108047547 */ /* 0x000fea000b800000 */
[----:B------:R-:W-:Y:S05]  /*8470*/  BPT.TRAP 0x1 ;  /* 0x000000040000795c */ /* 0x000fea0000300000 */
.L_x_162:
[----:B------:R-:W2:Y:S01]  /*8480*/  SYNCS.PHASECHK.TRANS64.TRYWAIT P0, [UR39+0x14080], R3 ;  /* 0x01408003ff0075a7 */ /* 0x000ea20008001127 */
[----:B------:R-:W-:Y:S01]  /*8490*/  UMOV UR44, URZ ;  /* 0x000000ff002c7c82 */ /* 0x000fe20008000000 */
[----:B--2---:R-:W-:Y:S05]  /*84a0*/  @!P0 BRA `(.L_x_163) ;  /* 0x0000012400148947 */ /* 0x004fea0003800000 */
.L_x_402:
[----:B------:R-:W-:Y:S01]  /*84b0*/  UISETP.GE.AND UP0, UPT, UR5, 0x81, UPT ;  /* 0x000000810500788c */ /* 0x000fe2000bf06270 */
[----:B------:R-:W-:Y:S01]  /*84c0*/  HFMA2 R18, -RZ, RZ, 0, 5.9604644775390625e-08 ;  /* 0x00000001ff127431 */ /* 0x000fe200000001ff */
[----:B------:R-:W-:-:S07]  /*84d0*/  UMOV UR43, 0x1 ;  /* 0x00000001002b7882 */ /* 0x000fce0000000000 */
[----:B------:R-:W-:Y:S05]  /*84e0*/  BRA.U !UP0, `(.L_x_164) ;  /* 0x0000002108987547 */ /* 0x000fea000b800000 */
[----:B------:R-:W-:Y:S01]  /*84f0*/  UIADD3 UR5, UPT, UPT, UR5, 0x7f, URZ ;  /* 0x0000007f05057890 */ /* 0x000fe2000fffe0ff */
[C---:B------:R-:W-:Y:S01]  /*8500*/  VIADD R63, R56.reuse, 0x100 ;  /* 0x00000100383f7836 */ /* 0x040fe20000000000 */
[----:B------:R-:W-:Y:S01]  /*8510*/  LOP3.LUT R64, R17, 0x3, RZ, 0xc0, !PT ;  /* 0x0000000311407812 */ /* 0x000fe200078ec0ff */
[C---:B------:R-:W-:Y:S01]  /*8520*/  VIADD R61, R56.reuse, 0x180 ;  /* 0x00000180383d7836 */ /* 0x040fe20000000000 */
[----:B------:R-:W-:Y:S01]  /*8530*/  USHF.R.S32.HI UR4, URZ, 0x1f, UR5 ;  /* 0x0000001fff047899 */ /* 0x000fe20008011405 */
[C---:B------:R-:W-:Y:S01]  /*8540*/  VIADD R60, R56.reuse, 0x110 ;  /* 0x00000110383c7836 */ /* 0x040fe20000000000 */
[----:B------:R-:W-:Y:S01]  /*8550*/  SHF.R.U32.HI R62, RZ, 0x15, R57 ;  /* 0x00000015ff3e7819 */ /* 0x000fe20000011639 */
[C---:B------:R-:W-:Y:S01]  /*8560*/  VIADD R59, R56.reuse, 0x120 ;  /* 0x00000120383b7836 */ /* 0x040fe20000000000 */
[----:B------:R-:W-:Y:S01]  /*8570*/  ULEA.HI UR4, UR4, UR5, URZ, 0x7 ;  /* 0x0000000504047291 */ /* 0x000fe2000f8f38ff */
[C---:B------:R-:W-:Y:S01]  /*8580*/  VIADD R58, R56.reuse, 0x130 ;  /* 0x00000130383a7836 */ /* 0x040fe20000000000 */
[----:B------:R-:W-:Y:S01]  /*8590*/  SHF.R.U32.HI R63, RZ, 0x15, R63 ;  /* 0x00000015ff3f7819 */ /* 0x000fe2000001163f */
[C---:B------:R-:W-:Y:S01]  /*85a0*/  VIADD R23, R56.reuse, 0x190 ;  /* 0x0000019038177836 */ /* 0x040fe20000000000 */
[----:B------:R-:W-:Y:S01]  /*85b0*/  SHF.R.U32.HI R61, RZ, 0x15, R61 ;  /* 0x00000015ff3d7819 */ /* 0x000fe2000001163d */
[C---:B------:R-:W-:Y:S01]  /*85c0*/  VIADD R22, R56.reuse, 0x1a0 ;  /* 0x000001a038167836 */ /* 0x040fe20000000000 */
[----:B------:R-:W-:Y:S01]  /*85d0*/  SHF.R.U32.HI R60, RZ, 0x15, R60 ;  /* 0x00000015ff3c7819 */ /* 0x000fe2000001163c */
[----:B------:R-:W-:Y:S01]  /*85e0*/  VIADD R19, R56, 0x1b0 ;  /* 0x000001b038137836 */ /* 0x000fe20000000000 */
[----:B------:R-:W-:Y:S01]  /*85f0*/  SHF.R.U32.HI R59, RZ, 0x15, R59 ;  /* 0x00000015ff3b7819 */ /* 0x000fe2000001163b */
[----:B------:R-:W-:Y:S01]  /*8600*/  IMAD.MOV.U32 R18, RZ, RZ, 0x1 ;  /* 0x00000001ff127424 */ /* 0x000fe200078e00ff */
[----:B------:R-:W-:Y:S01]  /*8610*/  SHF.R.U32.HI R58, RZ, 0x15, R58 ;  /* 0x00000015ff3a7819 */ /* 0x000fe2000001163a */
[----:B------:R-:W-:Y:S01]  /*8620*/  USHF.R.S32.HI UR42, URZ, 0x7, UR4 ;  /* 0x00000007ff2a7899 */ /* 0x000fe20008011404 */
[----:B------:R-:W-:Y:S01]  /*8630*/  SHF.R.U32.HI R23, RZ, 0x15, R23 ;  /* 0x00000015ff177819 */ /* 0x000fe20000011617 */
[----:B------:R-:W-:Y:S01]  /*8640*/  UMOV UR44, URZ ;  /* 0x000000ff002c7c82 */ /* 0x000fe20008000000 */
[----:B------:R-:W-:Y:S01]  /*8650*/  SHF.R.U32.HI R22, RZ, 0x15, R22 ;  /* 0x00000015ff167819 */ /* 0x000fe20000011616 */
[----:B------:R-:W-:Y:S01]  /*8660*/  UMOV UR41, URZ ;  /* 0x000000ff00297c82 */ /* 0x000fe20008000000 */
[----:B------:R-:W-:-:S07]  /*8670*/  SHF.R.U32.HI R19, RZ, 0x15, R19 ;  /* 0x00000015ff137819 */ /* 0x000fce0000011613 */
.L_x_196:
[----:B------:R-:W-:Y:S01]  /*8680*/  UISETP.NE.AND UP0, UPT, UR37, URZ, UPT ;  /* 0x000000ff2500728c */ /* 0x000fe2000bf05270 */
[----:B------:R-:W-:Y:S01]  /*8690*/  UMOV UR4, UR42 ;  /* 0x0000002a00047c82 */ /* 0x000fe20008000000 */
[----:B------:R-:W-:Y:S02]  /*86a0*/  UIADD3 UR42, UPT, UPT, UR42, -0x1, URZ ;  /* 0xffffffff2a2a7890 */ /* 0x000fe4000fffe0ff */
[----:B------:R-:W-:Y:S01]  /*86b0*/  UISETP.GT.AND UP1, UPT, UR4, 0x2, UPT ;  /* 0x000000020400788c */ /* 0x000fe2000bf24270 */
[----:B------:R-:W-:-:S03]  /*86c0*/  UMOV UR43, UR41 ;  /* 0x00000029002b7c82 */ /* 0x000fc60008000000 */
[----:B------:R-:W-:Y:S01]  /*86d0*/  UP2UR UR46, UPR, URZ, 0x2 ;  /* 0x00000002ff2e7883 */ /* 0x000fe20008000000 */
[----:B--234-:R-:W-:Y:S11]  /*86e0*/  BRA.U !UP0, `(.L_x_165) ;  /* 0x0000000108047547 */ /* 0x01cff6000b800000 */
[----:B------:R-:W-:Y:S05]  /*86f0*/  BPT.TRAP 0x1 ;  /* 0x000000040000795c */ /* 0x000fea0000300000 */
.L_x_165:
[----:B-1----:R-:W-:-:S04]  /*8700*/  SHF.L.U32 R3, R18, 0x1f, RZ ;  /* 0x0000001f12037819 */ /* 0x002fc800000006ff */
[----:B------:R-:W1:Y:S02]  /*8710*/  SYNCS.PHASECHK.TRANS64.TRYWAIT P0, [UR39+0x14070], R3 ;  /* 0x01407003ff0075a7 */ /* 0x000e640008001127 */
[----:B-1----:R-:W-:Y:S05]  /*8720*/  @!P0 BRA `(.L_x_166) ;  /* 0x00000120008c8947 */ /* 0x002fea0003800000 */
.L_x_403:
[----:B------:R-:W-:Y:S01]  /*8730*/  R2UR UR4, R56 ;  /* 0x00000000380472ca */ /* 0x000fe200000e0000 */
[----:B------:R-:W-:Y:S01]  /*8740*/  UISETP.NE.AND UP0, UPT, UR38, URZ, UPT ;  /* 0x000000ff2600728c */ /* 0x000fe2000bf05270 */
[----:B------:R-:W-:Y:S01]  /*8750*/  PLOP3.LUT P0, PT, PT, PT, PT, 0x80, 0x8 ;  /* 0x000000000008781c */ /* 0x000fe20003f0f070 */
[----:B------:R-:W-:-:S10]  /*8760*/  IMAD.MOV.U32 R65, RZ, RZ, 0x3f800000 ;  /* 0x3f800000ff417424 */ /* 0x000fd400078e00ff */
[----:B------:R-:W2:Y:S02]  /*8770*/  LDTM.x2 R4, tmem[UR4] ;  /* 0x00000004000479ee */ /* 0x000ea400080c0000 */
[----:B--2---:R-:W-:-:S13]  /*8780*/  FSETP.NEU.AND P2, PT, R4, R5, PT ;  /* 0x000000050400720b */ /* 0x004fda0003f4d000 */
[----:B-1----:R-:W1:Y:S01]  /*8790*/  @P2 LDC R0, c[0x0][0x704] ;  /* 0x0001c100ff002b82 */ /* 0x002e620000000800 */
[----:B------:R-:W-:-:S04]  /*87a0*/  @P2 FADD R5, R4, -R5 ;  /* 0x8000000504052221 */ /* 0x000fc80000000000 */
[----:B-1----:R-:W-:-:S05]  /*87b0*/  @P2 FMUL R5, R5, R0 ;  /* 0x0000000005052220 */ /* 0x002fca0000400000 */
[----:B------:R-:W-:-:S04]  /*87c0*/  @P2 FSETP.GEU.AND P1, PT, R5, -126, PT ;  /* 0xc2fc00000500280b */ /* 0x000fc80003f2e000 */
[----:B------:R-:W-:-:S13]  /*87d0*/  @P2 PLOP3.LUT P0, PT, P1, PT, PT, 0x80, 0x8 ;  /* 0x000000000008281c */ /* 0x000fda0000f0f070 */
[----:B------:R-:W-:-:S04]  /*87e0*/  @!P0 FMUL R5, R5, 0.5 ;  /* 0x3f00000005058820 */ /* 0x000fc80000400000 */
[----:B------:R-:W1:Y:S02]  /*87f0*/  @P2 MUFU.EX2 R0, R5 ;  /* 0x0000000500002308 */ /* 0x000e640000000800 */
[----:B-1----:R-:W-:-:S05]  /*8800*/  @!P0 FMUL R0, R0, R0 ;  /* 0x0000000000008220 */ /* 0x002fca0000400000 */
[----:B------:R-:W-:Y:S01]  /*8810*/  @P2 MOV R65, R0 ;  /* 0x0000000000412202 */ /* 0x000fe20000000f00 */
[----:B------:R-:W-:Y:S06]  /*8820*/  BRA.U UP0, `(.L_x_167) ;  /* 0x0000000100047547 */ /* 0x000fec000b800000 */
[----:B------:R-:W-:Y:S05]  /*8830*/  BPT.TRAP 0x1 ;  /* 0x000000040000795c */ /* 0x000fea0000300000 */
.L_x_167:
[----:B------:R-:W-:Y:S01]  /*8840*/  IMAD.U32 R3, RZ, RZ, UR44 ;  /* 0x0000002cff037e24 */ /* 0x000fe2000f8e00ff */
[----:B------:R-:W-:-:S04]  /*8850*/  FSETP.NEU.AND P1, PT, R65, 1, PT ;  /* 0x3f8000004100780b */ /* 0x000fc80003f2d000 */
[----:B------:R-:W-:-:S04]  /*8860*/  SHF.L.U32 R3, R3, 0x1f, RZ ;  /* 0x0000001f03037819 */ /* 0x000fc800000006ff */
[----:B------:R-:W1:Y:S02]  /*8870*/  SYNCS.PHASECHK.TRANS64.TRYWAIT P0, [UR39+0x14090], R3 ;  /* 0x01409003ff0075a7 */ /* 0x000e640008001127 */
[----:B-1----:R-:W-:Y:S05]  /*8880*/  @!P0 BRA `(.L_x_168) ;  /* 0x00000120004c8947 */ /* 0x002fea0003800000 */
.L_x_404:
[----:B------:R-:W-:-:S13]  /*8890*/  VOTE.ANY P1, P1 ;  /* 0x0000000000ff7806 */ /* 0x000fda0000820100 */
[----:B------:R-:W-:Y:S05]  /*88a0*/  @!P1 BRA `(.L_x_169) ;  /* 0x0000000c00309947 */ /* 0x000fea0003800000 */
[----:B------:R-:W-:-:S13]  /*88b0*/  ISETP.NE.AND P0, PT, R64, R63, PT ;  /* 0x0000003f4000720c */ /* 0x000fda0003f05270 */
[----:B------:R-:W-:Y:S05]  /*88c0*/  @!P0 BRA `(.L_x_170) ;  /* 0x0000000000408947 */ /* 0x000fea0003800000 */
[----:B------:R-:W-:Y:S01]  /*88d0*/  MOV R14, 0x8 ;  /* 0x00000008000e7802 */ /* 0x000fe20000000f00 */
[----:B------:R-:W2:Y:S01]  /*88e0*/  LDCU.64 UR8, c[0x4][0xb0] ;  /* 0x01001600ff0877ac */ /* 0x000ea20008000a00 */
[----:B------:R-:W-:Y:S02]  /*88f0*/  HFMA2 R12, -RZ, RZ, 0, 5.9604644775390625e-08 ;  /* 0x00000001ff0c7431 */ /* 0x000fe400000001ff */
[----:B------:R-:W-:Y:S01]  /*8900*/  IMAD.MOV.U32 R8, RZ, RZ, 0x192 ;  /* 0x00000192ff087424 */ /* 0x000fe200078e00ff */
[----:B------:R-:W3:Y:S01]  /*8910*/  LDCU.64 UR6, c[0x4][0xb8] ;  /* 0x01001700ff0677ac */ /* 0x000ee20008000a00 */
[----:B------:R-:W4:Y:S01]  /*8920*/  LDC.64 R14, c[0x4][R14] ;  /* 0x010000000e0e7b82 */ /* 0x000f220000000a00 */
[----:B------:R-:W-:Y:S01]  /*8930*/  IMAD.MOV.U32 R13, RZ, RZ, RZ ;  /* 0x000000ffff0d7224 */ /* 0x000fe200078e00ff */
[----:B------:R-:W5:Y:S01]  /*8940*/  LDCU.64 UR4, c[0x4][0x30] ;  /* 0x01000600ff0477ac */ /* 0x000f620008000a00 */
[----:B--2---:R-:W-:Y:S01]  /*8950*/  IMAD.U32 R4, RZ, RZ, UR8 ;  /* 0x00000008ff047e24 */ /* 0x004fe2000f8e00ff */
[----:B------:R-:W-:Y:S01]  /*8960*/  MOV R5, UR9 ;  /* 0x0000000900057c02 */ /* 0x000fe20008000f00 */
[----:B---3--:R-:W-:Y:S01]  /*8970*/  IMAD.U32 R6, RZ, RZ, UR6 ;  /* 0x00000006ff067e24 */ /* 0x008fe2000f8e00ff */
[----:B------:R-:W-:Y:S01]  /*8980*/  MOV R7, UR7 ;  /* 0x0000000700077c02 */ /* 0x000fe20008000f00 */
[----:B-----5:R-:W-:Y:S01]  /*8990*/  IMAD.U32 R10, RZ, RZ, UR4 ;  /* 0x00000004ff0a7e24 */ /* 0x020fe2000f8e00ff */
[----:B------:R-:W-:-:S02]  /*89a0*/  MOV R11, UR5 ;  /* 0x00000005000b7c02 */ /* 0x000fc40008000f00 */
[----:B------:R-:W-:-:S07]  /*89b0*/  LEPC R20, `(.L_x_170) ;  /* 0x000000001014794e */ /* 0x000fce0000000000 */
[----:B-1--4-:R-:W-:Y:S05]  /*89c0*/  CALL.ABS.NOINC R14 ;  /* 0x000000000e007343 */ /* 0x012fea0003c00000 */
.L_x_170:
[----:B------:R-:W-:Y:S05]  /*89d0*/  WARPSYNC.ALL ;  /* 0x0000000000007948 */ /* 0x000fea0003800000 */
[----:B------:R-:W-:Y:S02]  /*89e0*/  R2UR UR4, R56 ;  /* 0x00000000380472ca */ /* 0x000fe400000e0000 */
[----:B------:R-:W-:-:S11]  /*89f0*/  ISETP.NE.AND P0, PT, R64, R60, PT ;  /* 0x0000003c4000720c */ /* 0x000fd60003f05270 */
[----:B------:R-:W2:Y:S02]  /*8a00*/  LDTM.x16 R40, tmem[UR4+0x100] ;  /* 0x00010004002879ee */ /* 0x000ea40008240000 */
[----:B--2---:R-:W-:Y:S05]  /*8a10*/  @!P0 BRA `(.L_x_171) ;  /* 0x0000000000408947 */ /* 0x004fea0003800000 */
        /* <DEDUP_REMOVED lines=16> */
.L_x_171:
[----:B------:R-:W-:Y:S05]  /*8b20*/  WARPSYNC.ALL ;  /* 0x0000000000007948 */ /* 0x000fea0003800000 */
[----:B------:R-:W-:Y:S02]  /*8b30*/  R2UR UR4, R56 ;  /* 0x00000000380472ca */ /* 0x000fe400000e0000 */
[----:B------:R-:W-:Y:S02]  /*8b40*/  ISETP.NE.AND P0, PT, R64, R63, PT ;  /* 0x0000003f4000720c */ /* 0x000fe40003f05270 */
[----:B------:R-:W-:-:S09]  /*8b50*/  FSETP.NEU.AND P1, PT, R65, 1, PT ;  /* 0x3f8000004100780b */ /* 0x000fd20003f2d000 */
[----:B------:R-:W2:Y:S04]  /*8b60*/  LDTM.x16 R24, tmem[UR4+0x110] ;  /* 0x00011004001879ee */ /* 0x000ea80008240000 */
[C---:B------:R-:W-:Y:S02]  /*8b70*/  @P1 FMUL2 R40, R65.reuse.F32, R40.F32x2.HI_LO ;  /* 0x000000284128124a */ /* 0x040fe40000040000 */
[C---:B------:R-:W-:Y:S02]  /*8b80*/  @P1 FMUL2 R42, R65.reuse.F32, R42.F32x2.HI_LO ;  /* 0x0000002a412a124a */ /* 0x040fe40000040000 */
[C---:B------:R-:W-:Y:S02]  /*8b90*/  @P1 FMUL2 R44, R65.reuse.F32, R44.F32x2.HI_LO ;  /* 0x0000002c412c124a */ /* 0x040fe40000040000 */
[----:B------:R-:W-:-:S02]  /*8ba0*/  @P1 FMUL2 R46, R65.F32, R46.F32x2.HI_LO ;  /* 0x0000002e412e124a */ /* 0x000fc40000040000 */
[C---:B------:R-:W-:Y:S02]  /*8bb0*/  @P1 FMUL2 R48, R65.reuse.F32, R48.F32x2.HI_LO ;  /* 0x000000304130124a */ /* 0x040fe40000040000 */
[C---:B------:R-:W-:Y:S02]  /*8bc0*/  @P1 FMUL2 R50, R65.reuse.F32, R50.F32x2.HI_LO ;  /* 0x000000324132124a */ /* 0x040fe40000040000 */
[C---:B------:R-:W-:Y:S02]  /*8bd0*/  @P1 FMUL2 R52, R65.reuse.F32, R52.F32x2.HI_LO ;  /* 0x000000344134124a */ /* 0x040fe40000040000 */
[----:B------:R-:W-:Y:S01]  /*8be0*/  @P1 FMUL2 R54, R65.F32, R54.F32x2.HI_LO ;  /* 0x000000364136124a */ /* 0x000fe20000040000 */
[----:B--2---:R-:W-:Y:S06]  /*8bf0*/  @!P0 BRA `(.L_x_172) ;  /* 0x0000000000408947 */ /* 0x004fec0003800000 */
        /* <DEDUP_REMOVED lines=16> */
.L_x_172:
[----:B------:R-:W-:Y:S05]  /*8d00*/  WARPSYNC.ALL ;  /* 0x0000000000007948 */ /* 0x000fea0003800000 */
[----:B------:R-:W-:Y:S02]  /*8d10*/  R2UR UR4, R56 ;  /* 0x00000000380472ca */ /* 0x000fe400000e0000 */
[----:B------:R-:W-:-:S11]  /*8d20*/  ISETP.NE.AND P0, PT, R64, R59, PT ;  /* 0x0000003b4000720c */ /* 0x000fd60003f05270 */
[----:B------:R2:W-:Y:S02]  /*8d30*/  STTM.x16 tmem[UR4+0x100], R40 ;  /* 0x00010028000079ed */ /* 0x0005e40008240004 */
[----:B------:R-:W-:Y:S05]  /*8d40*/  @!P0 BRA `(.L_x_173) ;  /* 0x0000000000408947 */ /* 0x000fea0003800000 */
[----:B------:R-:W-:Y:S01]  /*8d50*/  MOV R14, 0x8 ;  /* 0x00000008000e7802 */ /* 0x000fe20000000f00 */
[----:B------:R-:W3:Y:S01]  /*8d60*/  LDCU.64 UR8, c[0x4][0xb0] ;  /* 0x01001600ff0877ac */ /* 0x000ee20008000a00 */
[----:B------:R-:W-:Y:S02]  /*8d70*/  HFMA2 R12, -RZ, RZ, 0, 5.9604644775390625e-08 ;  /* 0x00000001ff0c7431 */ /* 0x000fe400000001ff */
[----:B------:R-:W-:Y:S01]  /*8d80*/  IMAD.MOV.U32 R8, RZ, RZ, 0x192 ;  /* 0x00000192ff087424 */ /* 0x000fe200078e00ff */
[----:B------:R-:W4:Y:S01]  /*8d90*/  LDCU.64 UR6, c[0x4][0xb8] ;  /* 0x01001700ff0677ac */ /* 0x000f220008000a00 */
[----:B------:R-:W1:Y:S01]  /*8da0*/  LDC.64 R14, c[0x4][R14] ;  /* 0x010000000e0e7b82 */ /* 0x000e620000000a00 */
[----:B------:R-:W-:Y:S01]  /*8db0*/  IMAD.MOV.U32 R13, RZ, RZ, RZ ;  /* 0x000000ffff0d7224 */ /* 0x000fe200078e00ff */
[----:B------:R-:W5:Y:S01]  /*8dc0*/  LDCU.64 UR4, c[0x4][0x30] ;  /* 0x01000600ff0477ac */ /* 0x000f620008000a00 */
[----:B---3--:R-:W-:Y:S01]  /*8dd0*/  IMAD.U32 R4, RZ, RZ, UR8 ;  /* 0x00000008ff047e24 */ /* 0x008fe2000f8e00ff */
[----:B------:R-:W-:Y:S01]  /*8de0*/  MOV R5, UR9 ;  /* 0x0000000900057c02 */ /* 0x000fe20008000f00 */
[----:B----4-:R-:W-:Y:S01]  /*8df0*/  IMAD.U32 R6, RZ, RZ, UR6 ;  /* 0x00000006ff067e24 */ /* 0x010fe2000f8e00ff */
[----:B------:R-:W-:Y:S01]  /*8e00*/  MOV R7, UR7 ;  /* 0x0000000700077c02 */ /* 0x000fe20008000f00 */
[----:B-----5:R-:W-:Y:S01]  /*8e10*/  IMAD.U32 R10, RZ, RZ, UR4 ;  /* 0x00000004ff0a7e24 */ /* 0x020fe2000f8e00ff */
[----:B------:R-:W-:-:S02]  /*8e20*/  MOV R11, UR5 ;  /* 0x00000005000b7c02 */ /* 0x000fc40008000f00 */
[----:B------:R-:W-:-:S07]  /*8e30*/  LEPC R20, `(.L_x_173) ;  /* 0x000000001014794e */ /* 0x000fce0000000000 */
[----:B-12---:R-:W-:Y:S05]  /*8e40*/  CALL.ABS.NOINC R14 ;  /* 0x000000000e007343 */ /* 0x006fea0003c00000 */
.L_x_173:
[----:B------:R-:W-:Y:S05]  /*8e50*/  WARPSYNC.ALL ;  /* 0x0000000000007948 */ /* 0x000fea0003800000 */
[----:B------:R-:W-:Y:S02]  /*8e60*/  R2UR UR4, R56 ;  /* 0x00000000380472ca */ /* 0x000fe400000e0000 */
[----:B------:R-:W-:Y:S02]  /*8e70*/  ISETP.NE.AND P0, PT, R64, R60, PT ;  /* 0x0000003c4000720c */ /* 0x000fe40003f05270 */
[----:B------:R-:W-:-:S09]  /*8e80*/  FSETP.NEU.AND P1, PT, R65, 1, PT ;  /* 0x3f8000004100780b */ /* 0x000fd20003f2d000 */
[----:B--2---:R-:W2:Y:S04]  /*8e90*/  LDTM.x16 R40, tmem[UR4+0x120] ;  /* 0x00012004002879ee */ /* 0x004ea80008240000 */
        /* <DEDUP_REMOVED lines=25> */
.L_x_174:
        /* <DEDUP_REMOVED lines=21> */
.L_x_175:
        /* <DEDUP_REMOVED lines=30> */
.L_x_176:
[----:B------:R-:W-:Y:S05]  /*9360*/  WARPSYNC.ALL ;  /* 0x0000000000007948 */ /* 0x000fea0003800000 */
[----:B------:R-:W-:Y:S02]  /*9370*/  R2UR UR4, R56 ;  /* 0x00000000380472ca */ /* 0x000fe400000e0000 */
[----:B------:R-:W-:Y:S02]  /*9380*/  ISETP.NE.AND P0, PT, R64, R58, PT ;  /* 0x0000003a4000720c */ /* 0x000fe40003f05270 */
[----:B------:R-:W-:-:S09]  /*9390*/  FSETP.NEU.AND P1, PT, R65, 1, PT ;  /* 0x3f8000004100780b */ /* 0x000fd20003f2d000 */
[----:B------:R2:W-:Y:S04]  /*93a0*/  STTM.x16 tmem[UR4+0x120], R40 ;  /* 0x00012028000079ed */ /* 0x0005e80008240004 */
        /* <DEDUP_REMOVED lines=8> */
[----:B------:R-:W-:Y:S06]  /*9430*/  @!P0 BRA `(.L_x_177) ;  /* 0x0000000000408947 */ /* 0x000fec0003800000 */
        /* <DEDUP_REMOVED lines=16> */
.L_x_177:
[----:B------:R-:W-:Y:S05]  /*9540*/  WARPSYNC.ALL ;  /* 0x0000000000007948 */ /* 0x000fea0003800000 */
[----:B------:R-:W-:-:S13]  /*9550*/  R2UR UR4, R56 ;  /* 0x00000000380472ca */ /* 0x000fda00000e0000 */
[----:B------:R3:W-:Y:S02]  /*9560*/  STTM.x16 tmem[UR4+0x130], R24 ;  /* 0x00013018000079ed */ /* 0x0007e40008240004 */
.L_x_169:
[----:B------:R-:W-:-:S09]  /*9570*/  UISETP.NE.AND UP0, UPT, UR36, URZ, UPT ;  /* 0x000000ff2400728c */ /* 0x000fd2000bf05270 */
[----:B------:R-:W-:Y:S05]  /*9580*/  BRA.U !UP0, `(.L_x_178) ;  /* 0x0000000108047547 */ /* 0x000fea000b800000 */
[----:B------:R-:W-:Y:S05]  /*9590*/  BPT.TRAP 0x1 ;  /* 0x000000040000795c */ /* 0x000fea0000300000 */
.L_x_178:
[----:B------:R-:W-:Y:S02]  /*95a0*/  UIADD3 UR4, UPT, UPT, UR39, 0x14088, URZ ;  /* 0x0001408827047890 */ /* 0x000fe4000fffe0ff */
[----:B------:R-:W-:Y:S02]  /*95b0*/  UISETP.NE.AND UP0, UPT, UR38, URZ, UPT ;  /* 0x000000ff2600728c */ /* 0x000fe4000bf05270 */
[----:B------:R-:W-:Y:S02]  /*95c0*/  UPRMT UR4, UR40, 0x654, UR4 ;  /* 0x0000065428047896 */ /* 0x000fe40008000004 */
[----:B------:R-:W-:-:S07]  /*95d0*/  ULOP3.LUT UR41, UR43, 0x1, URZ, 0x3c, !UPT ;  /* 0x000000012b297892 */ /* 0x000fce000f8e3cff */
[----:B------:R-:W-:Y:S01]  /*95e0*/  SYNCS.ARRIVE.TRANS64.RED.A1T0 RZ, [UR4], RZ ;  /* 0x000000ffffff79a7 */ /* 0x000fe20008100404 */
[----:B------:R-:W4:Y:S01]  /*95f0*/  FENCE.VIEW.ASYNC.T ;  /* 0x00000000000073c6 */ /* 0x000f220000000200 */
[----:B------:R-:W-:Y:S05]  /*9600*/  BRA.U UP0, `(.L_x_179) ;  /* 0x0000000100087547 */ /* 0x000fea000b800000 */
[----:B------:R-:W-:Y:S05]  /*9610*/  BPT.TRAP 0x1 ;  /* 0x000000040000795c */ /* 0x000fea0000300000 */
[----:B------:R-:W-:Y:S05]  /*9620*/  BPT.TRAP 0x1 ;  /* 0x000000040000795c */ /* 0x000fea0000300000 */
.L_x_179:
[----:B------:R-:W-:Y:S02]  /*9630*/  UIADD3 UR4, UPT, UPT, UR39, 0x140a0, URZ ;  /* 0x000140a027047890 */ /* 0x000fe4000fffe0ff */
[----:B------:R-:W-:Y:S02]  /*9640*/  UISETP.NE.AND UP0, UPT, UR36, URZ, UPT ;  /* 0x000000ff2400728c */ /* 0x000fe4000bf05270 */
[----:B------:R-:W-:-:S09]  /*9650*/  UPRMT UR4, UR40, 0x654, UR4 ;  /* 0x0000065428047896 */ /* 0x000fd20008000004 */
[----:B----4-:R-:W-:Y:S01]  /*9660*/  SYNCS.ARRIVE.TRANS64.RED.A1T0 RZ, [UR4], RZ ;  /* 0x000000ffffff79a7 */ /* 0x010fe20008100404 */
[----:B------:R-:W-:Y:S05]  /*9670*/  BRA.U !UP0, `(.L_x_180) ;  /* 0x0000000108047547 */ /* 0x000fea000b800000 */
[----:B------:R-:W-:Y:S05]  /*9680*/  BPT.TRAP 0x1 ;  /* 0x000000040000795c */ /* 0x000fea0000300000 */
.L_x_180:
[----:B-1----:R-:W-:Y:S01]  /*9690*/  IMAD.U32 R3, RZ, RZ, UR41 ;  /* 0x00000029ff037e24 */ /* 0x002fe2000f8e00ff */
[----:B------:R-:W-:-:S04]  /*96a0*/  ISETP.NE.AND P0, PT, R64, R62, PT ;  /* 0x0000003e4000720c */ /* 0x000fc80003f05270 */
[----:B------:R-:W-:-:S04]  /*96b0*/  SHF.L.U32 R3, R3, 0x1f, RZ ;  /* 0x0000001f03037819 */ /* 0x000fc800000006ff */
[----:B------:R-:W1:Y:S02]  /*96c0*/  SYNCS.PHASECHK.TRANS64.TRYWAIT P1, [UR39+0x14080], R3 ;  /* 0x01408003ff0075a7 */ /* 0x000e640008021127 */
[----:B-1----:R-:W-:Y:S05]  /*96d0*/  @!P1 BRA `(.L_x_181) ;  /* 0x0000011000d09947 */ /* 0x002fea0003800000 */
.L_x_405:
[----:B------:R-:W-:Y:S05]  /*96e0*/  @!P0 BRA `(.L_x_182) ;  /* 0x0000000000408947 */ /* 0x000fea0003800000 */
[----:B------:R-:W-:Y:S01]  /*96f0*/  MOV R14, 0x8 ;  /* 0x00000008000e7802 */ /* 0x000fe20000000f00 */
[----:B------:R-:W4:Y:S01]  /*9700*/  LDCU.64 UR6, c[0x4][0xb0] ;  /* 0x01001600ff0677ac */ /* 0x000f220008000a00 */
[----:B------:R-:W-:Y:S02]  /*9710*/  HFMA2 R12, -RZ, RZ, 0, 5.9604644775390625e-08 ;  /* 0x00000001ff0c7431 */ /* 0x000fe400000001ff */
[----:B------:R-:W-:Y:S01]  /*9720*/  IMAD.MOV.U32 R8, RZ, RZ, 0x192 ;  /* 0x00000192ff087424 */ /* 0x000fe200078e00ff */
[----:B------:R-:W5:Y:S01]  /*9730*/  LDCU.64 UR4, c[0x4][0xb8] ;  /* 0x01001700ff0477ac */ /* 0x000f620008000a00 */
[----:B------:R-:W1:Y:S01]  /*9740*/  LDC.64 R14, c[0x4][R14] ;  /* 0x010000000e0e7b82 */ /* 0x000e620000000a00 */
[----:B------:R-:W-:Y:S01]  /*9750*/  IMAD.MOV.U32 R13, RZ, RZ, RZ ;  /* 0x000000ffff0d7224 */ /* 0x000fe200078e00ff */
[----:B------:R-:W2:Y:S01]  /*9760*/  LDCU.64 UR8, c[0x4][0x28] ;  /* 0x01000500ff0877ac */ /* 0x000ea20008000a00 */
[----:B----4-:R-:W-:Y:S01]  /*9770*/  IMAD.U32 R4, RZ, RZ, UR6 ;  /* 0x00000006ff047e24 */ /* 0x010fe2000f8e00ff */
[----:B------:R-:W-:Y:S01]  /*9780*/  MOV R5, UR7 ;  /* 0x0000000700057c02 */ /* 0x000fe20008000f00 */
[----:B-----5:R-:W-:Y:S01]  /*9790*/  IMAD.U32 R6, RZ, RZ, UR4 ;  /* 0x00000004ff067e24 */ /* 0x020fe2000f8e00ff */
[----:B------:R-:W-:Y:S01]  /*97a0*/  MOV R7, UR5 ;  /* 0x0000000500077c02 */ /* 0x000fe20008000f00 */
[----:B--2---:R-:W-:Y:S01]  /*97b0*/  IMAD.U32 R10, RZ, RZ, UR8 ;  /* 0x00000008ff0a7e24 */ /* 0x004fe2000f8e00ff */
[----:B------:R-:W-:-:S02]  /*97c0*/  MOV R11, UR9 ;  /* 0x00000009000b7c02 */ /* 0x000fc40008000f00 */
[----:B------:R-:W-:-:S07]  /*97d0*/  LEPC R20, `(.L_x_182) ;  /* 0x000000001014794e */ /* 0x000fce0000000000 */
[----:B-1-3--:R-:W-:Y:S05]  /*97e0*/  CALL.ABS.NOINC R14 ;  /* 0x000000000e007343 */ /* 0x00afea0003c00000 */
.L_x_182:
[----:B------:R-:W-:Y:S05]  /*97f0*/  WARPSYNC.ALL ;  /* 0x0000000000007948 */ /* 0x000fea0003800000 */
[----:B------:R-:W-:Y:S01]  /*9800*/  R2UR UR4, R57 ;  /* 0x00000000390472ca */ /* 0x000fe200000e0000 */
[----:B------:R-:W-:Y:S01]  /*9810*/  UISETP.NE.AND UP0, UPT, UR38, URZ, UPT ;  /* 0x000000ff2600728c */ /* 0x000fe2000bf05270 */
[----:B------:R-:W-:Y:S01]  /*9820*/  PLOP3.LUT P0, PT, PT, PT, PT, 0x80, 0x8 ;  /* 0x000000000008781c */ /* 0x000fe20003f0f070 */
[----:B------:R-:W-:-:S10]  /*9830*/  IMAD.MOV.U32 R65, RZ, RZ, 0x3f800000 ;  /* 0x3f800000ff417424 */ /* 0x000fd400078e00ff */
[----:B------:R-:W4:Y:S02]  /*9840*/  LDTM.x2 R4, tmem[UR4] ;  /* 0x00000004000479ee */ /* 0x000f2400080c0000 */
[----:B----4-:R-:W-:-:S13]  /*9850*/  FSETP.NEU.AND P2, PT, R4, R5, PT ;  /* 0x000000050400720b */ /* 0x010fda0003f4d000 */
        /* <DEDUP_REMOVED lines=11> */
.L_x_183:
[----:B------:R-:W-:Y:S01]  /*9910*/  IMAD.U32 R3, RZ, RZ, UR44 ;  /* 0x0000002cff037e24 */ /* 0x000fe2000f8e00ff */
[----:B------:R-:W-:-:S04]  /*9920*/  FSETP.NEU.AND P1, PT, R65, 1, PT ;  /* 0x3f8000004100780b */ /* 0x000fc80003f2d000 */
[----:B------:R-:W-:-:S04]  /*9930*/  SHF.L.U32 R3, R3, 0x1f, RZ ;  /* 0x0000001f03037819 */ /* 0x000fc800000006ff */
[----:B------:R-:W1:Y:S02]  /*9940*/  SYNCS.PHASECHK.TRANS64.TRYWAIT P0, [UR39+0x14098], R3 ;  /* 0x01409803ff0075a7 */ /* 0x000e640008001127 */
[----:B-1----:R-:W-:Y:S05]  /*9950*/  @!P0 BRA `(.L_x_184) ;  /* 0x0000011000488947 */ /* 0x002fea0003800000 */
.L_x_406:
[----:B------:R-:W-:-:S13]  /*9960*/  VOTE.ANY P1, P1 ;  /* 0x0000000000ff7806 */ /* 0x000fda0000820100 */
[----:B------:R-:W-:Y:S05]  /*9970*/  @!P1 BRA `(.L_x_185) ;  /* 0x0000000c00309947 */ /* 0x000fea0003800000 */
[----:B------:R-:W-:-:S13]  /*9980*/  ISETP.NE.AND P0, PT, R64, R61, PT ;  /* 0x0000003d4000720c */ /* 0x000fda0003f05270 */
        /* <DEDUP_REMOVED lines=17> */
.L_x_186:
[----:B------:R-:W-:Y:S05]  /*9aa0*/  WARPSYNC.ALL ;  /* 0x0000000000007948 */ /* 0x000fea0003800000 */
[----:B------:R-:W-:Y:S02]  /*9ab0*/  R2UR UR4, R56 ;  /* 0x00000000380472ca */ /* 0x000fe400000e0000 */
[----:B------:R-:W-:-:S11]  /*9ac0*/  ISETP.NE.AND P0, PT, R64, R23, PT ;  /* 0x000000174000720c */ /* 0x000fd60003f05270 */
[----:B--2---:R-:W2:Y:S02]  /*9ad0*/  LDTM.x16 R40, tmem[UR4+0x180] ;  /* 0x00018004002879ee */ /* 0x004ea40008240000 */
[----:B--2---:R-:W-:Y:S05]  /*9ae0*/  @!P0 BRA `(.L_x_187) ;  /* 0x0000000000408947 */ /* 0x004fea0003800000 */
[----:B------:R-:W-:Y:S01]  /*9af0*/  MOV R14, 0x8 ;  /* 0x00000008000e7802 */ /* 0x000fe20000000f00 */
[----:B------:R-:W2:Y:S01]  /*9b00*/  LDCU.64 UR8, c[0x4][0xb0] ;  /* 0x01001600ff0877ac */ /* 0x000ea20008000a00 */
[----:B------:R-:W-:Y:S02]  /*9b10*/  HFMA2 R12, -RZ, RZ, 0, 5.9604644775390625e-08 ;  /* 0x00000001ff0c7431 */ /* 0x000fe400000001ff */
[----:B------:R-:W-:Y:S01]  /*9b20*/  IMAD.MOV.U32 R8, RZ, RZ, 0x192 ;  /* 0x00000192ff087424 */ /* 0x000fe200078e00ff */
[----:B------:R-:W4:Y:S01]  /*9b30*/  LDCU.64 UR6, c[0x4][0xb8] ;  /* 0x01001700ff0677ac */ /* 0x000f220008000a00 */
[----:B------:R-:W1:Y:S01]  /*9b40*/  LDC.64 R14, c[0x4][R14] ;  /* 0x010000000e0e7b82 */ /* 0x000e620000000a00 */
[----:B------:R-:W-:Y:S01]  /*9b50*/  IMAD.MOV.U32 R13, RZ, RZ, RZ ;  /* 0x000000ffff0d7224 */ /* 0x000fe200078e00ff */
[----:B------:R-:W5:Y:S01]  /*9b60*/  LDCU.64 UR4, c[0x4][0x30] ;  /* 0x01000600ff0477ac */ /* 0x000f620008000a00 */
[----:B--2---:R-:W-:Y:S01]  /*9b70*/  IMAD.U32 R4, RZ, RZ, UR8 ;  /* 0x00000008ff047e24 */ /* 0x004fe2000f8e00ff */
[----:B------:R-:W-:Y:S01]  /*9b80*/  MOV R5, UR9 ;  /* 0x0000000900057c02 */ /* 0x000fe20008000f00 */
[----:B----4-:R-:W-:Y:S01]  /*9b90*/  IMAD.U32 R6, RZ, RZ, UR6 ;  /* 0x00000006ff067e24 */ /* 0x010fe2000f8e00ff */
[----:B------:R-:W-:Y:S01]  /*9ba0*/  MOV R7, UR7 ;  /* 0x0000000700077c02 */ /* 0x000fe20008000f00 */
[----:B-----5:R-:W-:Y:S01]  /*9bb0*/  IMAD.U32 R10, RZ, RZ, UR4 ;  /* 0x00000004ff0a7e24 */ /* 0x020fe2000f8e00ff */
[----:B------:R-:W-:-:S02]  /*9bc0*/  MOV R11, UR5 ;  /* 0x00000005000b7c02 */ /* 0x000fc40008000f00 */
[----:B------:R-:W-:-:S07]  /*9bd0*/  LEPC R20, `(.L_x_187) ;  /* 0x000000001014794e */ /* 0x000fce0000000000 */
[----:B-1-3--:R-:W-:Y:S05]  /*9be0*/  CALL.ABS.NOINC R14 ;  /* 0x000000000e007343 */ /* 0x00afea0003c00000 */
.L_x_187:
[----:B------:R-:W-:Y:S05]  /*9bf0*/  WARPSYNC.ALL ;  /* 0x0000000000007948 */ /* 0x000fea0003800000 */
[----:B------:R-:W-:Y:S02]  /*9c00*/  R2UR UR4, R56 ;  /* 0x00000000380472ca */ /* 0x000fe400000e0000 */
[----:B------:R-:W-:Y:S02]  /*9c10*/  ISETP.NE.AND P0, PT, R64, R61, PT ;  /* 0x0000003d4000720c */ /* 0x000fe40003f05270 */
[----:B------:R-:W-:-:S09]  /*9c20*/  FSETP.NEU.AND P1, PT, R65, 1, PT ;  /* 0x3f8000004100780b */ /* 0x000fd20003f2d000 */
[----:B---3--:R-:W2:Y:S04]  /*9c30*/  LDTM.x16 R24, tmem[UR4+0x190] ;  /* 0x00019004001879ee */ /* 0x008ea80008240000 */
        /* <DEDUP_REMOVED lines=25> */
.L_x_188:
        /* <DEDUP_REMOVED lines=21> */
.L_x_189:
        /* <DEDUP_REMOVED lines=30> */
.L_x_190:
        /* <DEDUP_REMOVED lines=21> */
.L_x_191:
        /* <DEDUP_REMOVED lines=30> */
.L_x_192:
        /* <DEDUP_REMOVED lines=30> */
.L_x_193:
[----:B------:R-:W-:Y:S05]  /*a610*/  WARPSYNC.ALL ;  /* 0x0000000000007948 */ /* 0x000fea0003800000 */
[----:B------:R-:W-:-:S13]  /*a620*/  R2UR UR4, R56 ;  /* 0x00000000380472ca */ /* 0x000fda00000e0000 */
[----:B------:R4:W-:Y:S02]  /*a630*/  STTM.x16 tmem[UR4+0x1b0], R24 ;  /* 0x0001b018000079ed */ /* 0x0009e40008240004 */
.L_x_185:
[----:B------:R-:W-:-:S09]  /*a640*/  UISETP.NE.AND UP0, UPT, UR37, URZ, UPT ;  /* 0x000000ff2500728c */ /* 0x000fd2000bf05270 */
[----:B------:R-:W-:Y:S05]  /*a650*/  BRA.U !UP0, `(.L_x_194) ;  /* 0x0000000108047547 */ /* 0x000fea000b800000 */
[----:B------:R-:W-:Y:S05]  /*a660*/  BPT.TRAP 0x1 ;  /* 0x000000040000795c */ /* 0x000fea0000300000 */
.L_x_194:
[----:B------:R-:W-:Y:S02]  /*a670*/  UPRMT UR4, UR40, 0x654, UR45 ;  /* 0x0000065428047896 */ /* 0x000fe4000800002d */
[----:B------:R-:W-:-:S07]  /*a680*/  UISETP.NE.AND UP0, UPT, UR38, URZ, UPT ;  /* 0x000000ff2600728c */ /* 0x000fce000bf05270 */
[----:B------:R-:W-:Y:S01]  /*a690*/  SYNCS.ARRIVE.TRANS64.RED.A1T0 RZ, [UR4], RZ ;  /* 0x000000ffffff79a7 */ /* 0x000fe20008100404 */
[----:B------:R-:W1:Y:S01]  /*a6a0*/  FENCE.VIEW.ASYNC.T ;  /* 0x00000000000073c6 */ /* 0x000e620000000200 */
[----:B------:R-:W-:Y:S05]  /*a6b0*/  BRA.U UP0, `(.L_x_195) ;  /* 0x0000000100087547 */ /* 0x000fea000b800000 */
[----:B------:R-:W-:Y:S05]  /*a6c0*/  BPT.TRAP 0x1 ;  /* 0x000000040000795c */ /* 0x000fea0000300000 */
[----:B------:R-:W-:Y:S05]  /*a6d0*/  BPT.TRAP 0x1 ;  /* 0x000000040000795c */ /* 0x000fea0000300000 */
.L_x_195:
[----:B------:R-:W-:Y:S01]  /*a6e0*/  UIADD3 UR5, UPT, UPT, UR39, 0x140a8, URZ ;  /* 0x000140a827057890 */ /* 0x000fe2000fffe0ff */
[----:B------:R-:W-:Y:S01]  /*a6f0*/  LOP3.LUT R18, R18, 0x1, RZ, 0x3c, !PT ;  /* 0x0000000112127812 */ /* 0x000fe200078e3cff */
[----:B------:R-:W-:Y:S02]  /*a700*/  UISETP.NE.AND UP0, UPT, UR46, URZ, UPT ;  /* 0x000000ff2e00728c */ /* 0x000fe4000bf05270 */
[----:B------:R-:W-:Y:S02]  /*a710*/  UPRMT UR5, UR40, 0x654, UR5 ;  /* 0x0000065428057896 */ /* 0x000fe40008000005 */
[----:B------:R-:W-:-:S07]  /*a720*/  ULOP3.LUT UR44, UR44, 0x1, URZ, 0x3c, !UPT ;  /* 0x000000012c2c7892 */ /* 0x000fce000f8e3cff */
[----:B-1----:R-:W-:Y:S01]  /*a730*/  SYNCS.ARRIVE.TRANS64.RED.A1T0 RZ, [UR5], RZ ;  /* 0x000000ffffff79a7 */ /* 0x002fe20008100405 */
[----:B------:R-:W-:Y:S05]  /*a740*/  BRA.U UP0, `(.L_x_196) ;  /* 0xffffffdd00cc7547 */ /* 0x000fea000b83ffff */
.L_x_164:
[----:B------:R-:W-:-:S09]  /*a750*/  UISETP.NE.AND UP0, UPT, UR36, URZ, UPT ;  /* 0x000000ff2400728c */ /* 0x000fd2000bf05270 */
[----:B------:R-:W-:Y:S05]  /*a760*/  BRA.U !UP0, `(.L_x_197) ;  /* 0x0000000108047547 */ /* 0x000fea000b800000 */
[----:B------:R-:W-:Y:S05]  /*a770*/  BPT.TRAP 0x1 ;  /* 0x000000040000795c */ /* 0x000fea0000300000 */
.L_x_197:
[----:B---34-:R-:W3:Y:S01]  /*a780*/  S2R R25, SR_CgaCtaId ;  /* 0x0000000000197919 */ /* 0x018ee20000008800 */
[----:B------:R-:W-:Y:S01]  /*a790*/  MOV R24, 0x400 ;  /* 0x0000040000187802 */ /* 0x000fe20000000f00 */
[----:B------:R-:W-:-:S03]  /*a7a0*/  UISETP.NE.AND UP0, UPT, UR37, URZ, UPT ;  /* 0x000000ff2500728c */ /* 0x000fc6000bf05270 */
[----:B---3--:R-:W-:-:S05]  /*a7b0*/  LEA R24, R25, R24, 0x18 ;  /* 0x0000001819187211 */ /* 0x008fca00078ec0ff */
[----:B------:R-:W-:-:S05]  /*a7c0*/  VIADD R32, R24, 0x14088 ;  /* 0x0001408818207836 */ /* 0x000fca0000000000 */
[----:B-1----:R-:W-:-:S04]  /*a7d0*/  PRMT R0, R25, 0x654, R32 ;  /* 0x0000065419007816 */ /* 0x002fc80000000020 */
[----:B------:R1:W-:Y:S01]  /*a7e0*/  SYNCS.ARRIVE.TRANS64.RED.A1T0 RZ, [R0+URZ], RZ ;  /* 0x000000ff00ff79a7 */ /* 0x0003e200081004ff */
[----:B------:R-:W-:Y:S05]  /*a7f0*/  BRA.U !UP0, `(.L_x_198) ;  /* 0x0000000108047547 */ /* 0x000fea000b800000 */
[----:B------:R-:W-:Y:S05]  /*a800*/  BPT.TRAP 0x1 ;  /* 0x000000040000795c */ /* 0x000fea0000300000 */
.L_x_198:
[----:B------:R-:W-:-:S04]  /*a810*/  SHF.L.U32 R3, R18, 0x1f, RZ ;  /* 0x0000001f12037819 */ /* 0x000fc800000006ff */
[----:B------:R-:W3:Y:S02]  /*a820*/  SYNCS.PHASECHK.TRANS64.TRYWAIT P0, [R24+URZ+0x14070], R3 ;  /* 0x01407003180075a7 */ /* 0x000ee400080011ff */
[----:B---3--:R-:W-:Y:S05]  /*a830*/  @!P0 BRA `(.L_x_199) ;  /* 0x0000010000a88947 */ /* 0x008fea0003800000 */
.L_x_407:
[----:B------:R-:W-:Y:S01]  /*a840*/  R2UR UR5, R56 ;  /* 0x00000000380572ca */ /* 0x000fe200000e0000 */
[----:B------:R-:W-:-:S12]  /*a850*/  UISETP.NE.AND UP0, UPT, UR37, URZ, UPT ;  /* 0x000000ff2500728c */ /* 0x000fd8000bf05270 */
[----:B------:R-:W4:Y:S02]  /*a860*/  LDTM.x2 R22, tmem[UR5] ;  /* 0x00000005001679ee */ /* 0x000f2400080c0000 */
[----:B----4-:R-:W-:Y:S05]  /*a870*/  BRA.U !UP0, `(.L_x_200) ;  /* 0x0000000108047547 */ /* 0x010fea000b800000 */
[----:B------:R-:W-:Y:S05]  /*a880*/  BPT.TRAP 0x1 ;  /* 0x000000040000795c */ /* 0x000fea0000300000 */
.L_x_200:
[----:B------:R-:W-:Y:S01]  /*a890*/  SYNCS.ARRIVE.TRANS64.RED.A1T0 RZ, [UR4], RZ ;  /* 0x000000ffffff79a7 */ /* 0x000fe20008100404 */
[----:B------:R-:W-:-:S09]  /*a8a0*/  UISETP.NE.AND UP0, UPT, UR38, URZ, UPT ;  /* 0x000000ff2600728c */ /* 0x000fd2000bf05270 */
[----:B------:R-:W-:Y:S05]  /*a8b0*/  BRA.U UP0, `(.L_x_201) ;  /* 0x0000000100047547 */ /* 0x000fea000b800000 */
[----:B------:R-:W-:Y:S05]  /*a8c0*/  BPT.TRAP 0x1 ;  /* 0x000000040000795c */ /* 0x000fea0000300000 */
.L_x_201:
[----:B-1----:R-:W-:-:S04]  /*a8d0*/  MOV R0, UR44 ;  /* 0x0000002c00007c02 */ /* 0x002fc80008000f00 */
[----:B---3--:R-:W-:-:S04]  /*a8e0*/  SHF.L.U32 R3, R0, 0x1f, RZ ;  /* 0x0000001f00037819 */ /* 0x008fc800000006ff */
[----:B------:R-:W1:Y:S02]  /*a8f0*/  SYNCS.PHASECHK.TRANS64.TRYWAIT P0, [R24+URZ+0x14090], R3 ;  /* 0x01409003180075a7 */ /* 0x000e6400080011ff */
[----:B-1----:R-:W-:Y:S05]  /*a900*/  @!P0 BRA `(.L_x_202) ;  /* 0x0000010000888947 */ /* 0x002fea0003800000 */
.L_x_408:
[----:B------:R-:W-:-:S09]  /*a910*/  UISETP.NE.AND UP0, UPT, UR38, URZ, UPT ;  /* 0x000000ff2600728c */ /* 0x000fd2000bf05270 */
[----:B------:R-:W-:Y:S05]  /*a920*/  BRA.U UP0, `(.L_x_203) ;  /* 0x0000000100047547 */ /* 0x000fea000b800000 */
[----:B------:R-:W-:Y:S05]  /*a930*/  BPT.TRAP 0x1 ;  /* 0x000000040000795c */ /* 0x000fea0000300000 */
.L_x_203:
[----:B------:R-:W-:Y:S01]  /*a940*/  MOV R5, 0x1 ;  /* 0x0000000100057802 */ /* 0x000fe20000000f00 */
[----:B-1----:R1:W3:Y:S03]  /*a950*/  MUFU.RCP R3, R22 ;  /* 0x0000001600037308 */ /* 0x0022e60000001000 */
[----:B------:R-:W-:-:S04]  /*a960*/  SHF.L.U32 R5, R5, 0x1f, RZ ;  /* 0x0000001f05057819 */ /* 0x000fc800000006ff */
[----:B------:R-:W4:Y:S02]  /*a970*/  SYNCS.PHASECHK.TRANS64.TRYWAIT P0, [R24+URZ+0x140c0], R5 ;  /* 0x0140c005180075a7 */ /* 0x000f2400080011ff */
[----:B-1-34-:R-:W-:Y:S05]  /*a980*/  @!P0 BRA `(.L_x_204) ;  /* 0x00000100007c8947 */ /* 0x01afea0003800000 */
.L_x_409:
[----:B------:R-:W3:Y:S01]  /*a990*/  LDCU UR4, c[0x0][0x708] ;  /* 0x0000e100ff0477ac */ /* 0x000ee20008000800 */
[----:B------:R-:W-:Y:S01]  /*a9a0*/  FFMA R34, -R22, R3, 1 ;  /* 0x3f80000016227423 */ /* 0x000fe20000000103 */
[----:B------:R-:W4:Y:S01]  /*a9b0*/  LDC R33, c[0x0][0x708] ;  /* 0x0001c200ff217b82 */ /* 0x000f220000000800 */
[----:B------:R-:W-:Y:S02]  /*a9c0*/  BSSY.RECONVERGENT B2, `(.L_x_205) ;  /* 0x000000b000027945 */ /* 0x000fe40003800200 */
[----:B------:R-:W-:Y:S01]  /*a9d0*/  FFMA R34, R3, R34, R3 ;  /* 0x0000002203227223 */ /* 0x000fe20000000003 */
[----:B---3--:R-:W-:-:S03]  /*a9e0*/  MOV R3, UR4 ;  /* 0x0000000400037c02 */ /* 0x008fc60008000f00 */
[----:B-1----:R-:W-:Y:S01]  /*a9f0*/  FFMA R5, R34, UR4, RZ ;  /* 0x0000000422057c23 */ /* 0x002fe200080000ff */
[----:B------:R-:W1:Y:S03]  /*aa00*/  FCHK P0, R3, R22 ;  /* 0x0000001603007302 */ /* 0x000e660000000000 */
[----:B------:R-:W-:-:S04]  /*aa10*/  FFMA R0, -R22, R5, UR4 ;  /* 0x0000000416007e23 */ /* 0x000fc80008000105 */
[----:B------:R-:W-:Y:S01]  /*aa20*/  FFMA R34, R34, R0, R5 ;  /* 0x0000000022227223 */ /* 0x000fe20000000005 */
[----:B-1----:R-:W-:Y:S05]  /*aa30*/  @!P0 BRA `(.L_x_206) ;  /* 0x00000000000c8947 */ /* 0x002fea0003800000 */
[----:B------:R-:W-:Y:S02]  /*aa40*/  MOV R4, 0xaa60 ;  /* 0x0000aa6000047802 */ /* 0x000fe40000000f00 */
[----:B--2-4-:R-:W-:Y:S05]  /*aa50*/  CALL.REL.NOINC `($__internal_3_$__cuda_sm3x_div_rn_noftz_f32_slowpath) ;  /* 0x0000010c002c7944 */ /* 0x014fea0003c00000 */
[----:B------:R-:W-:Y:S02]  /*aa60*/  MOV R34, R0 ;  /* 0x0000000000227202 */ /* 0x000fe40000000f00 */
.L_x_206:
[----:B------:R-:W-:Y:S05]  /*aa70*/  BSYNC.RECONVERGENT B2 ;  /* 0x0000000000027941 */ /* 0x000fea0003800200 */
.L_x_205:
[----:B------:R-:W-:Y:S01]  /*aa80*/  VIADD R0, R56, 0x100 ;  /* 0x0000010038007836 */ /* 0x000fe20000000000 */
[C---:B------:R-:W-:Y:S01]  /*aa90*/  LOP3.LUT R27, R17.reuse, 0x3, RZ, 0xc0, !PT ;  /* 0x00000003111b7812 */ /* 0x040fe200078ec0ff */
[----:B------:R-:W-:-:S03]  /*aaa0*/  IMAD.SHL.U32 R17, R17, 0x800, RZ ;  /* 0x0000080011117824 */ /* 0x000fc600078e00ff */
[----:B------:R-:W-:Y:S02]  /*aab0*/  SHF.R.U32.HI R0, RZ, 0x15, R0 ;  /* 0x00000015ff007819 */ /* 0x000fe40000011600 */
[----:B------:R-:W-:Y:S02]  /*aac0*/  LOP3.LUT R17, R17, 0x1800, RZ, 0xc0, !PT ;  /* 0x0000180011117812 */ /* 0x000fe400078ec0ff */
[----:B------:R-:W-:-:S03]  /*aad0*/  ISETP.NE.AND P0, PT, R27, R0, PT ;  /* 0x000000001b00720c */ /* 0x000fc60003f05270 */
[----:B------:R-:W-:-:S10]  /*aae0*/  IMAD R26, R16, 0x40, R17 ;  /* 0x00000040101a7824 */ /* 0x000fd400078e0211 */
[----:B------:R-:W-:Y:S05]  /*aaf0*/  @!P0 BRA `(.L_x_207) ;  /* 0x0000000000408947 */ /* 0x000fea0003800000 */
[----:B------:R-:W-:Y:S01]  /*ab00*/  MOV R14, 0x8 ;  /* 0x00000008000e7802 */ /* 0x000fe20000000f00 */
[----:B------:R-:W1:Y:S01]  /*ab10*/  LDCU.64 UR6, c[0x4][0xb0] ;  /* 0x01001600ff0677ac */ /* 0x000e620008000a00 */
[----:B------:R-:W-:Y:S02]  /*ab20*/  HFMA2 R12, -RZ, RZ, 0, 5.9604644775390625e-08 ;  /* 0x00000001ff0c7431 */ /* 0x000fe400000001ff */
[----:B------:R-:W-:Y:S01]  /*ab30*/  IMAD.MOV.U32 R8, RZ, RZ, 0x192 ;  /* 0x00000192ff087424 */ /* 0x000fe200078e00ff */
[----:B------:R-:W3:Y:S01]  /*ab40*/  LDCU.64 UR4, c[0x4][0xb8] ;  /* 0x01001700ff0477ac */ /* 0x000ee20008000a00 */
[----:B------:R-:W2:Y:S01]  /*ab50*/  LDC.64 R14, c[0x4][R14] ;  /* 0x010000000e0e7b82 */ /* 0x000ea20000000a00 */
[----:B------:R-:W-:Y:S01]  /*ab60*/  IMAD.MOV.U32 R13, RZ, RZ, RZ ;  /* 0x000000ffff0d7224 */ /* 0x000fe200078e00ff */
[----:B------:R-:W5:Y:S01]  /*ab70*/  LDCU.64 UR8, c[0x4][0x40] ;  /* 0x01000800ff0877ac */ /* 0x000f620008000a00 */
[----:B-1----:R-:W-:Y:S01]  /*ab80*/  IMAD.U32 R4, RZ, RZ, UR6 ;  /* 0x00000006ff047e24 */ /* 0x002fe2000f8e00ff */
[----:B------:R-:W-:Y:S01]  /*ab90*/  MOV R5, UR7 ;  /* 0x0000000700057c02 */ /* 0x000fe20008000f00 */
[----:B---3--:R-:W-:Y:S01]  /*aba0*/  IMAD.U32 R6, RZ, RZ, UR4 ;  /* 0x00000004ff067e24 */ /* 0x008fe2000f8e00ff */
[----:B------:R-:W-:Y:S01]  /*abb0*/  MOV R7, UR5 ;  /* 0x0000000500077c02 */ /* 0x000fe20008000f00 */
[----:B-----5:R-:W-:Y:S01]  /*abc0*/  IMAD.U32 R10, RZ, RZ, UR8 ;  /* 0x00000008ff0a7e24 */ /* 0x020fe2000f8e00ff */
[----:B------:R-:W-:-:S02]  /*abd0*/  MOV R11, UR9 ;  /* 0x00000009000b7c02 */ /* 0x000fc40008000f00 */
[----:B------:R-:W-:-:S07]  /*abe0*/  LEPC R20, `(.L_x_207) ;  /* 0x000000001014794e */ /* 0x000fce0000000000 */
[----:B--2-4-:R-:W-:Y:S05]  /*abf0*/  CALL.ABS.NOINC R14 ;  /* 0x000000000e007343 */ /* 0x014fea0003c00000 */
.L_x_207:
[----:B------:R-:W1:Y:S01]  /*ac00*/  S2R R3, SR_SWINHI ;  /* 0x0000000000037919 */ /* 0x000e620000002f00 */
[----:B------:R-:W-:Y:S05]  /*ac10*/  WARPSYNC.ALL ;  /* 0x0000000000007948 */ /* 0x000fea0003800000 */
[----:B------:R-:W-:-:S13]  /*ac20*/  R2UR UR4, R56 ;  /* 0x00000000380472ca */ /* 0x000fda00000e0000 */
[----:B------:R-:W3:Y:S01]  /*ac30*/  LDTM.x16 R4, tmem[UR4+0x100] ;  /* 0x00010004000479ee */ /* 0x000ee20008240000 */
[----:B------:R-:W-:Y:S02]  /*ac40*/  MOV R28, R24 ;  /* 0x00000018001c7202 */ /* 0x000fe40000000f00 */
[----:B-1----:R-:W-:Y:S02]  /*ac50*/  MOV R29, R3 ;  /* 0x00000003001d7202 */ /* 0x002fe40000000f00 */
[----:B------:R-:W-:-:S05]  /*ac60*/  LEA R26, P0, R26, R28, 0x1 ;  /* 0x0000001c1a1a7211 */ /* 0x000fca00078008ff */
[----:B------:R-:W-:Y:S01]  /*ac70*/  IMAD.X R29, RZ, RZ, R29, P0 ;  /* 0x000000ffff1d7224 */ /* 0x000fe200000e061d */
[----:B------:R-:W-:Y:S01]  /*ac80*/  IADD3 R0, P0, PT, R26, 0x10, RZ ;  /* 0x000000101a007810 */ /* 0x000fe20007f1e0ff */
[C---:B---3--:R-:W-:Y:S02]  /*ac90*/  FMUL2 R20, R34.reuse.F32, R8.F32x2.HI_LO ;  /* 0x000000082214724a */ /* 0x048fe40000040000 */
[----:B------:R-:W-:Y:S01]  /*aca0*/  FMUL2 R30, R34.F32, R10.F32x2.HI_LO ;  /* 0x0000000a221e724a */ /* 0x000fe20000040000 */
[--C-:B------:R-:W-:Y:S01]  /*acb0*/  SHF.R.U64 R3, R26, 0x3, R29.reuse ;  /* 0x000000031a037819 */ /* 0x100fe2000000121d */
[C---:B------:R-:W-:Y:S01]  /*acc0*/  FMUL2 R6, R34.reuse.F32, R6.F32x2.HI_LO ;  /* 0x000000062206724a */ /* 0x040fe20000040000 */
[----:B------:R-:W-:Y:S01]  /*acd0*/  F2FP.F16.F32.PACK_AB R10, R21, R20 ;  /* 0x00000014150a723e */ /* 0x000fe200000000ff */
[----:B------:R-:W-:Y:S02]  /*ace0*/  IMAD.X R21, RZ, RZ, R29, P0 ;  /* 0x000000ffff157224 */ /* 0x000fe400000e061d */
[C---:B------:R-:W-:Y:S01]  /*acf0*/  FMUL2 R4, R34.reuse.F32, R4.F32x2.HI_LO ;  /* 0x000000042204724a */ /* 0x040fe20000040000 */
[----:B------:R-:W-:Y:S01]  /*ad00*/  F2FP.F16.F32.PACK_AB R11, R31, R30 ;  /* 0x0000001e1f0b723e */ /* 0x000fe200000000ff */
[C---:B------:R-:W-:Y:S01]  /*ad10*/  FMUL2 R12, R34.reuse.F32, R12.F32x2.HI_LO ;  /* 0x0000000c220c724a */ /* 0x040fe20000040000 */
[----:B------:R-:W-:Y:S01]  /*ad20*/  F2FP.F16.F32.PACK_AB R9, R7, R6 ;  /* 0x000000060709723e */ /* 0x000fe200000000ff */
[----:B------:R-:W-:Y:S01]  /*ad30*/  FMUL2 R14, R34.F32, R14.F32x2.HI_LO ;  /* 0x0000000e220e724a */ /* 0x000fe20000040000 */
[----:B------:R-:W-:Y:S01]  /*ad40*/  SHF.R.U64 R7, R0, 0x3, R21 ;  /* 0x0000000300077819 */ /* 0x000fe20000001215 */
[C---:B------:R-:W-:Y:S01]  /*ad50*/  FMUL2 R16, R34.reuse.F32, R16.F32x2.HI_LO ;  /* 0x000000102210724a */ /* 0x040fe20000040000 */
[----:B------:R-:W-:Y:S01]  /*ad60*/  F2FP.F16.F32.PACK_AB R8, R5, R4 ;  /* 0x000000040508723e */ /* 0x000fe200000000ff */
[----:B------:R-:W-:Y:S01]  /*ad70*/  FMUL2 R18, R34.F32, R18.F32x2.HI_LO ;  /* 0x000000122212724a */ /* 0x000fe20000040000 */
[----:B------:R-:W-:-:S02]  /*ad80*/  LOP3.LUT R28, R26, 0x70, R3, 0x78, !PT ;  /* 0x000000701a1c7812 */ /* 0x000fc400078e7803 */
[----:B------:R-:W-:Y:S01]  /*ad90*/  LOP3.LUT R20, R0, 0x70, R7, 0x78, !PT ;  /* 0x0000007000147812 */ /* 0x000fe200078e7807 */
[----:B------:R-:W-:Y:S01]  /*ada0*/  VIADD R0, R56, 0x110 ;  /* 0x0000011038007836 */ /* 0x000fe20000000000 */
[----:B------:R-:W-:Y:S01]  /*adb0*/  F2FP.F16.F32.PACK_AB R4, R13, R12 ;  /* 0x0000000c0d04723e */ /* 0x000fe200000000ff */
[----:B------:R1:W-:Y:S01]  /*adc0*/  ST.E.128 desc[UR48][R28.64], R8 ;  /* 0x000000081c007985 */ /* 0x0003e2000c101d30 */
[----:B------:R-:W-:Y:S02]  /*add0*/  F2FP.F16.F32.PACK_AB R5, R15, R14 ;  /* 0x0000000e0f05723e */ /* 0x000fe400000000ff */
[----:B------:R-:W-:Y:S02]  /*ade0*/  F2FP.F16.F32.PACK_AB R6, R17, R16 ;  /* 0x000000101106723e */ /* 0x000fe400000000ff */
[----:B------:R-:W-:Y:S02]  /*adf0*/  F2FP.F16.F32.PACK_AB R7, R19, R18 ;  /* 0x000000121307723e */ /* 0x000fe400000000ff */
[----:B------:R-:W-:-:S03]  /*ae00*/  SHF.R.U32.HI R0, RZ, 0x15, R0 ;  /* 0x00000015ff007819 */ /* 0x000fc60000011600 */
[----:B------:R1:W-:Y:S01]  /*ae10*/  ST.E.128 desc[UR48][R20.64], R4 ;  /* 0x0000000414007985 */ /* 0x0003e2000c101d30 */
[----:B------:R-:W-:-:S13]  /*ae20*/  ISETP.NE.AND P0, PT, R27, R0, PT ;  /* 0x000000001b00720c */ /* 0x000fda0003f05270 */
[----:B------:R-:W-:Y:S05]  /*ae30*/  @!P0 BRA `(.L_x_208) ;  /* 0x0000000000408947 */ /* 0x000fea0003800000 */
[----:B------:R-:W-:Y:S01]  /*ae40*/  MOV R14, 0x8 ;  /* 0x00000008000e7802 */ /* 0x000fe20000000f00 */
[----:B------:R-:W3:Y:S01]  /*ae50*/  LDCU.64 UR8, c[0x4][0xb0] ;  /* 0x01001600ff0877ac */ /* 0x000ee20008000a00 */
[----:B------:R-:W-:Y:S02]  /*ae60*/  HFMA2 R12, -RZ, RZ, 0, 5.9604644775390625e-08 ;  /* 0x00000001ff0c7431 */ /* 0x000fe400000001ff */
[----:B-1----:R-:W-:Y:S01]  /*ae70*/  IMAD.MOV.U32 R8, RZ, RZ, 0x192 ;  /* 0x00000192ff087424 */ /* 0x002fe200078e00ff */
[----:B------:R-:W1:Y:S01]  /*ae80*/  LDCU.64 UR6, c[0x4][0xb8] ;  /* 0x01001700ff0677ac */ /* 0x000e620008000a00 */
[----:B------:R-:W2:Y:S01]  /*ae90*/  LDC.64 R14, c[0x4][R14] ;  /* 0x010000000e0e7b82 */ /* 0x000ea20000000a00 */
[----:B------:R-:W-:Y:S01]  /*aea0*/  IMAD.MOV.U32 R13, RZ, RZ, RZ ;  /* 0x000000ffff0d7224 */ /* 0x000fe200078e00ff */
[----:B------:R-:W5:Y:S01]  /*aeb0*/  LDCU.64 UR4, c[0x4][0x40] ;  /* 0x01000800ff0477ac */ /* 0x000f620008000a00 */
[----:B---3--:R-:W-:Y:S01]  /*aec0*/  IMAD.U32 R4, RZ, RZ, UR8 ;  /* 0x00000008ff047e24 */ /* 0x008fe2000f8e00ff */
[----:B------:R-:W-:Y:S01]  /*aed0*/  MOV R5, UR9 ;  /* 0x0000000900057c02 */ /* 0x000fe20008000f00 */
[----:B-1----:R-:W-:Y:S01]  /*aee0*/  IMAD.U32 R6, RZ, RZ, UR6 ;  /* 0x00000006ff067e24 */ /* 0x002fe2000f8e00ff */
[----:B------:R-:W-:Y:S01]  /*aef0*/  MOV R7, UR7 ;  /* 0x0000000700077c02 */ /* 0x000fe20008000f00 */
[----:B-----5:R-:W-:Y:S01]  /*af00*/  IMAD.U32 R10, RZ, RZ, UR4 ;  /* 0x00000004ff0a7e24 */ /* 0x020fe2000f8e00ff */
[----:B------:R-:W-:-:S02]  /*af10*/  MOV R11, UR5 ;  /* 0x00000005000b7c02 */ /* 0x000fc40008000f00 */
[----:B------:R-:W-:-:S07]  /*af20*/  LEPC R20, `(.L_x_208) ;  /* 0x000000001014794e */ /* 0x000fce0000000000 */
[----:B--2-4-:R-:W-:Y:S05]  /*af30*/  CALL.ABS.NOINC R14 ;  /* 0x000000000e007343 */ /* 0x014fea0003c00000 */
.L_x_208:
[----:B------:R-:W-:Y:S05]  /*af40*/  WARPSYNC.ALL ;  /* 0x0000000000007948 */ /* 0x000fea0003800000 */
[----:B------:R-:W-:Y:S02]  /*af50*/  R2UR UR4, R56 ;  /* 0x00000000380472ca */ /* 0x000fe400000e0000 */
[C---:B------:R-:W-:Y:S02]  /*af60*/  IADD3 R35, P0, PT, R26.reuse, 0x30, RZ ;  /* 0x000000301a237810 */ /* 0x040fe40007f1e0ff */
[----:B------:R-:W-:-:S03]  /*af70*/  IADD3 R3, P1, PT, R26, 0x20, RZ ;  /* 0x000000201a037810 */ /* 0x000fc60007f3e0ff */
[--C-:B------:R-:W-:Y:S02]  /*af80*/  IMAD.X R39, RZ, RZ, R29.reuse, P0 ;  /* 0x000000ffff277224 */ /* 0x100fe400000e061d */
[----:B------:R-:W-:-:S04]  /*af90*/  IMAD.X R37, RZ, RZ, R29, P1 ;  /* 0x000000ffff257224 */ /* 0x000fc800008e061d */
[----:B-1----:R-:W1:Y:S01]  /*afa0*/  LDTM.x16 R4, tmem[UR4+0x110] ;  /* 0x00011004000479ee */ /* 0x002e620008240000 */
[----:B------:R-:W-:-:S04]  /*afb0*/  SHF.R.U64 R0, R3, 0x3, R37 ;  /* 0x0000000303007819 */ /* 0x000fc80000001225 */
[----:B------:R-:W-:Y:S01]  /*afc0*/  LOP3.LUT R36, R3, 0x70, R0, 0x78, !PT ;  /* 0x0000007003247812 */ /* 0x000fe200078e7800 */
[----:B------:R-:W-:-:S05]  /*afd0*/  VIADD R0, R56, 0x120 ;  /* 0x0000012038007836 */ /* 0x000fca0000000000 */
[----:B------:R-:W-:-:S04]  /*afe0*/  SHF.R.U32.HI R0, RZ, 0x15, R0 ;  /* 0x00000015ff007819 */ /* 0x000fc80000011600 */
[----:B------:R-:W-:Y:S01]  /*aff0*/  ISETP.NE.AND P0, PT, R27, R0, PT ;  /* 0x000000001b00720c */ /* 0x000fe20003f05270 */
[C---:B-1----:R-:W-:Y:S01]  /*b000*/  FMUL2 R20, R34.reuse.F32, R8.F32x2.HI_LO ;  /* 0x000000082214724a */ /* 0x042fe20000040000 */
[C---:B------:R-:W-:Y:S01]  /*b010*/  SHF.R.U64 R8, R35.reuse, 0x3, R39 ;  /* 0x0000000323087819 */ /* 0x040fe20000001227 */
[C---:B------:R-:W-:Y:S02]  /*b020*/  FMUL2 R4, R34.reuse.F32, R4.F32x2.HI_LO ;  /* 0x000000042204724a */ /* 0x040fe40000040000 */
[C---:B------:R-:W-:Y:S01]  /*b030*/  FMUL2 R6, R34.reuse.F32, R6.F32x2.HI_LO ;  /* 0x000000062206724a */ /* 0x040fe20000040000 */
[----:B------:R-:W-:Y:S01]  /*b040*/  LOP3.LUT R38, R35, 0x70, R8, 0x78, !PT ;  /* 0x0000007023267812 */ /* 0x000fe200078e7808 */
[C---:B------:R-:W-:Y:S01]  /*b050*/  FMUL2 R30, R34.reuse.F32, R10.F32x2.HI_LO ;  /* 0x0000000a221e724a */ /* 0x040fe20000040000 */
[----:B------:R-:W-:Y:S01]  /*b060*/  F2FP.F16.F32.PACK_AB R8, R5, R4 ;  /* 0x000000040508723e */ /* 0x000fe200000000ff */
[C---:B------:R-:W-:Y:S01]  /*b070*/  FMUL2 R12, R34.reuse.F32, R12.F32x2.HI_LO ;  /* 0x0000000c220c724a */ /* 0x040fe20000040000 */
[----:B------:R-:W-:Y:S01]  /*b080*/  F2FP.F16.F32.PACK_AB R9, R7, R6 ;  /* 0x000000060709723e */ /* 0x000fe200000000ff */
[C---:B------:R-:W-:Y:S01]  /*b090*/  FMUL2 R14, R34.reuse.F32, R14.F32x2.HI_LO ;  /* 0x0000000e220e724a */ /* 0x040fe20000040000 */
[----:B------:R-:W-:Y:S01]  /*b0a0*/  F2FP.F16.F32.PACK_AB R10, R21, R20 ;  /* 0x00000014150a723e */ /* 0x000fe200000000ff */
[C---:B------:R-:W-:Y:S01]  /*b0b0*/  FMUL2 R16, R34.reuse.F32, R16.F32x2.HI_LO ;  /* 0x000000102210724a */ /* 0x040fe20000040000 */
[----:B------:R-:W-:Y:S01]  /*b0c0*/  F2FP.F16.F32.PACK_AB R11, R31, R30 ;  /* 0x0000001e1f0b723e */ /* 0x000fe200000000ff */
[----:B------:R-:W-:Y:S01]  /*b0d0*/  FMUL2 R18, R34.F32, R18.F32x2.HI_LO ;  /* 0x000000122212724a */ /* 0x000fe20000040000 */
[----:B------:R-:W-:-:S02]  /*b0e0*/  F2FP.F16.F32.PACK_AB R4, R13, R12 ;  /* 0x0000000c0d04723e */ /* 0x000fc400000000ff */
[----:B------:R-:W-:Y:S01]  /*b0f0*/  F2FP.F16.F32.PACK_AB R5, R15, R14 ;  /* 0x0000000e0f05723e */ /* 0x000fe200000000ff */
[----:B------:R1:W-:Y:S01]  /*b100*/  ST.E.128 desc[UR48][R36.64], R8 ;  /* 0x0000000824007985 */ /* 0x0003e2000c101d30 */
[----:B------:R-:W-:Y:S02]  /*b110*/  F2FP.F16.F32.PACK_AB R6, R17, R16 ;  /* 0x000000101106723e */ /* 0x000fe400000000ff */
[----:B------:R-:W-:-:S05]  /*b120*/  F2FP.F16.F32.PACK_AB R7, R19, R18 ;  /* 0x000000121307723e */ /* 0x000fca00000000ff */
[----:B------:R1:W-:Y:S01]  /*b130*/  ST.E.128 desc[UR48][R38.64], R4 ;  /* 0x0000000426007985 */ /* 0x0003e2000c101d30 */
        /* <DEDUP_REMOVED lines=17> */
.L_x_209:
[----:B------:R-:W-:Y:S05]  /*b250*/  WARPSYNC.ALL ;  /* 0x0000000000007948 */ /* 0x000fea0003800000 */
[----:B------:R-:W-:Y:S02]  /*b260*/  R2UR UR4, R56 ;  /* 0x00000000380472ca */ /* 0x000fe400000e0000 */
[C---:B------:R-:W-:Y:S02]  /*b270*/  IADD3 R35, P0, PT, R26.reuse, 0x50, RZ ;  /* 0x000000501a237810 */ /* 0x040fe40007f1e0ff */
[----:B------:R-:W-:-:S03]  /*b280*/  IADD3 R3, P1, PT, R26, 0x40, RZ ;  /* 0x000000401a037810 */ /* 0x000fc60007f3e0ff */
[--C-:B-1----:R-:W-:Y:S02]  /*b290*/  IMAD.X R39, RZ, RZ, R29.reuse, P0 ;  /* 0x000000ffff277224 */ /* 0x102fe400000e061d */
[----:B------:R-:W-:-:S04]  /*b2a0*/  IMAD.X R37, RZ, RZ, R29, P1 ;  /* 0x000000ffff257224 */ /* 0x000fc800008e061d */
[----:B------:R-:W1:Y:S01]  /*b2b0*/  LDTM.x16 R4, tmem[UR4+0x120] ;  /* 0x00012004000479ee */ /* 0x000e620008240000 */
        /* <DEDUP_REMOVED lines=42> */
.L_x_210:
[----:B------:R-:W-:Y:S05]  /*b560*/  WARPSYNC.ALL ;  /* 0x0000000000007948 */ /* 0x000fea0003800000 */
[----:B------:R-:W-:Y:S01]  /*b570*/  R2UR UR4, R56 ;  /* 0x00000000380472ca */ /* 0x000fe200000e0000 */
[----:B-1----:R-:W1:Y:S01]  /*b580*/  S2R R37, SR_CTAID.X ;  /* 0x0000000000257919 */ /* 0x002e620000002500 */
[C---:B------:R-:W-:Y:S02]  /*b590*/  IADD3 R35, P0, PT, R26.reuse, 0x70, RZ ;  /* 0x000000701a237810 */ /* 0x040fe40007f1e0ff */
[----:B------:R-:W-:-:S03]  /*b5a0*/  IADD3 R3, P1, PT, R26, 0x60, RZ ;  /* 0x000000601a037810 */ /* 0x000fc60007f3e0ff */
[--C-:B--2---:R-:W-:Y:S02]  /*b5b0*/  IMAD.X R41, RZ, RZ, R29.reuse, P0 ;  /* 0x000000ffff297224 */ /* 0x104fe400000e061d */
[----:B------:R-:W-:-:S04]  /*b5c0*/  IMAD.X R39, RZ, RZ, R29, P1 ;  /* 0x000000ffff277224 */ /* 0x000fc800008e061d */
[----:B------:R-:W2:Y:S01]  /*b5d0*/  LDTM.x16 R4, tmem[UR4+0x130] ;  /* 0x00013004000479ee */ /* 0x000ea20008240000 */
[----:B------:R-:W3:Y:S01]  /*b5e0*/  LDCU.64 UR4, c[0x0][0x880] ;  /* 0x00011000ff0477ac */ /* 0x000ee20008000a00 */
[----:B------:R-:W-:-:S04]  /*b5f0*/  SHF.R.U64 R0, R3, 0x3, R39 ;  /* 0x0000000303007819 */ /* 0x000fc80000001227 */
[----:B------:R-:W-:Y:S01]  /*b600*/  LOP3.LUT R38, R3, 0x70, R0, 0x78, !PT ;  /* 0x0000007003267812 */ /* 0x000fe200078e7800 */
[----:B---3--:R-:W-:-:S04]  /*b610*/  UISETP.NE.U32.AND UP0, UPT, UR4, URZ, UPT ;  /* 0x000000ff0400728c */ /* 0x008fc8000bf05070 */
[----:B------:R-:W-:Y:S01]  /*b620*/  UISETP.NE.AND.EX UP0, UPT, UR5, URZ, UPT, UP0 ;  /* 0x000000ff0500728c */ /* 0x000fe2000bf05300 */
[C---:B--2---:R-:W-:Y:S01]  /*b630*/  FMUL2 R20, R34.reuse.F32, R8.F32x2.HI_LO ;  /* 0x000000082214724a */ /* 0x044fe20000040000 */
        /* <DEDUP_REMOVED lines=13> */
[----:B------:R-:W-:Y:S01]  /*b710*/  F2FP.F16.F32.PACK_AB R4, R13, R12 ;  /* 0x0000000c0d04723e */ /* 0x000fe200000000ff */
[----:B------:R-:W2:Y:S01]  /*b720*/  S2R R35, SR_CTAID.Y ;  /* 0x0000000000237919 */ /* 0x000ea20000002600 */
[----:B------:R-:W-:-:S02]  /*b730*/  F2FP.F16.F32.PACK_AB R5, R15, R14 ;  /* 0x0000000e0f05723e */ /* 0x000fc400000000ff */
[----:B------:R-:W-:Y:S01]  /*b740*/  F2FP.F16.F32.PACK_AB R6, R17, R16 ;  /* 0x000000101106723e */ /* 0x000fe200000000ff */
[----:B------:R3:W-:Y:S01]  /*b750*/  ST.E.128 desc[UR48][R38.64], R8 ;  /* 0x0000000826007985 */ /* 0x0007e2000c101d30 */
[----:B------:R-:W-:Y:S01]  /*b760*/  F2FP.F16.F32.PACK_AB R7, R19, R18 ;  /* 0x000000121307723e */ /* 0x000fe200000000ff */
[----:B------:R-:W1:Y:S04]  /*b770*/  S2R R34, SR_CTAID.Z ;  /* 0x0000000000227919 */ /* 0x000e680000002700 */
[----:B------:R3:W-:Y:S01]  /*b780*/  ST.E.128 desc[UR48][R40.64], R4 ;  /* 0x0000000428007985 */ /* 0x0007e2000c101d30 */
[----:B------:R-:W-:Y:S01]  /*b790*/  @!PT LDS RZ, [RZ] ;  /* 0x00000000fffff984 */ /* 0x000fe20000000800 */
[----:B------:R-:W-:Y:S01]  /*b7a0*/  @!PT LDS RZ, [RZ] ;  /* 0x00000000fffff984 */ /* 0x000fe20000000800 */
[----:B------:R-:W-:Y:S01]  /*b7b0*/  @!PT LDS RZ, [RZ] ;  /* 0x00000000fffff984 */ /* 0x000fe20000000800 */
[----:B------:R-:W-:Y:S01]  /*b7c0*/  @!PT LDS RZ, [RZ] ;  /* 0x00000000fffff984 */ /* 0x000fe20000000800 */
[----:B------:R5:W-:Y:S06]  /*b7d0*/  MEMBAR.ALL.CTA ;  /* 0x0000000000007992 */ /* 0x000bec0000008000 */
[----:B-----5:R-:W1:Y:S01]  /*b7e0*/  FENCE.VIEW.ASYNC.S ;  /* 0x00000000000073c6 */ /* 0x020e620000000000 */
[----:B------:R-:W-:Y:S05]  /*b7f0*/  BRA.U !UP0, `(.L_x_211) ;  /* 0x0000000108fc7547 */ /* 0x000fea000b800000 */
[C---:B------:R-:W-:Y:S01]  /*b800*/  FSETP.GEU.AND P0, PT, R22.reuse, 1.175494350822287508e-38, PT ;  /* 0x008000001600780b */ /* 0x040fe20003f0e000 */
[----:B------:R-:W5:Y:S01]  /*b810*/  LDCU UR4, c[0x0][0x380] ;  /* 0x00007000ff0477ac */ /* 0x000f620008000800 */
[----:B------:R-:W-:Y:S01]  /*b820*/  MOV R0, 0x3e055027 ;  /* 0x3e05502700007802 */ /* 0x000fe20000000f00 */
[----:B------:R-:W-:Y:S01]  /*b830*/  BSSY.RECONVERGENT B0, `(.L_x_211) ;  /* 0x000003b000007945 */ /* 0x000fe20003800200 */
[----:B---3--:R-:W-:Y:S01]  /*b840*/  FSEL R5, RZ, -23, P0 ;  /* 0xc1b80000ff057808 */ /* 0x008fe20000000000 */
[----:B------:R-:W3:Y:S08]  /*b850*/  LDCU UR5, c[0x0][0x700] ;  /* 0x0000e000ff0577ac */ /* 0x000ef00008000800 */
[----:B------:R-:W-:-:S05]  /*b860*/  @!P0 FMUL R22, R22, 8388608 ;  /* 0x4b00000016168820 */ /* 0x000fca0000400000 */
[C---:B------:R-:W-:Y:S02]  /*b870*/  IADD3 R7, PT, PT, R22.reuse, -0x3f2aaaab, RZ ;  /* 0xc0d5555516077810 */ /* 0x040fe40007ffe0ff */
[C---:B------:R-:W-:Y:S02]  /*b880*/  ISETP.GT.U32.AND P0, PT, R22.reuse, 0x7f7fffff, PT ;  /* 0x7f7fffff1600780c */ /* 0x040fe40003f04070 */
[----:B------:R-:W-:Y:S02]  /*b890*/  LOP3.LUT R7, R7, 0xff800000, RZ, 0xc0, !PT ;  /* 0xff80000007077812 */ /* 0x000fe400078ec0ff */
[C---:B------:R-:W-:Y:S02]  /*b8a0*/  FSETP.NEU.AND P1, PT, R22.reuse, RZ, PT ;  /* 0x000000ff1600720b */ /* 0x040fe40003f2d000 */
[-C--:B------:R-:W-:Y:S02]  /*b8b0*/  IADD3 R3, PT, PT, R22, -R7.reuse, RZ ;  /* 0x8000000716037210 */ /* 0x080fe40007ffe0ff */
[----:B------:R-:W-:-:S03]  /*b8c0*/  I2FP.F32.S32 R4, R7 ;  /* 0x0000000700047245 */ /* 0x000fc60000201400 */
[----:B------:R-:W-:Y:S02]  /*b8d0*/  FADD R3, R3, -1 ;  /* 0xbf80000003037421 */ /* 0x000fe40000000000 */
[----:B------:R-:W-:Y:S02]  /*b8e0*/  FFMA R4, R4, 1.1920928955078125e-07, R5 ;  /* 0x3400000004047823 */ /* 0x000fe40000000005 */
[----:B------:R-:W-:-:S04]  /*b8f0*/  FFMA R0, R3, -R0, 0.14084610342979431152 ;  /* 0x3e1039f603007423 */ /* 0x000fc80000000800 */
[----:B------:R-:W-:-:S04]  /*b900*/  FFMA R0, R3, R0, -0.12148627638816833496 ;  /* 0xbdf8cdcc03007423 */ /* 0x000fc80000000000 */
[----:B------:R-:W-:-:S04]  /*b910*/  FFMA R0, R3, R0, 0.13980610668659210205 ;  /* 0x3e0f295503007423 */ /* 0x000fc80000000000 */
[----:B------:R-:W-:-:S04]  /*b920*/  FFMA R0, R3, R0, -0.16684235632419586182 ;  /* 0xbe2ad8b903007423 */ /* 0x000fc80000000000 */
[----:B------:R-:W-:-:S04]  /*b930*/  FFMA R0, R3, R0, 0.20012299716472625732 ;  /* 0x3e4ced0b03007423 */ /* 0x000fc80000000000 */
[----:B------:R-:W-:-:S04]  /*b940*/  FFMA R0, R3, R0, -0.24999669194221496582 ;  /* 0xbe7fff2203007423 */ /* 0x000fc80000000000 */
[----:B------:R-:W-:-:S04]  /*b950*/  FFMA R0, R3, R0, 0.33333182334899902344 ;  /* 0x3eaaaa7803007423 */ /* 0x000fc80000000000 */
[----:B------:R-:W-:-:S04]  /*b960*/  FFMA R0, R3, R0, -0.5 ;  /* 0xbf00000003007423 */ /* 0x000fc80000000000 */
[----:B------:R-:W-:-:S04]  /*b970*/  FMUL R0, R3, R0 ;  /* 0x0000000003007220 */ /* 0x000fc80000400000 */
[----:B------:R-:W-:Y:S01]  /*b980*/  FFMA R5, R3, R0, R3 ;  /* 0x0000000003057223 */ /* 0x000fe20000000003 */
[----:B------:R-:W-:-:S03]  /*b990*/  MOV R3, 0x7f800000 ;  /* 0x7f80000000037802 */ /* 0x000fc60000000f00 */
[----:B------:R-:W-:Y:S02]  /*b9a0*/  FFMA R4, R4, 0.69314718246459960938, R5 ;  /* 0x3f31721804047823 */ /* 0x000fe40000000005 */
[----:B------:R-:W-:Y:S01]  /*b9b0*/  @P0 FFMA R4, R22, R3, +INF ;  /* 0x7f80000016040423 */ /* 0x000fe20000000003 */
[----:B-1----:R-:W-:-:S04]  /*b9c0*/  LEA R3, R37, R2, 0x8 ;  /* 0x0000000225037211 */ /* 0x002fc800078e40ff */
[----:B-----5:R-:W-:Y:S02]  /*b9d0*/  ISETP.GE.AND P0, PT, R3, UR4, PT ;  /* 0x0000000403007c0c */ /* 0x020fe4000bf06270 */
[----:B------:R-:W-:-:S05]  /*b9e0*/  FSEL R4, R4, -INF , P1 ;  /* 0xff80000004047808 */ /* 0x000fca0000800000 */
[----:B---3--:R-:W-:-:S06]  /*b9f0*/  FFMA R23, R23, UR5, R4 ;  /* 0x0000000517177c23 */ /* 0x008fcc0008000004 */
[----:B------:R-:W-:Y:S05]  /*ba00*/  @P0 BRA `(.L_x_212) ;  /* 0x0000000000740947 */ /* 0x000fea0003800000 */
[----:B------:R-:W1:Y:S01]  /*ba10*/  LDCU UR7, c[0x0][0x38c] ;  /* 0x00007180ff0777ac */ /* 0x000e620008000800 */
[----:B------:R-:W-:Y:S01]  /*ba20*/  HFMA2 R4, -RZ, RZ, 0, 0 ;  /* 0x00000000ff047431 */ /* 0x000fe200000001ff */
[----:B------:R-:W3:Y:S01]  /*ba30*/  LDCU UR6, c[0x0][0x890] ;  /* 0x00011200ff0677ac */ /* 0x000ee20008000800 */
[----:B------:R-:W5:Y:S01]  /*ba40*/  LDCU.64 UR4, c[0x0][0x888] ;  /* 0x00011100ff0477ac */ /* 0x000f620008000a00 */
[----:B-1----:R-:W1:Y:S01]  /*ba50*/  I2F.U32.RP R6, UR7 ;  /* 0x0000000700067d06 */ /* 0x002e620008209000 */
[----:B------:R-:W-:Y:S01]  /*ba60*/  ISETP.NE.U32.AND P0, PT, RZ, UR7, PT ;  /* 0x00000007ff007c0c */ /* 0x000fe2000bf05070 */
[----:B---3--:R-:W-:-:S06]  /*ba70*/  IMAD R3, R34, UR6, R3 ;  /* 0x0000000622037c24 */ /* 0x008fcc000f8e0203 */
[----:B-1----:R-:W1:Y:S02]  /*ba80*/  MUFU.RCP R5, R6 ;  /* 0x0000000600057308 */ /* 0x002e640000001000 */
[----:B-1----:R-:W-:-:S06]  /*ba90*/  IADD3 R5, PT, PT, R5, 0xffffffe, RZ ;  /* 0x0ffffffe05057810 */ /* 0x002fcc0007ffe0ff */
[----:B------:R-:W1:Y:S02]  /*baa0*/  F2I.FTZ.U32.TRUNC.NTZ R5, R5 ;  /* 0x0000000500057305 */ /* 0x000e64000021f000 */
[----:B-1----:R-:W-:-:S05]  /*bab0*/  IADD3 R0, PT, PT, RZ, -R5, RZ ;  /* 0x80000005ff007210 */ /* 0x002fca0007ffe0ff */
[----:B------:R-:W-:-:S04]  /*bac0*/  IMAD R7, R0, UR7, RZ ;  /* 0x0000000700077c24 */ /* 0x000fc8000f8e02ff */
[----:B------:R-:W-:Y:S02]  /*bad0*/  IMAD.HI.U32 R0, R5, R7, R4 ;  /* 0x0000000705007227 */ /* 0x000fe400078e0004 */
[----:B------:R-:W1:Y:S04]  /*bae0*/  LDC.64 R6, c[0x0][0x880] ;  /* 0x00022000ff067b82 */ /* 0x000e680000000a00 */
[----:B--2---:R-:W-:-:S05]  /*baf0*/  IMAD.HI.U32 R0, R0, R35, RZ ;  /* 0x0000002300007227 */ /* 0x004fca00078e00ff */
[----:B------:R-:W-:-:S05]  /*bb00*/  IADD3 R4, PT, PT, -R0, RZ, RZ ;  /* 0x000000ff00047210 */ /* 0x000fca0007ffe1ff */
[----:B------:R-:W-:-:S05]  /*bb10*/  IMAD R4, R4, UR7, R35 ;  /* 0x0000000704047c24 */ /* 0x000fca000f8e0223 */
[----:B------:R-:W-:-:S13]  /*bb20*/  ISETP.GE.U32.AND P2, PT, R4, UR7, PT ;  /* 0x0000000704007c0c */ /* 0x000fda000bf46070 */
[----:B------:R-:W-:Y:S02]  /*bb30*/  @P2 IADD3 R4, PT, PT, R4, -UR7, RZ ;  /* 0x8000000704042c10 */ /* 0x000fe4000fffe0ff */
[----:B------:R-:W-:Y:S02]  /*bb40*/  @P2 IADD3 R0, PT, PT, R0, 0x1, RZ ;  /* 0x0000000100002810 */ /* 0x000fe40007ffe0ff */
[----:B------:R-:W-:-:S13]  /*bb50*/  ISETP.GE.U32.AND P1, PT, R4, UR7, PT ;  /* 0x0000000704007c0c */ /* 0x000fda000bf26070 */
[----:B------:R-:W-:Y:S02]  /*bb60*/  @P1 IADD3 R0, PT, PT, R0, 0x1, RZ ;  /* 0x0000000100001810 */ /* 0x000fe40007ffe0ff */
[----:B------:R-:W-:-:S04]  /*bb70*/  @!P0 LOP3.LUT R0, RZ, UR7, RZ, 0x33, !PT ;  /* 0x00000007ff008c12 */ /* 0x000fc8000f8e33ff */
[C---:B------:R-:W-:Y:S01]  /*bb80*/  IADD3 R4, PT, PT, -R0.reuse, RZ, RZ ;  /* 0x000000ff00047210 */ /* 0x040fe20007ffe1ff */
[----:B-----5:R-:W-:-:S04]  /*bb90*/  IMAD R3, R0, UR5, R3 ;  /* 0x0000000500037c24 */ /* 0x020fc8000f8e0203 */
[----:B------:R-:W-:-:S04]  /*bba0*/  IMAD R4, R4, UR7, R35 ;  /* 0x0000000704047c24 */ /* 0x000fc8000f8e0223 */
[----:B------:R-:W-:-:S04]  /*bbb0*/  IMAD R3, R4, UR4, R3 ;  /* 0x0000000404037c24 */ /* 0x000fc8000f8e0203 */
[----:B-1----:R-:W-:-:S05]  /*bbc0*/  IMAD.WIDE.U32 R6, R3, 0x4, R6 ;  /* 0x0000000403067825 */ /* 0x002fca00078e0006 */
[----:B------:R1:W-:Y:S02]  /*bbd0*/  STG.E desc[UR48][R6.64], R23 ;  /* 0x0000001706007986 */ /* 0x0003e4000c101930 */
.L_x_212:
[----:B------:R-:W-:Y:S05]  /*bbe0*/  BSYNC.RECONVERGENT B0 ;  /* 0x0000000000007941 */ /* 0x000fea0003800200 */
.L_x_211:
[----:B------:R-:W-:Y:S01]  /*bbf0*/  UISETP.NE.AND UP0, UPT, UR38, URZ, UPT ;  /* 0x000000ff2600728c */ /* 0x000fe2000bf05270 */
[----:B------:R-:W-:-:S08]  /*bc00*/  NOP ;  /* 0x0000000000007918 */ /* 0x000fd00000000000 */
[----:B------:R-:W-:Y:S05]  /*bc10*/  BRA.U UP0, `(.L_x_213) ;  /* 0x0000000100087547 */ /* 0x000fea000b800000 */
[----:B------:R-:W-:Y:S05]  /*bc20*/  BPT.TRAP 0x1 ;  /* 0x000000040000795c */ /* 0x000fea0000300000 */
[----:B------:R-:W-:Y:S05]  /*bc30*/  BPT.TRAP 0x1 ;  /* 0x000000040000795c */ /* 0x000fea0000300000 */
.L_x_213:
[----:B------:R-:W-:Y:S01]  /*bc40*/  IADD3 R0, PT, PT, R24, 0x140a0, RZ ;  /* 0x000140a018007810 */ /* 0x000fe20007ffe0ff */
[----:B------:R-:W-:-:S03]  /*bc50*/  UISETP.NE.AND UP0, UPT, UR38, URZ, UPT ;  /* 0x000000ff2600728c */ /* 0x000fc6000bf05270 */
[----:B------:R-:W-:-:S04]  /*bc60*/  PRMT R0, R25, 0x654, R0 ;  /* 0x0000065419007816 */ /* 0x000fc80000000000 */
[----:B-1----:R1:W-:Y:S02]  /*bc70*/  SYNCS.ARRIVE.TRANS64.RED.A1T0 RZ, [R0+URZ], RZ ;  /* 0x000000ff00ff79a7 */ /* 0x0023e400081004ff */
[----:B------:R-:W-:Y:S05]  /*bc80*/  BRA.U UP0, `(.L_x_214) ;  /* 0x0000000100047547 */ /* 0x000fea000b800000 */
[----:B------:R-:W-:Y:S05]  /*bc90*/  BPT.TRAP 0x1 ;  /* 0x000000040000795c */ /* 0x000fea0000300000 */
.L_x_214:
[----:B------:R1:W-:Y:S01]  /*bca0*/  SYNCS.ARRIVE.TRANS64.A1T0 RZ, [R24+URZ+0x140b0], RZ ;  /* 0x0140b0ff18ff79a7 */ /* 0x0003e200081000ff */
[----:B------:R-:W-:-:S09]  /*bcb0*/  UISETP.NE.AND UP0, UPT, UR36, URZ, UPT ;  /* 0x000000ff2400728c */ /* 0x000fd2000bf05270 */
[----:B------:R-:W-:Y:S05]  /*bcc0*/  BRA.U !UP0, `(.L_x_215) ;  /* 0x0000000108047547 */ /* 0x000fea000b800000 */
[----:B------:R-:W-:Y:S05]  /*bcd0*/  BPT.TRAP 0x1 ;  /* 0x000000040000795c */ /* 0x000fea0000300000 */
.L_x_215:
[----:B------:R-:W-:Y:S01]  /*bce0*/  IMAD.U32 R3, RZ, RZ, UR43 ;  /* 0x0000002bff037e24 */ /* 0x000fe2000f8e00ff */
[----:B-1----:R-:W-:-:S04]  /*bcf0*/  SHF.R.U32.HI R0, RZ, 0x15, R57 ;  /* 0x00000015ff007819 */ /* 0x002fc80000011639 */
[----:B------:R-:W-:Y:S02]  /*bd00*/  SHF.L.U32 R3, R3, 0x1f, RZ ;  /* 0x0000001f03037819 */ /* 0x000fe400000006ff */
[----:B------:R-:W-:Y:S02]  /*bd10*/  ISETP.NE.AND P0, PT, R27, R0, PT ;  /* 0x000000001b00720c */ /* 0x000fe40003f05270 */
[----:B------:R-:W1:Y:S02]  /*bd20*/  SYNCS.PHASECHK.TRANS64.TRYWAIT P1, [R24+URZ+0x14080], R3 ;  /* 0x01408003180075a7 */ /* 0x000e6400080211ff */
[----:B-1----:R-:W-:Y:S09]  /*bd30*/  @!P1 BRA `(.L_x_216) ;  /* 0x000000ec00a49947 */ /* 0x002ff20003800000 */
.L_x_410:
[----:B------:R-:W-:Y:S05]  /*bd40*/  @!P0 BRA `(.L_x_217) ;  /* 0x0000000000408947 */ /* 0x000fea0003800000 */
[----:B------:R-:W-:Y:S01]  /*bd50*/  MOV R14, 0x8 ;  /* 0x00000008000e7802 */ /* 0x000fe20000000f00 */
[----:B------:R-:W1:Y:S01]  /*bd60*/  LDCU.64 UR8, c[0x4][0xb0] ;  /* 0x01001600ff0877ac */ /* 0x000e620008000a00 */
[----:B------:R-:W-:Y:S02]  /*bd70*/  HFMA2 R12, -RZ, RZ, 0, 5.9604644775390625e-08 ;  /* 0x00000001ff0c7431 */ /* 0x000fe400000001ff */
[----:B---3--:R-:W-:Y:S01]  /*bd80*/  IMAD.MOV.U32 R8, RZ, RZ, 0x192 ;  /* 0x00000192ff087424 */ /* 0x008fe200078e00ff */
        /* <DEDUP_REMOVED lines=12> */
.L_x_217:
[----:B------:R-:W-:Y:S05]  /*be50*/  WARPSYNC.ALL ;  /* 0x0000000000007948 */ /* 0x000fea0003800000 */
[----:B------:R-:W-:Y:S01]  /*be60*/  R2UR UR4, R57 ;  /* 0x00000000390472ca */ /* 0x000fe200000e0000 */
[----:B------:R-:W-:-:S12]  /*be70*/  UISETP.NE.AND UP0, UPT, UR36, URZ, UPT ;  /* 0x000000ff2400728c */ /* 0x000fd8000bf05270 */
[----:B------:R-:W1:Y:S02]  /*be80*/  LDTM.x2 R22, tmem[UR4] ;  /* 0x00000004001679ee */ /* 0x000e6400080c0000 */
[----:B-1----:R-:W-:Y:S05]  /*be90*/  BRA.U !UP0, `(.L_x_218) ;  /* 0x0000000108047547 */ /* 0x002fea000b800000 */
[----:B------:R-:W-:Y:S05]  /*bea0*/  BPT.TRAP 0x1 ;  /* 0x000000040000795c */ /* 0x000fea0000300000 */
.L_x_218:
[----:B------:R-:W-:Y:S01]  /*beb0*/  PRMT R32, R25, 0x654, R32 ;  /* 0x0000065419207816 */ /* 0x000fe20000000020 */
[----:B------:R-:W-:-:S03]  /*bec0*/  UISETP.NE.AND UP0, UPT, UR38, URZ, UPT ;  /* 0x000000ff2600728c */ /* 0x000fc6000bf05270 */
[----:B------:R1:W-:Y:S06]  /*bed0*/  SYNCS.ARRIVE.TRANS64.RED.A1T0 RZ, [R32+URZ], RZ ;  /* 0x000000ff20ff79a7 */ /* 0x0003ec00081004ff */
[----:B------:R-:W-:Y:S05]  /*bee0*/  BRA.U UP0, `(.L_x_219) ;  /* 0x0000000100047547 */ /* 0x000fea000b800000 */
[----:B------:R-:W-:Y:S05]  /*bef0*/  BPT.TRAP 0x1 ;  /* 0x000000040000795c */ /* 0x000fea0000300000 */
.L_x_219:
[----:B------:R-:W-:-:S04]  /*bf00*/  MOV R0, UR44 ;  /* 0x0000002c00007c02 */ /* 0x000fc80008000f00 */
[----:B------:R-:W-:-:S04]  /*bf10*/  SHF.L.U32 R3, R0, 0x1f, RZ ;  /* 0x0000001f00037819 */ /* 0x000fc800000006ff */
[----:B------:R-:W5:Y:S02]  /*bf20*/  SYNCS.PHASECHK.TRANS64.TRYWAIT P0, [R24+URZ+0x14098], R3 ;  /* 0x01409803180075a7 */ /* 0x000f6400080011ff */
[----:B-----5:R-:W-:Y:S05]  /*bf30*/  @!P0 BRA `(.L_x_220) ;  /* 0x000000ec00388947 */ /* 0x020fea0003800000 */
.L_x_411:
[----:B------:R-:W-:-:S09]  /*bf40*/  UISETP.NE.AND UP0, UPT, UR38, URZ, UPT ;  /* 0x000000ff2600728c */ /* 0x000fd2000bf05270 */
[----:B------:R-:W-:Y:S05]  /*bf50*/  BRA.U UP0, `(.L_x_221) ;  /* 0x0000000100047547 */ /* 0x000fea000b800000 */
[----:B------:R-:W-:Y:S05]  /*bf60*/  BPT.TRAP 0x1 ;  /* 0x000000040000795c */ /* 0x000fea0000300000 */
.L_x_221:
[----:B------:R-:W-:Y:S01]  /*bf70*/  MOV R3, 0x1 ;  /* 0x0000000100037802 */ /* 0x000fe20000000f00 */
[----:B---3--:R3:W1:Y:S03]  /*bf80*/  MUFU.RCP R5, R22 ;  /* 0x0000001600057308 */ /* 0x0086660000001000 */
[----:B------:R-:W-:-:S04]  /*bf90*/  SHF.L.U32 R3, R3, 0x1f, RZ ;  /* 0x0000001f03037819 */ /* 0x000fc800000006ff */
[----:B------:R-:W5:Y:S02]  /*bfa0*/  SYNCS.PHASECHK.TRANS64.TRYWAIT P0, [R24+URZ+0x140c8], R3 ;  /* 0x0140c803180075a7 */ /* 0x000f6400080011ff */
[----:B-1-3-5:R-:W-:Y:S05]  /*bfb0*/  @!P0 BRA `(.L_x_222) ;  /* 0x000000ec002c8947 */ /* 0x02afea0003800000 */
.L_x_412:
[----:B------:R-:W1:Y:S01]  /*bfc0*/  LDCU UR4, c[0x0][0x708] ;  /* 0x0000e100ff0477ac */ /* 0x000e620008000800 */
[----:B------:R-:W-:Y:S01]  /*bfd0*/  FFMA R32, -R22, R5, 1 ;  /* 0x3f80000016207423 */ /* 0x000fe20000000105 */
[----:B------:R-:W-:Y:S03]  /*bfe0*/  BSSY.RECONVERGENT B2, `(.L_x_223) ;  /* 0x000000b000027945 */ /* 0x000fe60003800200 */
[----:B------:R-:W-:Y:S01]  /*bff0*/  FFMA R32, R5, R32, R5 ;  /* 0x0000002005207223 */ /* 0x000fe20000000005 */
[----:B-1----:R-:W-:-:S03]  /*c000*/  MOV R3, UR4 ;  /* 0x0000000400037c02 */ /* 0x002fc60008000f00 */
[----:B------:R-:W-:Y:S01]  /*c010*/  FFMA R5, R32, UR4, RZ ;  /* 0x0000000420057c23 */ /* 0x000fe200080000ff */
[----:B------:R-:W1:Y:S03]  /*c020*/  FCHK P0, R3, R22 ;  /* 0x0000001603007302 */ /* 0x000e660000000000 */
[----:B------:R-:W-:-:S04]  /*c030*/  FFMA R0, -R22, R5, UR4 ;  /* 0x0000000416007e23 */ /* 0x000fc80008000105 */
[----:B------:R-:W-:Y:S01]  /*c040*/  FFMA R32, R32, R0, R5 ;  /* 0x0000000020207223 */ /* 0x000fe20000000005 */
[----:B-1----:R-:W-:Y:S05]  /*c050*/  @!P0 BRA `(.L_x_224) ;  /* 0x00000000000c8947 */ /* 0x002fea0003800000 */
[----:B------:R-:W-:Y:S02]  /*c060*/  MOV R4, 0xc080 ;  /* 0x0000c08000047802 */ /* 0x000fe40000000f00 */
[----:B--2-4-:R-:W-:Y:S05]  /*c070*/  CALL.REL.NOINC `($__internal_3_$__cuda_sm3x_div_rn_noftz_f32_slowpath) ;  /* 0x000000f400a47944 */ /* 0x014fea0003c00000 */
[----:B------:R-:W-:Y:S02]  /*c080*/  MOV R32, R0 ;  /* 0x0000000000207202 */ /* 0x000fe40000000f00 */
.L_x_224:
[----:B------:R-:W-:Y:S05]  /*c090*/  BSYNC.RECONVERGENT B2 ;  /* 0x0000000000027941 */ /* 0x000fea0003800200 */
.L_x_223:
[----:B------:R-:W-:-:S05]  /*c0a0*/  VIADD R0, R56, 0x180 ;  /* 0x0000018038007836 */ /* 0x000fca0000000000 */
[----:B------:R-:W-:-:S04]  /*c0b0*/  SHF.R.U32.HI R0, RZ, 0x15, R0 ;  /* 0x00000015ff007819 */ /* 0x000fc80000011600 */
[----:B------:R-:W-:-:S13]  /*c0c0*/  ISETP.NE.AND P0, PT, R27, R0, PT ;  /* 0x000000001b00720c */ /* 0x000fda0003f05270 */
        /* <DEDUP_REMOVED lines=17> */
.L_x_225:
[----:B------:R-:W-:Y:S05]  /*c1e0*/  WARPSYNC.ALL ;  /* 0x0000000000007948 */ /* 0x000fea0003800000 */
[----:B------:R-:W-:Y:S02]  /*c1f0*/  R2UR UR4, R56 ;  /* 0x00000000380472ca */ /* 0x000fe400000e0000 */
[C---:B----4-:R-:W-:Y:S02]  /*c200*/  IADD3 R33, P0, PT, R26.reuse, 0x4010, RZ ;  /* 0x000040101a217810 */ /* 0x050fe40007f1e0ff */
[----:B------:R-:W-:-:S03]  /*c210*/  IADD3 R3, P1, PT, R26, 0x4000, RZ ;  /* 0x000040001a037810 */ /* 0x000fc60007f3e0ff */
[--C-:B------:R-:W-:Y:S02]  /*c220*/  IMAD.X R41, RZ, RZ, R29.reuse, P0 ;  /* 0x000000ffff297224 */ /* 0x100fe400000e061d */
        /* <DEDUP_REMOVED lines=33> */
[----:B------:R-:W4:Y:S01]  /*c440*/  LDC.64 R14, c[0x4][R14] ;  /* 0x010000000e0e7b82 */ /* 0x000f220000000a00 */
        /* <DEDUP_REMOVED lines=10> */
.L_x_226:
        /* <DEDUP_REMOVED lines=49> */
.L_x_227:
        /* <DEDUP_REMOVED lines=49> */
.L_x_228:
[----:B------:R-:W3:Y:S01]  /*cb10*/  LDCU.64 UR4, c[0x0][0x880] ;  /* 0x00011000ff0477ac */ /* 0x000ee20008000a00 */
[C---:B------:R-:W-:Y:S02]  /*cb20*/  IADD3 R3, P2, PT, R26.reuse, 0x4060, RZ ;  /* 0x000040601a037810 */ /* 0x040fe40007f5e0ff */
[----:B------:R-:W-:-:S03]  /*cb30*/  IADD3 R28, P1, PT, R26, 0x4070, RZ ;  /* 0x000040701a1c7810 */ /* 0x000fc60007f3e0ff */
[--C-:B------:R-:W-:Y:S02]  /*cb40*/  IMAD.X R31, RZ, RZ, R29.reuse, P2 ;  /* 0x000000ffff1f7224 */ /* 0x100fe400010e061d */
[----:B------:R-:W-:-:S03]  /*cb50*/  IMAD.X R29, RZ, RZ, R29, P1 ;  /* 0x000000ffff1d7224 */ /* 0x000fc600008e061d */
[----:B------:R-:W-:-:S04]  /*cb60*/  SHF.R.U64 R0, R3, 0x3, R31 ;  /* 0x0000000303007819 */ /* 0x000fc8000000121f */
[----:B------:R-:W-:Y:S02]  /*cb70*/  LOP3.LUT R30, R3, 0x70, R0, 0x78, !PT ;  /* 0x00000070031e7812 */ /* 0x000fe400078e7800 */
[----:B---3--:R-:W-:-:S04]  /*cb80*/  ISETP.NE.U32.AND P0, PT, RZ, UR4, PT ;  /* 0x00000004ff007c0c */ /* 0x008fc8000bf05070 */
[----:B------:R-:W-:Y:S01]  /*cb90*/  ISETP.NE.AND.EX P0, PT, RZ, UR5, PT, P0 ;  /* 0x00000005ff007c0c */ /* 0x000fe2000bf05300 */
[----:B------:R-:W-:Y:S05]  /*cba0*/  WARPSYNC.ALL ;  /* 0x0000000000007948 */ /* 0x000fea0003800000 */
[----:B------:R-:W-:-:S13]  /*cbb0*/  R2UR UR4, R56 ;  /* 0x00000000380472ca */ /* 0x000fda00000e0000 */
[----:B-1----:R-:W1:Y:S02]  /*cbc0*/  LDTM.x16 R4, tmem[UR4+0x1b0] ;  /* 0x0001b004000479ee */ /* 0x002e640008240000 */
[----:B-1----:R-:W-:Y:S01]  /*cbd0*/  FMUL2 R20, R32.F32, R8.F32x2.HI_LO ;  /* 0x000000082014724a */ /* 0x002fe20000040000 */
[----:B------:R-:W-:Y:S01]  /*cbe0*/  SHF.R.U64 R9, R28, 0x3, R29 ;  /* 0x000000031c097819 */ /* 0x000fe2000000121d */
[C---:B------:R-:W-:Y:S02]  /*cbf0*/  FMUL2 R4, R32.reuse.F32, R4.F32x2.HI_LO ;  /* 0x000000042004724a */ /* 0x040fe40000040000 */
[----:B------:R-:W-:Y:S01]  /*cc00*/  FMUL2 R6, R32.F32, R6.F32x2.HI_LO ;  /* 0x000000062006724a */ /* 0x000fe20000040000 */
        /* <DEDUP_REMOVED lines=16> */
[----:B------:R-:W-:Y:S01]  /*cd10*/  @!PT LDS RZ, [RZ] ;  /* 0x00000000fffff984 */ /* 0x000fe20000000800 */
[----:B------:R-:W-:Y:S01]  /*cd20*/  @!PT LDS RZ, [RZ] ;  /* 0x00000000fffff984 */ /* 0x000fe20000000800 */
[----:B------:R-:W-:Y:S01]  /*cd30*/  @!PT LDS RZ, [RZ] ;  /* 0x00000000fffff984 */ /* 0x000fe20000000800 */
[----:B------:R-:W-:Y:S01]  /*cd40*/  @!PT LDS RZ, [RZ] ;  /* 0x00000000fffff984 */ /* 0x000fe20000000800 */
[----:B------:R3:W-:Y:S06]  /*cd50*/  MEMBAR.ALL.CTA ;  /* 0x0000000000007992 */ /* 0x0007ec0000008000 */
[----:B---3--:R-:W3:Y:S01]  /*cd60*/  FENCE.VIEW.ASYNC.S ;  /* 0x00000000000073c6 */ /* 0x008ee20000000000 */
[----:B------:R-:W-:Y:S05]  /*cd70*/  @!P0 BRA `(.L_x_229) ;  /* 0x0000000400008947 */ /* 0x000fea0003800000 */
[----:B------:R-:W-:Y:S01]  /*cd80*/  FSETP.GEU.AND P0, PT, R22, 1.175494350822287508e-38, PT ;  /* 0x008000001600780b */ /* 0x000fe20003f0e000 */
[----:B------:R-:W4:Y:S01]  /*cd90*/  LDCU UR4, c[0x0][0x380] ;  /* 0x00007000ff0477ac */ /* 0x000f220008000800 */
[----:B------:R-:W-:Y:S01]  /*cda0*/  MOV R0, 0x3e055027 ;  /* 0x3e05502700007802 */ /* 0x000fe20000000f00 */
[----:B------:R-:W-:Y:S01]  /*cdb0*/  BSSY.RECONVERGENT B0, `(.L_x_229) ;  /* 0x000003c000007945 */ /* 0x000fe20003800200 */
[----:B-1----:R-:W-:Y:S01]  /*cdc0*/  FSEL R5, RZ, -23, P0 ;  /* 0xc1b80000ff057808 */ /* 0x002fe20000000000 */
[----:B------:R-:W1:Y:S01]  /*cdd0*/  LDCU UR5, c[0x0][0x700] ;  /* 0x0000e000ff0577ac */ /* 0x000e620008000800 */
[----:B------:R-:W-:-:S07]  /*cde0*/  LEA R2, R37, R2, 0x8 ;  /* 0x0000000225027211 */ /* 0x000fce00078e40ff */
        /* <DEDUP_REMOVED lines=22> */
[----:B------:R-:W-:-:S04]  /*cf50*/  IADD3 R3, PT, PT, R2, 0x80, RZ ;  /* 0x0000008002037810 */ /* 0x000fc80007ffe0ff */
[----:B----4-:R-:W-:Y:S02]  /*cf60*/  ISETP.GE.AND P0, PT, R3, UR4, PT ;  /* 0x0000000403007c0c */ /* 0x010fe4000bf06270 */
[----:B------:R-:W-:-:S05]  /*cf70*/  FSEL R4, R4, -INF , P1 ;  /* 0xff80000004047808 */ /* 0x000fca0000800000 */
[----:B-1----:R-:W-:-:S06]  /*cf80*/  FFMA R23, R23, UR5, R4 ;  /* 0x0000000517177c23 */ /* 0x002fcc0008000004 */
[----:B------:R-:W-:Y:S05]  /*cf90*/  @P0 BRA `(.L_x_230) ;  /* 0x0000000000740947 */ /* 0x000fea0003800000 */
[----:B------:R-:W1:Y:S01]  /*cfa0*/  LDCU UR7, c[0x0][0x38c] ;  /* 0x00007180ff0777ac */ /* 0x000e620008000800 */
[----:B------:R-:W4:Y:S01]  /*cfb0*/  LDCU UR6, c[0x0][0x890] ;  /* 0x00011200ff0677ac */ /* 0x000f220008000800 */
[----:B------:R-:W5:Y:S01]  /*cfc0*/  LDCU.64 UR4, c[0x0][0x888] ;  /* 0x00011100ff0477ac */ /* 0x000f620008000a00 */
[----:B-1----:R-:W1:Y:S01]  /*cfd0*/  I2F.U32.RP R6, UR7 ;  /* 0x0000000700067d06 */ /* 0x002e620008209000 */
[----:B------:R-:W-:Y:S01]  /*cfe0*/  ISETP.NE.U32.AND P0, PT, RZ, UR7, PT ;  /* 0x00000007ff007c0c */ /* 0x000fe2000bf05070 */
[----:B----4-:R-:W-:-:S06]  /*cff0*/  IMAD R3, R34, UR6, R3 ;  /* 0x0000000622037c24 */ /* 0x010fcc000f8e0203 */
[----:B-1----:R-:W1:Y:S02]  /*d000*/  MUFU.RCP R4, R6 ;  /* 0x0000000600047308 */ /* 0x002e640000001000 */
[----:B-1----:R-:W-:-:S06]  /*d010*/  IADD3 R4, PT, PT, R4, 0xffffffe, RZ ;  /* 0x0ffffffe04047810 */ /* 0x002fcc0007ffe0ff */
[----:B------:R1:W4:Y:S02]  /*d020*/  F2I.FTZ.U32.TRUNC.NTZ R5, R4 ;  /* 0x0000000400057305 */ /* 0x000324000021f000 */
[----:B-1----:R-:W-:Y:S01]  /*d030*/  HFMA2 R4, -RZ, RZ, 0, 0 ;  /* 0x00000000ff047431 */ /* 0x002fe200000001ff */
[----:B----4-:R-:W-:-:S05]  /*d040*/  IADD3 R0, PT, PT, RZ, -R5, RZ ;  /* 0x80000005ff007210 */ /* 0x010fca0007ffe0ff */
        /* <DEDUP_REMOVED lines=18> */
.L_x_230:
[----:B------:R-:W-:Y:S05]  /*d170*/  BSYNC.RECONVERGENT B0 ;  /* 0x0000000000007941 */ /* 0x000fea0003800200 */
.L_x_229:
[----:B------:R-:W-:Y:S01]  /*d180*/  UISETP.NE.AND UP0, UPT, UR38, URZ, UPT ;  /* 0x000000ff2600728c */ /* 0x000fe2000bf05270 */
[----:B------:R-:W-:-:S08]  /*d190*/  NOP ;  /* 0x0000000000007918 */ /* 0x000fd00000000000 */
[----:B------:R-:W-:Y:S05]  /*d1a0*/  BRA.U UP0, `(.L_x_231) ;  /* 0x0000000100087547 */ /* 0x000fea000b800000 */
[----:B------:R-:W-:Y:S05]  /*d1b0*/  BPT.TRAP 0x1 ;  /* 0x000000040000795c */ /* 0x000fea0000300000 */
[----:B------:R-:W-:Y:S05]  /*d1c0*/  BPT.TRAP 0x1 ;  /* 0x000000040000795c */ /* 0x000fea0000300000 */
.L_x_231:
[----:B------:R-:W-:Y:S01]  /*d1d0*/  IADD3 R0, PT, PT, R24, 0x140a8, RZ ;  /* 0x000140a818007810 */ /* 0x000fe20007ffe0ff */
[----:B------:R-:W-:-:S03]  /*d1e0*/  UISETP.NE.AND UP0, UPT, UR38, URZ, UPT ;  /* 0x000000ff2600728c */ /* 0x000fc6000bf05270 */
[----:B------:R-:W-:-:S04]  /*d1f0*/  PRMT R0, R25, 0x654, R0 ;  /* 0x0000065419007816 */ /* 0x000fc80000000000 */
[----:B---3--:R3:W-:Y:S02]  /*d200*/  SYNCS.ARRIVE.TRANS64.RED.A1T0 RZ, [R0+URZ], RZ ;  /* 0x000000ff00ff79a7 */ /* 0x0087e400081004ff */
[----:B------:R-:W-:Y:S05]  /*d210*/  BRA.U UP0, `(.L_x_232) ;  /* 0x0000000100047547 */ /* 0x000fea000b800000 */
[----:B------:R-:W-:Y:S05]  /*d220*/  BPT.TRAP 0x1 ;  /* 0x000000040000795c */ /* 0x000fea0000300000 */
.L_x_232:
[----:B------:R-:W-:Y:S01]  /*d230*/  SYNCS.ARRIVE.TRANS64.A1T0 RZ, [R24+URZ+0x140b8], RZ ;  /* 0x0140b8ff18ff79a7 */ /* 0x000fe200081000ff */
[----:B------:R-:W-:Y:S05]  /*d240*/  EXIT ;  /* 0x000000000000794d */ /* 0x000fea0003800000 */
.L_x_27:
[----:B------:R-:W-:-:S08]  /*d250*/  NOP ;  /* 0x0000000000007918 */ /* 0x000fd00000000000 */
[----:B------:R-:W1:Y:S02]  /*d260*/  USETMAXREG.TRY_ALLOC.CTAPOOL UP0, 0xc0 ;  /* 0x000000c0000079c8 */ /* 0x000e640008000600 */
[----:B-1----:R-:W-:Y:S05]  /*d270*/  BRA.U !UP0, `(.L_x_27) ;  /* 0xfffffffd08f47547 */ /* 0x002fea000b83ffff */
[----:B------:R-:W1:Y:S01]  /*d280*/  S2UR UR8, SR_CTAID.X ;  /* 0x00000000000879c3 */ /* 0x000e620000002500 */
[----:B------:R-:W2:Y:S02]  /*d290*/  LDCU.64 UR4, c[0x0][0x380] ;  /* 0x00007000ff0477ac */ /* 0x000ea40008000a00 */
[----:B--2---:R-:W-:Y:S02]  /*d2a0*/  UISETP.NE.AND UP0, UPT, UR5, URZ, UPT ;  /* 0x000000ff0500728c */ /* 0x004fe4000bf05270 */
[----:B-1----:R-:W-:-:S04]  /*d2b0*/  USHF.L.U32 UR8, UR8, 0x8, URZ ;  /* 0x0000000808087899 */ /* 0x002fc800080006ff */
[----:B------:R-:W-:-:S06]  /*d2c0*/  UISETP.GE.U32.OR UP0, UPT, UR8, UR4, !UP0 ;  /* 0x000000040800728c */ /* 0x000fcc000c706470 */
[----:B------:R-:W-:-:S13]  /*d2d0*/  PLOP3.LUT P0, PT, PT, PT, UP0, 0x80, 0x8 ;  /* 0x000000000008781c */ /* 0x000fda0003f0f008 */
[----:B------:R-:W-:Y:S05]  /*d2e0*/  @P0 EXIT ;  /* 0x000000000000094d */ /* 0x000fea0003800000 */
[----:B------:R-:W-:Y:S02]  /*d2f0*/  UIADD3 UR8, UPT, UPT, UR5, 0x7f, URZ ;  /* 0x0000007f05087890 */ /* 0x000fe4000fffe0ff */
[----:B------:R-:W-:Y:S02]  /*d300*/  ULOP3.LUT UP0, URZ, UR5, 0x7f, URZ, 0xc0, !UPT ;  /* 0x0000007f05ff7892 */ /* 0x000fe4000f80c0ff */
[----:B------:R-:W-:Y:S02]  /*d310*/  UISETP.NE.AND UP1, UPT, UR51, URZ, UPT ;  /* 0x000000ff3300728c */ /* 0x000fe4000bf25270 */
[----:B------:R-:W-:Y:S02]  /*d320*/  USHF.R.S32.HI UR4, URZ, 0x1f, UR8 ;  /* 0x0000001fff047899 */ /* 0x000fe40008011408 */
[----:B------:R-:W-:Y:S02]  /*d330*/  USEL UR41, UR7, UR6, UP1 ;  /* 0x0000000607297287 */ /* 0x000fe40008800000 */
[----:B------:R-:W-:-:S02]  /*d340*/  ULEA.HI UR4, UR4, UR8, URZ, 0x7 ;  /* 0x0000000804047291 */ /* 0x000fc4000f8f38ff */
[----:B------:R-:W-:Y:S02]  /*d350*/  ULOP3.LUT UR41, UR41, 0x1, URZ, 0xc0, !UPT ;  /* 0x0000000129297892 */ /* 0x000fe4000f8ec0ff */
[----:B------:R-:W-:Y:S02]  /*d360*/  @UP0 ULEA.HI.SX32 UR45, UR4, 0xffffffff, 0x19 ;  /* 0xffffffff042d0891 */ /* 0x000fe4000f8fcaff */
[----:B------:R-:W-:Y:S02]  /*d370*/  @!UP0 USHF.R.S32.HI UR45, URZ, 0x7, UR4 ;  /* 0x00000007ff2d8899 */ /* 0x000fe40008011404 */
[----:B------:R-:W-:-:S09]  /*d380*/  UISETP.NE.U32.AND UP0, UPT, UR41, 0x1, UPT ;  /* 0x000000012900788c */ /* 0x000fd2000bf05070 */
[----:B------:R-:W-:Y:S05]  /*d390*/  BRA.U !UP0, `(.L_x_233) ;  /* 0x0000000108047547 */ /* 0x000fea000b800000 */
[----:B------:R-:W-:Y:S05]  /*d3a0*/  BPT.TRAP 0x1 ;  /* 0x000000040000795c */ /* 0x000fea0000300000 */
.L_x_233:
[----:B------:R-:W1:Y:S01]  /*d3b0*/  S2UR UR5, SR_CgaCtaId ;  /* 0x00000000000579c3 */ /* 0x000e620000008800 */
[----:B------:R-:W-:Y:S01]  /*d3c0*/  UISETP.NE.AND UP0, UPT, UR51, URZ, UPT ;  /* 0x000000ff3300728c */ /* 0x000fe2000bf05270 */
[----:B------:R-:W-:Y:S01]  /*d3d0*/  MOV R3, 0x1 ;  /* 0x0000000100037802 */ /* 0x000fe20000000f00 */
[----:B------:R-:W-:Y:S01]  /*d3e0*/  UMOV UR4, 0x400 ;  /* 0x0000040000047882 */ /* 0x000fe20000000000 */
[----:B------:R-:W-:Y:S02]  /*d3f0*/  UMOV UR49, 0x1 ;  /* 0x0000000100317882 */ /* 0x000fe40000000000 */
[----:B------:R-:W-:Y:S01]  /*d400*/  SHF.L.U32 R3, R3, 0x1f, RZ ;  /* 0x0000001f03037819 */ /* 0x000fe200000006ff */
[----:B-1----:R-:W-:-:S04]  /*d410*/  ULEA UR5, UR5, UR4, 0x18 ;  /* 0x0000000405057291 */ /* 0x002fc8000f8ec0ff */
[----:B------:R-:W-:Y:S02]  /*d420*/  UIADD3 UR4, UPT, UPT, UR5, 0x14078, URZ ;  /* 0x0001407805047890 */ /* 0x000fe4000fffe0ff */
[----:B------:R-:W-:-:S09]  /*d430*/  @!UP0 UIADD3 UR4, UPT, UPT, UR5, 0x14088, URZ ;  /* 0x0001408805048890 */ /* 0x000fd2000fffe0ff */
[----:B------:R-:W1:Y:S02]  /*d440*/  SYNCS.PHASECHK.TRANS64.TRYWAIT P0, [UR4], R3 ;  /* 0x00000003ff0075a7 */ /* 0x000e640008001104 */
[----:B-1----:R-:W-:Y:S05]  /*d450*/  @!P0 BRA `(.L_x_234) ;  /* 0x000000d800188947 */ /* 0x002fea0003800000 */
.L_x_414:
[----:B------:R-:W-:Y:S01]  /*d460*/  UISETP.GE.AND UP0, UPT, UR45, 0x1, UPT ;  /* 0x000000012d00788c */ /* 0x000fe2000bf06270 */
[----:B------:R-:W-:Y:S01]  /*d470*/  HFMA2 R2, -RZ, RZ, 0, 0 ;  /* 0x00000000ff027431 */ /* 0x000fe200000001ff */
[----:B------:R-:W-:Y:S01]  /*d480*/  MOV R17, 0xff800000 ;  /* 0xff80000000117802 */ /* 0x000fe20000000f00 */
[----:B------:R-:W-:Y:S01]  /*d490*/  HFMA2 R16, -RZ, RZ, 0, 0 ;  /* 0x00000000ff107431 */ /* 0x000fe200000001ff */
[----:B------:R-:W-:Y:S01]  /*d4a0*/  UMOV UR46, 0x1 ;  /* 0x00000001002e7882 */ /* 0x000fe20000000000 */
[----:B------:R-:W-:Y:S01]  /*d4b0*/  UMOV UR48, URZ ;  /* 0x000000ff00307c82 */ /* 0x000fe20008000000 */
[----:B------:R-:W-:-:S03]  /*d4c0*/  UMOV UR47, URZ ;  /* 0x000000ff002f7c82 */ /* 0x000fc60008000000 */
[----:B------:R-:W-:Y:S05]  /*d4d0*/  BRA.U !UP0, `(.L_x_235) ;  /* 0x0000004508987547 */ /* 0x000fea000b800000 */
[----:B------:R-:W-:Y:S01]  /*d4e0*/  USHF.L.U32 UR4, UR45, 0x7, URZ ;  /* 0x000000072d047899 */ /* 0x000fe200080006ff */
[----:B------:R-:W-:Y:S01]  /*d4f0*/  MOV R16, RZ ;  /* 0x000000ff00107202 */ /* 0x000fe20000000f00 */
[----:B------:R-:W2:Y:S01]  /*d500*/  LDCU UR37, c[0x0][0x704] ;  /* 0x0000e080ff2577ac */ /* 0x000ea20008000800 */
[----:B------:R-:W-:-:S03]  /*d510*/  MOV R156, 0xff800000 ;  /* 0xff800000009c7802 */ /* 0x000fc60000000f00 */
[----:B------:R-:W-:Y:S01]  /*d520*/  MOV R2, UR4 ;  /* 0x0000000400027c02 */ /* 0x000fe20008000f00 */
[----:B------:R-:W3:Y:S01]  /*d530*/  LDCU UR36, c[0x0][0x384] ;  /* 0x00007080ff2477ac */ /* 0x000ee20008000800 */
[----:B------:R-:W-:Y:S01]  /*d540*/  UIADD3 UR45, UPT, UPT, UR45, -0x1, URZ ;  /* 0xffffffff2d2d7890 */ /* 0x000fe2000fffe0ff */
[----:B------:R-:W-:Y:S01]  /*d550*/  UMOV UR47, URZ ;  /* 0x000000ff002f7c82 */ /* 0x000fe20008000000 */
[----:B------:R-:W-:Y:S01]  /*d560*/  UMOV UR46, 0x1 ;  /* 0x00000001002e7882 */ /* 0x000fe20000000000 */
[----:B------:R-:W-:Y:S01]  /*d570*/  UMOV UR49, 0x1 ;  /* 0x0000000100317882 */ /* 0x000fe20000000000 */
[----:B------:R-:W-:-:S08]  /*d580*/  UMOV UR48, URZ ;  /* 0x000000ff00307c82 */ /* 0x000fd00008000000 */
.L_x_256:
[----:B------:R-:W4:Y:S01]  /*d590*/  S2R R56, SR_TID.X ;  /* 0x0000000000387919 */ /* 0x000f220000002100 */
[----:B------:R-:W-:Y:S01]  /*d5a0*/  UISETP.NE.AND UP0, UPT, UR51, URZ, UPT ;  /* 0x000000ff3300728c */ /* 0x000fe2000bf05270 */
[----:B------:R-:W-:-:S03]  /*d5b0*/  UMOV UR4, 0x20 ;  /* 0x0000002000047882 */ /* 0x000fc60000000000 */
[----:B------:R-:W-:Y:S02]  /*d5c0*/  USEL UR4, UR4, 0xa0, UP0 ;  /* 0x000000a004047887 */ /* 0x000fe40008000000 */
[----:B------:R-:W-:Y:S01]  /*d5d0*/  USEL UR5, UR44, UR43, UP0 ;  /* 0x0000002b2c057287 */ /* 0x000fe20008000000 */
[----:B----4-:R-:W-:-:S05]  /*d5e0*/  IMAD.U32 R18, R56, 0x10000, RZ ;  /* 0x0001000038127824 */ /* 0x010fca00078e00ff */
[----:B------:R-:W-:-:S05]  /*d5f0*/  LOP3.LUT R18, R18, 0x600000, RZ, 0xc0, !PT ;  /* 0x0060000012127812 */ /* 0x000fca00078ec0ff */
[----:B-1----:R-:W-:Y:S01]  /*d600*/  VIADD R0, R18, UR4 ;  /* 0x0000000412007c36 */ /* 0x002fe20008000000 */
[----:B------:R-:W-:Y:S02]  /*d610*/  USEL UR4, UR48, UR47, UP0 ;  /* 0x0000002f30047287 */ /* 0x000fe40008000000 */
[----:B------:R-:W-:-:S03]  /*d620*/  UISETP.GT.U32.AND UP0, UPT, UR5, 0x1, UPT ;  /* 0x000000010500788c */ /* 0x000fc6000bf04070 */
[----:B------:R-:W1:Y:S02]  /*d630*/  SHFL.IDX PT, R0, R0, RZ, 0x1f ;  /* 0x00001fff00007589 */ /* 0x000e6400000e0000 */
[----:B-1----:R-:W-:-:S04]  /*d640*/  R2UR UR40, R0 ;  /* 0x00000000002872ca */ /* 0x002fc800000e0000 */
[----:B--2---:R-:W-:Y:S11]  /*d650*/  BRA.U UP0, `(.L_x_236) ;  /* 0x0000000100047547 */ /* 0x004ff6000b800000 */
[----:B--23--:R-:W-:Y:S05]  /*d660*/  BPT.TRAP 0x1 ;  /* 0x000000040000795c */ /* 0x00cfea0000300000 */
.L_x_236:
[----:B------:R-:W1:Y:S01]  /*d670*/  S2UR UR38, SR_CgaCtaId ;  /* 0x00000000002679c3 */ /* 0x000e620000008800 */
[----:B------:R-:W-:Y:S01]  /*d680*/  UISETP.NE.AND UP0, UPT, UR51, URZ, UPT ;  /* 0x000000ff3300728c */ /* 0x000fe2000bf05270 */
[----:B------:R-:W-:Y:S01]  /*d690*/  IMAD.U32 R3, RZ, RZ, UR4 ;  /* 0x00000004ff037e24 */ /* 0x000fe2000f8e00ff */
[----:B------:R-:W-:Y:S01]  /*d6a0*/  UMOV UR5, 0x400 ;  /* 0x0000040000057882 */ /* 0x000fe20000000000 */
[----:B------:R-:W-:Y:S01]  /*d6b0*/  SHF.R.U32.HI R56, RZ, 0x5, R56 ;  /* 0x00000005ff387819 */ /* 0x000fe20000011638 */
[----:B------:R-:W-:Y:S01]  /*d6c0*/  USEL UR4, URZ, 0x80, UP0 ;  /* 0x00000080ff047887 */ /* 0x000fe20008000000 */
[----:B------:R-:W-:Y:S02]  /*d6d0*/  SHF.R.U32.HI R22, RZ, 0x15, R18 ;  /* 0x00000015ff167819 */ /* 0x000fe40000011612 */
[----:B------:R-:W-:Y:S02]  /*d6e0*/  SHF.L.U32 R3, R3, 0x1f, RZ ;  /* 0x0000001f03037819 */ /* 0x000fe400000006ff */
[----:B------:R-:W-:-:S02]  /*d6f0*/  LOP3.LUT R19, R56, 0x3, RZ, 0xc0, !PT ;  /* 0x0000000338137812 */ /* 0x000fc400078ec0ff */
[----:B------:R-:W-:Y:S02]  /*d700*/  LOP3.LUT R18, R18, UR4, RZ, 0xfc, !PT ;  /* 0x0000000412127c12 */ /* 0x000fe4000f8efcff */
[----:B------:R-:W-:Y:S01]  /*d710*/  ISETP.NE.AND P0, PT, R19, R22, PT ;  /* 0x000000161300720c */ /* 0x000fe20003f05270 */
[----:B-1----:R-:W-:-:S04]  /*d720*/  ULEA UR38, UR38, UR5, 0x18 ;  /* 0x0000000526267291 */ /* 0x002fc8000f8ec0ff */
[----:B------:R-:W-:Y:S02]  /*d730*/  UIADD3 UR5, UPT, UPT, UR38, 0x14060, URZ ;  /* 0x0001406026057890 */ /* 0x000fe4000fffe0ff */
[----:B------:R-:W-:-:S09]  /*d740*/  @UP0 UIADD3 UR5, UPT, UPT, UR38, 0x14050, URZ ;  /* 0x0001405026050890 */ /* 0x000fd2000fffe0ff */
[----:B------:R-:W1:Y:S02]  /*d750*/  SYNCS.PHASECHK.TRANS64.TRYWAIT P1, [UR5], R3 ;  /* 0x00000003ff0075a7 */ /* 0x000e640008021105 */
[----:B-1----:R-:W-:Y:S05]  /*d760*/  @!P1 BRA `(.L_x_237) ;  /* 0x000000d4006c9947 */ /* 0x002fea0003800000 */
.L_x_416:
        /* <DEDUP_REMOVED lines=17> */
.L_x_238:
[C---:B-1----:R-:W-:Y:S01]  /*d880*/  VIADD R0, R18.reuse, 0x20 ;  /* 0x0000002012007836 */ /* 0x042fe20000000000 */
[----:B------:R-:W-:Y:S05]  /*d890*/  WARPSYNC.ALL ;  /* 0x0000000000007948 */ /* 0x000fea0003800000 */
[----:B------:R-:W-:Y:S02]  /*d8a0*/  SHF.R.U32.HI R0, RZ, 0x15, R0 ;  /* 0x00000015ff007819 */ /* 0x000fe40000011600 */
[----:B------:R-:W-:Y:S02]  /*d8b0*/  R2UR UR4, R18 ;  /* 0x00000000120472ca */ /* 0x000fe400000e0000 */
[----:B------:R-:W-:-:S11]  /*d8c0*/  ISETP.NE.AND P0, PT, R19, R0, PT ;  /* 0x000000001300720c */ /* 0x000fd60003f05270 */
[----:B------:R-:W1:Y:S02]  /*d8d0*/  LDTM.x32 R124, tmem[UR4] ;  /* 0x00000004007c79ee */ /* 0x000e6400082c0000 */
[----:B-1----:R-:W-:Y:S05]  /*d8e0*/  @!P0 BRA `(.L_x_239) ;  /* 0x0000000000408947 */ /* 0x002fea0003800000 */
[----:B------:R-:W-:Y:S01]  /*d8f0*/  MOV R14, 0x8 ;  /* 0x00000008000e7802 */ /* 0x000fe20000000f00 */
[----:B------:R-:W1:Y:S01]  /*d900*/  LDCU.64 UR8, c[0x4][0xb0] ;  /* 0x01001600ff0877ac */ /* 0x000e620008000a00 */
[----:B------:R-:W-:Y:S02]  /*d910*/  HFMA2 R12, -RZ, RZ, 0, 5.9604644775390625e-08 ;  /* 0x00000001ff0c7431 */ /* 0x000fe400000001ff */
[----:B------:R-:W-:Y:S01]  /*d920*/  IMAD.MOV.U32 R8, RZ, RZ, 0x192 ;  /* 0x00000192ff087424 */ /* 0x000fe200078e00ff */
[----:B------:R-:W4:Y:S01]  /*d930*/  LDCU.64 UR6, c[0x4][0xb8] ;  /* 0x01001700ff0677ac */ /* 0x000f220008000a00 */
[----:B------:R-:W2:Y:S01]  /*d940*/  LDC.64 R14, c[0x4][R14] ;  /* 0x010000000e0e7b82 */ /* 0x000ea20000000a00 */
[----:B------:R-:W-:Y:S01]  /*d950*/  IMAD.MOV.U32 R13, RZ, RZ, RZ ;  /* 0x000000ffff0d7224 */ /* 0x000fe200078e00ff */
[----:B------:R-:W5:Y:S01]  /*d960*/  LDCU.64 UR4, c[0x4][0x10] ;  /* 0x01000200ff0477ac */ /* 0x000f620008000a00 */
[----:B-1----:R-:W-:Y:S01]  /*d970*/  IMAD.U32 R4, RZ, RZ, UR8 ;  /* 0x00000008ff047e24 */ /* 0x002fe2000f8e00ff */
[----:B------:R-:W-:Y:S01]  /*d980*/  MOV R5, UR9 ;  /* 0x0000000900057c02 */ /* 0x000fe20008000f00 */
[----:B----4-:R-:W-:Y:S01]  /*d990*/  IMAD.U32 R6, RZ, RZ, UR6 ;  /* 0x00000006ff067e24 */ /* 0x010fe2000f8e00ff */
[----:B------:R-:W-:Y:S01]  /*d9a0*/  MOV R7, UR7 ;  /* 0x0000000700077c02 */ /* 0x000fe20008000f00 */
[----:B-----5:R-:W-:Y:S01]  /*d9b0*/  IMAD.U32 R10, RZ, RZ, UR4 ;  /* 0x00000004ff0a7e24 */ /* 0x020fe2000f8e00ff */
[----:B------:R-:W-:-:S02]  /*d9c0*/  MOV R11, UR5 ;  /* 0x00000005000b7c02 */ /* 0x000fc40008000f00 */
[----:B------:R-:W-:-:S07]  /*d9d0*/  LEPC R20, `(.L_x_239) ;  /* 0x000000001014794e */ /* 0x000fce0000000000 */
[----:B--23--:R-:W-:Y:S05]  /*d9e0*/  CALL.ABS.NOINC R14 ;  /* 0x000000000e007343 */ /* 0x00cfea0003c00000 */
.L_x_239:
[C---:B------:R-:W-:Y:S01]  /*d9f0*/  VIADD R0, R18.reuse, 0x40 ;  /* 0x0000004012007836 */ /* 0x040fe20000000000 */
[----:B------:R-:W-:Y:S05]  /*da00*/  WARPSYNC.ALL ;  /* 0x0000000000007948 */ /* 0x000fea0003800000 */
[----:B------:R-:W-:Y:S02]  /*da10*/  SHF.R.U32.HI R0, RZ, 0x15, R0 ;  /* 0x00000015ff007819 */ /* 0x000fe40000011600 */
[----:B------:R-:W-:Y:S02]  /*da20*/  R2UR UR4, R18 ;  /* 0x00000000120472ca */ /* 0x000fe400000e0000 */
[----:B------:R-:W-:-:S11]  /*da30*/  ISETP.NE.AND P0, PT, R19, R0, PT ;  /* 0x000000001300720c */ /* 0x000fd60003f05270 */
[----:B------:R-:W1:Y:S02]  /*da40*/  LDTM.x32 R92, tmem[UR4+0x20] ;  /* 0x00002004005c79ee */ /* 0x000e6400082c0000 */
        /* <DEDUP_REMOVED lines=17> */
.L_x_240:
        /* <DEDUP_REMOVED lines=23> */
.L_x_241:
[C---:B------:R-:W-:Y:S01]  /*dcd0*/  FMNMX3 R3, R156.reuse, R124, R128, !PT ;  /* 0x0000007c9c037276 */ /* 0x040fe20007800080 */
[----:B------:R-:W-:Y:S05]  /*dce0*/  WARPSYNC.ALL ;  /* 0x0000000000007948 */ /* 0x000fea0003800000 */
[C---:B------:R-:W-:Y:S02]  /*dcf0*/  FMNMX3 R0, R156.reuse, R125, R129, !PT ;  /* 0x0000007d9c007276 */ /* 0x040fe40007800081 */
[----:B------:R-:W-:Y:S02]  /*dd00*/  FMNMX3 R5, R156, R126, R130, !PT ;  /* 0x0000007e9c057276 */ /* 0x000fe40007800082 */
[----:B------:R-:W-:-:S02]  /*dd10*/  FMNMX3 R3, R3, R132, R136, !PT ;  /* 0x0000008403037276 */ /* 0x000fc40007800088 */
[----:B------:R-:W-:Y:S02]  /*dd20*/  FMNMX3 R0, R0, R133, R137, !PT ;  /* 0x0000008500007276 */ /* 0x000fe40007800089 */
[----:B------:R-:W-:Y:S02]  /*dd30*/  FMNMX3 R6, R156, R127, R131, !PT ;  /* 0x0000007f9c067276 */ /* 0x000fe40007800083 */
[----:B------:R-:W-:Y:S02]  /*dd40*/  FMNMX3 R5, R5, R134, R138, !PT ;  /* 0x0000008605057276 */ /* 0x000fe4000780008a */
[----:B------:R-:W-:Y:S02]  /*dd50*/  FMNMX3 R3, R3, R140, R144, !PT ;  /* 0x0000008c03037276 */ /* 0x000fe40007800090 */
[----:B------:R-:W-:Y:S02]  /*dd60*/  FMNMX3 R0, R0, R141, R145, !PT ;  /* 0x0000008d00007276 */ /* 0x000fe40007800091 */
[----:B------:R-:W-:-:S02]  /*dd70*/  FMNMX3 R6, R6, R135, R139, !PT ;  /* 0x0000008706067276 */ /* 0x000fc4000780008b */
[----:B------:R-:W-:Y:S02]  /*dd80*/  FMNMX3 R5, R5, R142, R146, !PT ;  /* 0x0000008e05057276 */ /* 0x000fe40007800092 */
[----:B------:R-:W-:Y:S02]  /*dd90*/  R2UR UR4, R18 ;  /* 0x00000000120472ca */ /* 0x000fe400000e0000 */
[----:B------:R-:W-:Y:S02]  /*dda0*/  FMNMX3 R3, R3, R148, R152, !PT ;  /* 0x0000009403037276 */ /* 0x000fe40007800098 */
[----:B------:R-:W-:Y:S02]  /*ddb0*/  FMNMX3 R0, R0, R149, R153, !PT ;  /* 0x0000009500007276 */ /* 0x000fe40007800099 */
[----:B------:R-:W-:Y:S02]  /*ddc0*/  FMNMX3 R6, R6, R143, R147, !PT ;  /* 0x0000008f06067276 */ /* 0x000fe40007800093 */
[----:B------:R-:W-:-:S02]  /*ddd0*/  FMNMX3 R5, R5, R150, R154, !PT ;  /* 0x0000009605057276 */ /* 0x000fc4000780009a */
[----:B------:R-:W-:Y:S02]  /*dde0*/  FMNMX3 R3, R3, R92, R96, !PT ;  /* 0x0000005c03037276 */ /* 0x000fe40007800060 */
[----:B------:R-:W-:Y:S01]  /*ddf0*/  FMNMX3 R0, R0, R93, R97, !PT ;  /* 0x0000005d00007276 */ /* 0x000fe20007800061 */
[----:B------:R-:W1:Y:S01]  /*de00*/  LDTM.x32 R60, tmem[UR4+0x60] ;  /* 0x00006004003c79ee */ /* 0x000e6200082c0000 */
[----:B------:R-:W-:Y:S02]  /*de10*/  FMNMX3 R6, R6, R151, R155, !PT ;  /* 0x0000009706067276 */ /* 0x000fe4000780009b */
[----:B------:R-:W-:Y:S02]  /*de20*/  FMNMX3 R5, R5, R94, R98, !PT ;  /* 0x0000005e05057276 */ /* 0x000fe40007800062 */
        /* <DEDUP_REMOVED lines=28> */
[----:B-1----:R-:W-:Y:S02]  /*dff0*/  FMNMX3 R3, R3, R60, R64, !PT ;  /* 0x0000003c03037276 */ /* 0x002fe40007800040 */
        /* <DEDUP_REMOVED lines=15> */
[----:B------:R-:W-:Y:S02]  /*e0f0*/  ISETP.NE.AND P0, PT, R19, R22, PT ;  /* 0x000000161300720c */ /* 0x000fe40003f05270 */
[----:B------:R-:W-:Y:S02]  /*e100*/  FMNMX3 R17, R6, R87, R91, !PT ;  /* 0x0000005706117276 */ /* 0x000fe4000780005b */
[----:B------:R-:W-:-:S04]  /*e110*/  FMNMX3 R0, R4, R3, R0, !PT ;  /* 0x0000000304007276 */ /* 0x000fc80007800000 */
[----:B------:R-:W-:-:S04]  /*e120*/  FMNMX R17, R17, R0, !PT ;  /* 0x0000000011117209 */ /* 0x000fc80007800000 */
[----:B------:R-:W-:-:S04]  /*e130*/  FSETP.NEU.AND P1, PT, R17, -INF , PT ;  /* 0xff8000001100780b */ /* 0x000fc80003f2d000 */
[----:B------:R-:W-:Y:S01]  /*e140*/  FSEL R157, R17, RZ, P1 ;  /* 0x000000ff119d7208 */ /* 0x000fe20000800000 */
[----:B------:R-:W-:Y:S08]  /*e150*/  @!P0 BRA `(.L_x_242) ;  /* 0x0000000000408947 */ /* 0x000ff00003800000 */
        /* <DEDUP_REMOVED lines=16> */
.L_x_242:
[----:B------:R-:W-:Y:S05]  /*e260*/  WARPSYNC.ALL ;  /* 0x0000000000007948 */ /* 0x000fea0003800000 */
[----:B------:R-:W-:Y:S02]  /*e270*/  R2UR UR4, R18 ;  /* 0x00000000120472ca */ /* 0x000fe400000e0000 */
[----:B------:R-:W-:-:S11]  /*e280*/  ISETP.NE.AND P0, PT, RZ, UR41, PT ;  /* 0x00000029ff007c0c */ /* 0x000fd6000bf05270 */
[----:B------:R1:W-:Y:S02]  /*e290*/  STTM.x2 tmem[UR4], R156 ;  /* 0x0000009c000079ed */ /* 0x0003e400080c0004 */
[----:B------:R-:W-:Y:S05]  /*e2a0*/  @P0 BRA `(.L_x_243) ;  /* 0x0000000000040947 */ /* 0x000fea0003800000 */
[----:B--23--:R-:W-:Y:S05]  /*e2b0*/  BPT.TRAP 0x1 ;  /* 0x000000040000795c */ /* 0x00cfea0000300000 */
.L_x_243:
[----:B------:R-:W-:Y:S01]  /*e2c0*/  UISETP.NE.AND UP0, UPT, UR51, URZ, UPT ;  /* 0x000000ff3300728c */ /* 0x000fe2000bf05270 */
[----:B------:R-:W-:Y:S01]  /*e2d0*/  MOV R3, UR50 ;  /* 0x0000003200037c02 */ /* 0x000fe20008000f00 */
[----:B------:R-:W-:Y:S01]  /*e2e0*/  USHF.L.U32 UR5, UR42, 0x3, URZ ;  /* 0x000000032a057899 */ /* 0x000fe200080006ff */
[----:B------:R-:W-:Y:S01]  /*e2f0*/  FSETP.NEU.AND P0, PT, R17, -INF , PT ;  /* 0xff8000001100780b */ /* 0x000fe20003f0d000 */
[----:B------:R-:W-:Y:S01]  /*e300*/  UIADD3 UR6, UPT, UPT, UR38, 0x14080, URZ ;  /* 0x0001408026067890 */ /* 0x000fe2000fffe0ff */
[----:B------:R-:W-:Y:S01]  /*e310*/  SHF.L.U32 R3, R3, 0x1f, RZ ;  /* 0x0000001f03037819 */ /* 0x000fe200000006ff */
[----:B------:R-:W-:Y:S01]  /*e320*/  UIADD3 UR4, UPT, UPT, UR5, 0x140d0, UR38 ;  /* 0x000140d005047890 */ /* 0x000fe2000fffe026 */
[----:B------:R-:W-:Y:S01]  /*e330*/  FSEL R0, R17, RZ, P0 ;  /* 0x000000ff11007208 */ /* 0x000fe20000000000 */
[----:B------:R-:W-:Y:S02]  /*e340*/  USEL UR39, UR49, UR46, UP0 ;  /* 0x0000002e31277287 */ /* 0x000fe40008000000 */
[----:B------:R-:W-:-:S02]  /*e350*/  ULOP3.LUT UR5, UR5, 0x8, URZ, 0x3c, !UPT ;  /* 0x0000000805057892 */ /* 0x000fc4000f8e3cff */
[----:B------:R-:W-:Y:S01]  /*e360*/  @UP0 UIADD3 UR6, UPT, UPT, UR38, 0x14070, URZ ;  /* 0x0001407026060890 */ /* 0x000fe2000fffe0ff */
[----:B--2---:R-:W-:Y:S01]  /*e370*/  FMUL R0, R0, -UR37 ;  /* 0x8000002500007c20 */ /* 0x004fe20008400000 */
[----:B------:R-:W-:Y:S02]  /*e380*/  ULOP3.LUT UR39, UR39, 0x1, URZ, 0x3c, !UPT ;  /* 0x0000000127277892 */ /* 0x000fe4000f8e3cff */
[----:B------:R-:W-:Y:S01]  /*e390*/  UIADD3 UR5, UPT, UPT, UR5, 0x140d0, UR38 ;  /* 0x000140d005057890 */ /* 0x000fe2000fffe026 */
[--C-:B------:R-:W-:Y:S02]  /*e3a0*/  FFMA2 R18, R124.F32x2.HI_LO, UR37.F32, R0.reuse.F32 ;  /* 0x000000257c127c49 */ /* 0x100fe40009200000 */
[--C-:B------:R-:W-:Y:S02]  /*e3b0*/  FFMA2 R22, R126.F32x2.HI_LO, UR37.F32, R0.reuse.F32 ;  /* 0x000000257e167c49 */ /* 0x100fe40009200000 */
[----:B------:R-:W-:Y:S01]  /*e3c0*/  SYNCS.ARRIVE.TRANS64.A1T0 RZ, [UR6], RZ ;  /* 0x000000ffffff79a7 */ /* 0x000fe20008100006 */
[----:B------:R-:W-:Y:S01]  /*e3d0*/  FSETP.GEU.AND P4, PT, R18, -126, PT ;  /* 0xc2fc00001200780b */ /* 0x000fe20003f8e000 */
[--C-:B------:R-:W-:Y:S01]  /*e3e0*/  FFMA2 R124, R128.F32x2.HI_LO, UR37.F32, R0.reuse.F32 ;  /* 0x00000025807c7c49 */ /* 0x100fe20009200000 */
[----:B------:R-:W-:Y:S01]  /*e3f0*/  FSETP.GEU.AND P3, PT, R19, -126, PT ;  /* 0xc2fc00001300780b */ /* 0x000fe20003f6e000 */
[----:B------:R-:W-:Y:S01]  /*e400*/  FFMA2 R126, R130.F32x2.HI_LO, UR37.F32, R0.F32 ;  /* 0x00000025827e7c49 */ /* 0x000fe20009200000 */
[----:B------:R-:W-:-:S02]  /*e410*/  FSETP.GEU.AND P2, PT, R22, -126, PT ;  /* 0xc2fc00001600780b */ /* 0x000fc40003f4e000 */
[----:B------:R-:W-:Y:S01]  /*e420*/  FSETP.GEU.AND P1, PT, R23, -126, PT ;  /* 0xc2fc00001700780b */ /* 0x000fe20003f2e000 */
[----:B------:R-:W2:Y:S01]  /*e430*/  SYNCS.PHASECHK.TRANS64.TRYWAIT P5, [UR4], R3 ;  /* 0x00000003ff0075a7 */ /* 0x000ea200080a1104 */
[----:B------:R-:W-:Y:S02]  /*e440*/  FSETP.GEU.AND P0, PT, R124, -126, PT ;  /* 0xc2fc00007c00780b */ /* 0x000fe40003f0e000 */
[----:B------:R-:W-:-:S03]  /*e450*/  FSETP.GEU.AND P6, PT, R125, -126, PT ;  /* 0xc2fc00007d00780b */ /* 0x000fc60003fce000 */
[----:B------:R-:W-:Y:S02]  /*e460*/  @!P4 FMUL R18, R18, 0.5 ;  /* 0x3f0000001212c820 */ /* 0x000fe40000400000 */
[----:B------:R-:W-:Y:S02]  /*e470*/  @!P3 FMUL R19, R19, 0.5 ;  /* 0x3f0000001313b820 */ /* 0x000fe40000400000 */
[----:B------:R-:W-:Y:S02]  /*e480*/  @!P2 FMUL R22, R22, 0.5 ;  /* 0x3f0000001616a820 */ /* 0x000fe40000400000 */
[----:B------:R-:W-:Y:S01]  /*e490*/  @!P1 FMUL R23, R23, 0.5 ;  /* 0x3f00000017179820 */ /* 0x000fe20000400000 */
[----:B------:R-:W4:Y:S08]  /*e4a0*/  MUFU.EX2 R18, R18 ;  /* 0x0000001200127308 */ /* 0x000f300000000800 */
[----:B------:R-:W1:Y:S08]  /*e4b0*/  MUFU.EX2 R19, R19 ;  /* 0x0000001300137308 */ /* 0x000e700000000800 */
[----:B------:R-:W1:Y:S08]  /*e4c0*/  MUFU.EX2 R22, R22 ;  /* 0x0000001600167308 */ /* 0x000e700000000800 */
[----:B------:R-:W1:Y:S02]  /*e4d0*/  MUFU.EX2 R23, R23 ;  /* 0x0000001700177308 */ /* 0x000e640000000800 */
[----:B-12-4-:R-:W-:Y:S05]  /*e4e0*/  @!P5 BRA `(.L_x_244) ;  /* 0x000000c80024d947 */ /* 0x016fea0003800000 */
.L_x_418:
[----:B------:R-:W-:Y:S01]  /*e4f0*/  @!P0 FMUL R124, R124, 0.5 ;  /* 0x3f0000007c7c8820 */ /* 0x000fe20000400000 */
[--C-:B------:R-:W-:Y:S01]  /*e500*/  FFMA2 R128, R132.F32x2.HI_LO, UR37.F32, R0.reuse.F32 ;  /* 0x0000002584807c49 */ /* 0x100fe20009200000 */
[----:B------:R-:W-:Y:S01]  /*e510*/  FSETP.GEU.AND P5, PT, R126, -126, PT ;  /* 0xc2fc00007e00780b */ /* 0x000fe20003fae000 */
[----:B------:R-:W-:Y:S01]  /*e520*/  @!P4 FMUL R18, R18, R18 ;  /* 0x000000121212c220 */ /* 0x000fe20000400000 */
[--C-:B------:R-:W-:Y:S01]  /*e530*/  FFMA2 R130, R134.F32x2.HI_LO, UR37.F32, R0.reuse.F32 ;  /* 0x0000002586827c49 */ /* 0x100fe20009200000 */
[----:B------:R-:W-:Y:S01]  /*e540*/  FSETP.GEU.AND P4, PT, R127, -126, PT ;  /* 0xc2fc00007f00780b */ /* 0x000fe20003f8e000 */
[----:B------:R-:W2:Y:S01]  /*e550*/  MUFU.EX2 R124, R124 ;  /* 0x0000007c007c7308 */ /* 0x000ea20000000800 */
[----:B------:R-:W-:Y:S01]  /*e560*/  @!P3 FMUL R19, R19, R19 ;  /* 0x000000131313b220 */ /* 0x000fe20000400000 */
[----:B------:R-:W-:Y:S01]  /*e570*/  FSETP.GEU.AND P3, PT, R128, -126, PT ;  /* 0xc2fc00008000780b */ /* 0x000fe20003f6e000 */
[----:B------:R-:W-:Y:S01]  /*e580*/  @!P2 FMUL R22, R22, R22 ;  /* 0x000000161616a220 */ /* 0x000fe20000400000 */
[----:B------:R-:W-:Y:S01]  /*e590*/  @!P1 FMUL R23, R23, R23 ;  /* 0x0000001717179220 */ /* 0x000fe20000400000 */
[----:B------:R-:W-:Y:S01]  /*e5a0*/  FSETP.GEU.AND P2, PT, R129, -126, PT ;  /* 0xc2fc00008100780b */ /* 0x000fe20003f4e000 */
[----:B------:R-:W-:Y:S01]  /*e5b0*/  @!P6 FMUL R125, R125, 0.5 ;  /* 0x3f0000007d7de820 */ /* 0x000fe20000400000 */
[----:B------:R-:W-:Y:S01]  /*e5c0*/  FSETP.GEU.AND P1, PT, R130, -126, PT ;  /* 0xc2fc00008200780b */ /* 0x000fe20003f2e000 */
[--C-:B------:R-:W-:Y:S01]  /*e5d0*/  FFMA2 R132, R136.F32x2.HI_LO, UR37.F32, R0.reuse.F32 ;  /* 0x0000002588847c49 */ /* 0x100fe20009200000 */
[----:B------:R-:W-:Y:S01]  /*e5e0*/  USHF.R.U32.HI UR4, URZ, 0x15, UR40 ;  /* 0x00000015ff047899 */ /* 0x000fe20008011628 */
[----:B------:R-:W-:Y:S01]  /*e5f0*/  @!P5 FMUL R126, R126, 0.5 ;  /* 0x3f0000007e7ed820 */ /* 0x000fe20000400000 */
[--C-:B------:R-:W-:Y:S01]  /*e600*/  FFMA2 R134, R138.F32x2.HI_LO, UR37.F32, R0.reuse.F32 ;  /* 0x000000258a867c49 */ /* 0x100fe20009200000 */
[----:B------:R-:W4:Y:S01]  /*e610*/  MUFU.EX2 R125, R125 ;  /* 0x0000007d007d7308 */ /* 0x000f220000000800 */
[----:B------:R-:W-:Y:S01]  /*e620*/  @!P4 FMUL R127, R127, 0.5 ;  /* 0x3f0000007f7fc820 */ /* 0x000fe20000400000 */
[--C-:B------:R-:W-:Y:S01]  /*e630*/  FFMA2 R136, R140.F32x2.HI_LO, UR37.F32, R0.reuse.F32 ;  /* 0x000000258c887c49 */ /* 0x100fe20009200000 */
[----:B-1----:R-:W-:Y:S01]  /*e640*/  MOV R3, UR4 ;  /* 0x0000000400037c02 */ /* 0x002fe20008000f00 */
[----:B------:R-:W-:Y:S01]  /*e650*/  @!P3 FMUL R128, R128, 0.5 ;  /* 0x3f0000008080b820 */ /* 0x000fe20000400000 */
[----:B--2---:R-:W-:Y:S01]  /*e660*/  @!P0 FMUL R124, R124, R124 ;  /* 0x0000007c7c7c8220 */ /* 0x004fe20000400000 */
[----:B------:R-:W-:Y:S01]  /*e670*/  FSETP.GEU.AND P0, PT, R131, -126, PT ;  /* 0xc2fc00008300780b */ /* 0x000fe20003f0e000 */
[----:B------:R-:W-:Y:S01]  /*e680*/  @!P2 FMUL R129, R129, 0.5 ;  /* 0x3f0000008181a820 */ /* 0x000fe20000400000 */
[----:B------:R-:W-:Y:S01]  /*e690*/  @!P1 FMUL R130, R130, 0.5 ;  /* 0x3f00000082829820 */ /* 0x000fe20000400000 */
[----:B------:R-:W1:Y:S01]  /*e6a0*/  MUFU.EX2 R126, R126 ;  /* 0x0000007e007e7308 */ /* 0x000e620000000800 */
[--C-:B------:R-:W-:Y:S01]  /*e6b0*/  FFMA2 R138, R142.F32x2.HI_LO, UR37.F32, R0.reuse.F32 ;  /* 0x000000258e8a7c49 */ /* 0x100fe20009200000 */
[----:B------:R-:W-:Y:S01]  /*e6c0*/  UISETP.NE.AND UP0, UPT, UR51, URZ, UPT ;  /* 0x000000ff3300728c */ /* 0x000fe2000bf05270 */
[--C-:B------:R-:W-:Y:S01]  /*e6d0*/  FFMA2 R140, R144.F32x2.HI_LO, UR37.F32, R0.reuse.F32 ;  /* 0x00000025908c7c49 */ /* 0x100fe20009200000 */
[----:B------:R-:W-:Y:S01]  /*e6e0*/  ULOP3.LUT UR50, UR50, 0x1, URZ, 0x3c, !UPT ;  /* 0x0000000132327892 */ /* 0x000fe2000f8e3cff */
[--C-:B------:R-:W-:Y:S01]  /*e6f0*/  FFMA2 R142, R146.F32x2.HI_LO, UR37.F32, R0.reuse.F32 ;  /* 0x00000025928e7c49 */ /* 0x100fe20009200000 */
[----:B------:R-:W-:Y:S01]  /*e700*/  USEL UR49, UR39, UR49, UP0 ;  /* 0x0000003127317287 */ /* 0x000fe20008000000 */
[--C-:B------:R-:W-:Y:S01]  /*e710*/  FFMA2 R144, R148.F32x2.HI_LO, UR37.F32, R0.reuse.F32 ;  /* 0x0000002594907c49 */ /* 0x100fe20009200000 */
[----:B------:R-:W2:Y:S01]  /*e720*/  MUFU.EX2 R127, R127 ;  /* 0x0000007f007f7308 */ /* 0x000ea20000000800 */
[----:B----4-:R-:W-:Y:S01]  /*e730*/  @!P6 FMUL R125, R125, R125 ;  /* 0x0000007d7d7de220 */ /* 0x010fe20000400000 */
[----:B------:R-:W-:Y:S01]  /*e740*/  @!P0 FMUL R131, R131, 0.5 ;  /* 0x3f00000083838820 */ /* 0x000fe20000400000 */
[----:B------:R-:W-:Y:S01]  /*e750*/  FSETP.GEU.AND P6, PT, R132, -126, PT ;  /* 0xc2fc00008400780b */ /* 0x000fe20003fce000 */
[--C-:B------:R-:W-:Y:S01]  /*e760*/  FFMA2 R146, R150.F32x2.HI_LO, UR37.F32, R0.reuse.F32 ;  /* 0x0000002596927c49 */ /* 0x100fe20009200000 */
[----:B------:R-:W-:Y:S01]  /*e770*/  USEL UR46, UR46, UR39, UP0 ;  /* 0x000000272e2e7287 */ /* 0x000fe20008000000 */
[--C-:B------:R-:W-:Y:S01]  /*e780*/  FFMA2 R148, R152.F32x2.HI_LO, UR37.F32, R0.reuse.F32 ;  /* 0x0000002598947c49 */ /* 0x100fe20009200000 */
[----:B------:R-:W-:Y:S01]  /*e790*/  SYNCS.ARRIVE.TRANS64.A1T0 RZ, [UR5], RZ ;  /* 0x000000ffffff79a7 */ /* 0x000fe20008100005 */
[----:B------:R-:W4:Y:S01]  /*e7a0*/  MUFU.EX2 R128, R128 ;  /* 0x0000008000807308 */ /* 0x000f220000000800 */
[----:B-1----:R-:W-:Y:S01]  /*e7b0*/  @!P5 FMUL R126, R126, R126 ;  /* 0x0000007e7e7ed220 */ /* 0x002fe20000400000 */
[----:B------:R-:W-:Y:S01]  /*e7c0*/  FSETP.GEU.AND P5, PT, R133, -126, PT ;  /* 0xc2fc00008500780b */ /* 0x000fe20003fae000 */
[--C-:B------:R-:W-:Y:S01]  /*e7d0*/  FFMA2 R154, R154.F32x2.HI_LO, UR37.F32, R0.reuse.F32 ;  /* 0x000000259a9a7c49 */ /* 0x100fe20009200000 */
[----:B------:R-:W-:Y:S01]  /*e7e0*/  F2FP.BF16.F32.PACK_AB R57, R23, R22 ;  /* 0x000000161739723e */ /* 0x000fe200000010ff */
[--C-:B------:R-:W-:Y:S01]  /*e7f0*/  FFMA2 R8, R92.F32x2.HI_LO, UR37.F32, R0.reuse.F32 ;  /* 0x000000255c087c49 */ /* 0x100fe20009200000 */
[----:B------:R-:W-:Y:S01]  /*e800*/  F2FP.BF16.F32.PACK_AB R58, R125, R124 ;  /* 0x0000007c7d3a723e */ /* 0x000fe200000010ff */
[--C-:B------:R-:W-:Y:S01]  /*e810*/  FFMA2 R6, R94.F32x2.HI_LO, UR37.F32, R0.reuse.F32 ;  /* 0x000000255e067c49 */ /* 0x100fe20009200000 */
[----:B------:R-:W1:Y:S01]  /*e820*/  MUFU.EX2 R129, R129 ;  /* 0x0000008100817308 */ /* 0x000e620000000800 */
[----:B--2---:R-:W-:Y:S01]  /*e830*/  @!P4 FMUL R127, R127, R127 ;  /* 0x0000007f7f7fc220 */ /* 0x004fe20000400000 */
[----:B------:R-:W-:Y:S01]  /*e840*/  FSETP.GEU.AND P4, PT, R134, -126, PT ;  /* 0xc2fc00008600780b */ /* 0x000fe20003f8e000 */
[----:B------:R-:W-:Y:S01]  /*e850*/  @!P6 FMUL R132, R132, 0.5 ;  /* 0x3f0000008484e820 */ /* 0x000fe20000400000 */
[----:B------:R-:W-:-:S02]  /*e860*/  FFMA2 R4, R96.F32x2.HI_LO, UR37.F32, R0.F32 ;  /* 0x0000002560047c49 */ /* 0x000fc40009200000 */
[--C-:B------:R-:W-:Y:S01]  /*e870*/  FFMA2 R10, R98.F32x2.HI_LO, UR37.F32, R0.reuse.F32 ;  /* 0x00000025620a7c49 */ /* 0x100fe20009200000 */
[----:B------:R-:W-:Y:S01]  /*e880*/  F2FP.BF16.F32.PACK_AB R59, R127, R126 ;  /* 0x0000007e7f3b723e */ /* 0x000fe200000010ff */
[----:B------:R-:W2:Y:S01]  /*e890*/  MUFU.EX2 R130, R130 ;  /* 0x0000008200827308 */ /* 0x000ea20000000800 */
[----:B----4-:R-:W-:Y:S01]  /*e8a0*/  @!P3 FMUL R128, R128, R128 ;  /* 0x000000808080b220 */ /* 0x010fe20000400000 */
[----:B------:R-:W-:Y:S01]  /*e8b0*/  FSETP.GEU.AND P3, PT, R135, -126, PT ;  /* 0xc2fc00008700780b */ /* 0x000fe20003f6e000 */
[----:B------:R-:W-:Y:S01]  /*e8c0*/  @!P5 FMUL R133, R133, 0.5 ;  /* 0x3f0000008585d820 */ /* 0x000fe20000400000 */
[--C-:B------:R-:W-:Y:S02]  /*e8d0*/  FFMA2 R150, R122.F32x2.HI_LO, UR37.F32, R0.reuse.F32 ;  /* 0x000000257a967c49 */ /* 0x100fe40009200000 */
[--C-:B------:R-:W-:Y:S02]  /*e8e0*/  FFMA2 R24, R24.F32x2.HI_LO, UR37.F32, R0.reuse.F32 ;  /* 0x0000002518187c49 */ /* 0x100fe40009200000 */
[----:B------:R-:W4:Y:S01]  /*e8f0*/  MUFU.EX2 R131, R131 ;  /* 0x0000008300837308 */ /* 0x000f220000000800 */
[----:B-1----:R-:W-:Y:S01]  /*e900*/  @!P2 FMUL R129, R129, R129 ;  /* 0x000000818181a220 */ /* 0x002fe20000400000 */
[----:B------:R-:W-:Y:S01]  /*e910*/  FSETP.GEU.AND P2, PT, R136, -126, PT ;  /* 0xc2fc00008800780b */ /* 0x000fe20003f4e000 */
[----:B------:R-:W-:Y:S01]  /*e920*/  @!P4 FMUL R134, R134, 0.5 ;  /* 0x3f0000008686c820 */ /* 0x000fe20000400000 */
[----:B------:R-:W-:-:S02]  /*e930*/  FFMA2 R26, R26.F32x2.HI_LO, UR37.F32, R0.F32 ;  /* 0x000000251a1a7c49 */ /* 0x000fc40009200000 */
[--C-:B------:R-:W-:Y:S02]  /*e940*/  FFMA2 R28, R28.F32x2.HI_LO, UR37.F32, R0.reuse.F32 ;  /* 0x000000251c1c7c49 */ /* 0x100fe40009200000 */
[----:B------:R-:W-:Y:S01]  /*e950*/  @!P3 FMUL R135, R135, 0.5 ;  /* 0x3f0000008787b820 */ /* 0x000fe20000400000 */
[----:B--2---:R-:W-:Y:S01]  /*e960*/  @!P1 FMUL R130, R130, R130 ;  /* 0x0000008282829220 */ /* 0x004fe20000400000 */
[----:B------:R-:W-:Y:S01]  /*e970*/  FSETP.GEU.AND P1, PT, R137, -126, PT ;  /* 0xc2fc00008900780b */ /* 0x000fe20003f2e000 */
[----:B------:R-:W1:Y:S01]  /*e980*/  MUFU.EX2 R132, R132 ;  /* 0x0000008400847308 */ /* 0x000e620000000800 */
[--C-:B------:R-:W-:Y:S02]  /*e990*/  FFMA2 R30, R30.F32x2.HI_LO, UR37.F32, R0.reuse.F32 ;  /* 0x000000251e1e7c49 */ /* 0x100fe40009200000 */
[--C-:B------:R-:W-:Y:S02]  /*e9a0*/  FFMA2 R32, R32.F32x2.HI_LO, UR37.F32, R0.reuse.F32 ;  /* 0x0000002520207c49 */ /* 0x100fe40009200000 */
[----:B------:R-:W-:Y:S01]  /*e9b0*/  @!P2 FMUL R136, R136, 0.5 ;  /* 0x3f0000008888a820 */ /* 0x000fe20000400000 */
[----:B----4-:R-:W-:Y:S01]  /*e9c0*/  @!P0 FMUL R131, R131, R131 ;  /* 0x0000008383838220 */ /* 0x010fe20000400000 */
[----:B------:R-:W-:Y:S01]  /*e9d0*/  FSETP.GEU.AND P0, PT, R138, -126, PT ;  /* 0xc2fc00008a00780b */ /* 0x000fe20003f0e000 */
[----:B------:R-:W2:Y:S01]  /*e9e0*/  MUFU.EX2 R133, R133 ;  /* 0x0000008500857308 */ /* 0x000ea20000000800 */
[----:B------:R-:W-:-:S02]  /*e9f0*/  FFMA2 R34, R34.F32x2.HI_LO, UR37.F32, R0.F32 ;  /* 0x0000002522227c49 */ /* 0x000fc40009200000 */
[--C-:B------:R-:W-:Y:S02]  /*ea00*/  FFMA2 R36, R36.F32x2.HI_LO, UR37.F32, R0.reuse.F32 ;  /* 0x0000002524247c49 */ /* 0x100fe40009200000 */
[----:B------:R-:W-:Y:S01]  /*ea10*/  @!P1 FMUL R137, R137, 0.5 ;  /* 0x3f00000089899820 */ /* 0x000fe20000400000 */
[--C-:B------:R-:W-:Y:S02]  /*ea20*/  FFMA2 R38, R38.F32x2.HI_LO, UR37.F32, R0.reuse.F32 ;  /* 0x0000002526267c49 */ /* 0x100fe40009200000 */
[----:B------:R-:W4:Y:S01]  /*ea30*/  MUFU.EX2 R134, R134 ;  /* 0x0000008600867308 */ /* 0x000f220000000800 */
[----:B-1----:R-:W-:Y:S01]  /*ea40*/  @!P6 FMUL R132, R132, R132 ;  /* 0x000000848484e220 */ /* 0x002fe20000400000 */
[----:B------:R-:W-:Y:S01]  /*ea50*/  FSETP.GEU.AND P6, PT, R139, -126, PT ;  /* 0xc2fc00008b00780b */ /* 0x000fe20003fce000 */
[--C-:B------:R-:W-:Y:S02]  /*ea60*/  FFMA2 R40, R40.F32x2.HI_LO, UR37.F32, R0.reuse.F32 ;  /* 0x0000002528287c49 */ /* 0x100fe40009200000 */
[----:B------:R-:W-:Y:S01]  /*ea70*/  @!P0 FMUL R138, R138, 0.5 ;  /* 0x3f0000008a8a8820 */ /* 0x000fe20000400000 */
[----:B------:R-:W-:-:S02]  /*ea80*/  FFMA2 R42, R42.F32x2.HI_LO, UR37.F32, R0.F32 ;  /* 0x000000252a2a7c49 */ /* 0x000fc40009200000 */
[----:B------:R-:W1:Y:S01]  /*ea90*/  MUFU.EX2 R135, R135 ;  /* 0x0000008700877308 */ /* 0x000e620000000800 */
[----:B--2---:R-:W-:Y:S01]  /*eaa0*/  @!P5 FMUL R133, R133, R133 ;  /* 0x000000858585d220 */ /* 0x004fe20000400000 */
[----:B------:R-:W-:Y:S01]  /*eab0*/  FSETP.GEU.AND P5, PT, R140, -126, PT ;  /* 0xc2fc00008c00780b */ /* 0x000fe20003fae000 */
[--C-:B------:R-:W-:Y:S02]  /*eac0*/  FFMA2 R44, R44.F32x2.HI_LO, UR37.F32, R0.reuse.F32 ;  /* 0x000000252c2c7c49 */ /* 0x100fe40009200000 */
[--C-:B------:R-:W-:Y:S02]  /*ead0*/  FFMA2 R46, R46.F32x2.HI_LO, UR37.F32, R0.reuse.F32 ;  /* 0x000000252e2e7c49 */ /* 0x100fe40009200000 */
[----:B------:R-:W-:Y:S01]  /*eae0*/  @!P6 FMUL R139, R139, 0.5 ;  /* 0x3f0000008b8be820 */ /* 0x000fe20000400000 */
[----:B------:R-:W2:Y:S01]  /*eaf0*/  MUFU.EX2 R136, R136 ;  /* 0x0000008800887308 */ /* 0x000ea20000000800 */
[----:B----4-:R-:W-:Y:S01]  /*eb00*/  @!P4 FMUL R134, R134, R134 ;  /* 0x000000868686c220 */ /* 0x010fe20000400000 */
[----:B------:R-:W-:Y:S01]  /*eb10*/  FSETP.GEU.AND P4, PT, R141, -126, PT ;  /* 0xc2fc00008d00780b */ /* 0x000fe20003f8e000 */
[----:B------:R-:W-:-:S02]  /*eb20*/  FFMA2 R48, R48.F32x2.HI_LO, UR37.F32, R0.F32 ;  /* 0x0000002530307c49 */ /* 0x000fc40009200000 */
[--C-:B------:R-:W-:Y:S02]  /*eb30*/  FFMA2 R50, R50.F32x2.HI_LO, UR37.F32, R0.reuse.F32 ;  /* 0x0000002532327c49 */ /* 0x100fe40009200000 */
[----:B------:R-:W-:Y:S01]  /*eb40*/  @!P5 FMUL R140, R140, 0.5 ;  /* 0x3f0000008c8cd820 */ /* 0x000fe20000400000 */
[----:B------:R-:W4:Y:S01]  /*eb50*/  MUFU.EX2 R137, R137 ;  /* 0x0000008900897308 */ /* 0x000f220000000800 */
[----:B-1----:R-:W-:Y:S01]  /*eb60*/  @!P3 FMUL R135, R135, R135 ;  /* 0x000000878787b220 */ /* 0x002fe20000400000 */
[----:B------:R-:W-:Y:S01]  /*eb70*/  FSETP.GEU.AND P3, PT, R142, -126, PT ;  /* 0xc2fc00008e00780b */ /* 0x000fe20003f6e000 */
[--C-:B------:R-:W-:Y:S02]  /*eb80*/  FFMA2 R52, R52.F32x2.HI_LO, UR37.F32, R0.reuse.F32 ;  /* 0x0000002534347c49 */ /* 0x100fe40009200000 */
[--C-:B------:R-:W-:Y:S02]  /*eb90*/  FFMA2 R54, R54.F32x2.HI_LO, UR37.F32, R0.reuse.F32 ;  /* 0x0000002536367c49 */ /* 0x100fe40009200000 */
[----:B------:R-:W-:Y:S01]  /*eba0*/  @!P4 FMUL R141, R141, 0.5 ;  /* 0x3f0000008d8dc820 */ /* 0x000fe20000400000 */
[----:B------:R-:W1:Y:S01]  /*ebb0*/  MUFU.EX2 R138, R138 ;  /* 0x0000008a008a7308 */ /* 0x000e620000000800 */
[----:B--2---:R-:W-:Y:S01]  /*ebc0*/  @!P2 FMUL R136, R136, R136 ;  /* 0x000000888888a220 */ /* 0x004fe20000400000 */
[----:B------:R-:W-:Y:S01]  /*ebd0*/  FSETP.GEU.AND P2, PT, R143, -126, PT ;  /* 0xc2fc00008f00780b */ /* 0x000fe20003f4e000 */
[----:B------:R-:W-:-:S02]  /*ebe0*/  FFMA2 R60, R60.F32x2.HI_LO, UR37.F32, R0.F32 ;  /* 0x000000253c3c7c49 */ /* 0x000fc40009200000 */
[--C-:B------:R-:W-:Y:S02]  /*ebf0*/  FFMA2 R62, R62.F32x2.HI_LO, UR37.F32, R0.reuse.F32 ;  /* 0x000000253e3e7c49 */ /* 0x100fe40009200000 */
[----:B------:R-:W-:Y:S01]  /*ec00*/  @!P3 FMUL R142, R142, 0.5 ;  /* 0x3f0000008e8eb820 */ /* 0x000fe20000400000 */
[----:B------:R-:W2:Y:S01]  /*ec10*/  MUFU.EX2 R139, R139 ;  /* 0x0000008b008b7308 */ /* 0x000ea20000000800 */
[----:B----4-:R-:W-:Y:S01]  /*ec20*/  @!P1 FMUL R137, R137, R137 ;  /* 0x0000008989899220 */ /* 0x010fe20000400000 */
[----:B------:R-:W-:Y:S01]  /*ec30*/  FSETP.GEU.AND P1, PT, R144, -126, PT ;  /* 0xc2fc00009000780b */ /* 0x000fe20003f2e000 */
[--C-:B------:R-:W-:Y:S02]  /*ec40*/  FFMA2 R64, R64.F32x2.HI_LO, UR37.F32, R0.reuse.F32 ;  /* 0x0000002540407c49 */ /* 0x100fe40009200000 */
[--C-:B------:R-:W-:Y:S02]  /*ec50*/  FFMA2 R66, R66.F32x2.HI_LO, UR37.F32, R0.reuse.F32 ;  /* 0x0000002542427c49 */ /* 0x100fe40009200000 */
[----:B------:R-:W-:Y:S01]  /*ec60*/  @!P2 FMUL R143, R143, 0.5 ;  /* 0x3f0000008f8fa820 */ /* 0x000fe20000400000 */
[----:B------:R-:W4:Y:S01]  /*ec70*/  MUFU.EX2 R140, R140 ;  /* 0x0000008c008c7308 */ /* 0x000f220000000800 */
[----:B-1----:R-:W-:Y:S01]  /*ec80*/  @!P0 FMUL R138, R138, R138 ;  /* 0x0000008a8a8a8220 */ /* 0x002fe20000400000 */
[----:B------:R-:W-:Y:S01]  /*ec90*/  FSETP.GEU.AND P0, PT, R145, -126, PT ;  /* 0xc2fc00009100780b */ /* 0x000fe20003f0e000 */
[----:B------:R-:W-:-:S02]  /*eca0*/  FFMA2 R68, R68.F32x2.HI_LO, UR37.F32, R0.F32 ;  /* 0x0000002544447c49 */ /* 0x000fc40009200000 */
[--C-:B------:R-:W-:Y:S02]  /*ecb0*/  FFMA2 R70, R70.F32x2.HI_LO, UR37.F32, R0.reuse.F32 ;  /* 0x0000002546467c49 */ /* 0x100fe40009200000 */
[----:B------:R-:W-:Y:S01]  /*ecc0*/  @!P1 FMUL R144, R144, 0.5 ;  /* 0x3f00000090909820 */ /* 0x000fe20000400000 */
        /* <DEDUP_REMOVED lines=22> */
[----:B------:R-:W-:Y:S02]  /*ee30*/  FFMA2 R86, R86.F32x2.HI_LO, UR37.F32, R0.F32 ;  /* 0x0000002556567c49 */ /* 0x000fe40009200000 */
[----:B------:R-:W-:Y:S01]  /*ee40*/  @!P4 FMUL R148, R148, 0.5 ;  /* 0x3f0000009494c820 */ /* 0x000fe20000400000 */
[----:B------:R-:W2:Y:S01]  /*ee50*/  MUFU.EX2 R145, R145 ;  /* 0x0000009100917308 */ /* 0x000ea20000000800 */
[----:B----4-:R-:W-:Y:S01]  /*ee60*/  @!P2 FMUL R143, R143, R143 ;  /* 0x0000008f8f8fa220 */ /* 0x010fe20000400000 */
[----:B------:R-:W-:-:S05]  /*ee70*/  FSETP.GEU.AND P2, PT, R154, -126, PT ;  /* 0xc2fc00009a00780b */ /* 0x000fca0003f4e000 */
[----:B------:R-:W-:Y:S01]  /*ee80*/  @!P3 FMUL R149, R149, 0.5 ;  /* 0x3f0000009595b820 */ /* 0x000fe20000400000 */
[----:B------:R-:W4:Y:S01]  /*ee90*/  MUFU.EX2 R146, R146 ;  /* 0x0000009200927308 */ /* 0x000f220000000800 */
[----:B-1----:R-:W-:Y:S01]  /*eea0*/  @!P1 FMUL R144, R144, R144 ;  /* 0x0000009090909220 */ /* 0x002fe20000400000 */
[----:B------:R-:W-:-:S05]  /*eeb0*/  FSETP.GEU.AND P1, PT, R155, -126, PT ;  /* 0xc2fc00009b00780b */ /* 0x000fca0003f2e000 */
[----:B------:R-:W-:Y:S01]  /*eec0*/  @!P2 FMUL R154, R154, 0.5 ;  /* 0x3f0000009a9aa820 */ /* 0x000fe20000400000 */
[----:B------:R-:W1:Y:S01]  /*eed0*/  MUFU.EX2 R147, R147 ;  /* 0x0000009300937308 */ /* 0x000e620000000800 */
[----:B--2---:R-:W-:Y:S01]  /*eee0*/  @!P0 FMUL R145, R145, R145 ;  /* 0x0000009191918220 */ /* 0x004fe20000400000 */
[----:B------:R-:W-:-:S05]  /*eef0*/  FSETP.GEU.AND P0, PT, R8, -126, PT ;  /* 0xc2fc00000800780b */ /* 0x000fca0003f0e000 */
        /* <DEDUP_REMOVED lines=21> */
[----:B------:R1:W5:Y:S01]  /*f050*/  MUFU.EX2 R95, R9 ;  /* 0x00000009005f7308 */ /* 0x0003620000000800 */
[----:B--2---:R-:W-:Y:S01]  /*f060*/  @!P1 FMUL R93, R93, R93 ;  /* 0x0000005d5d5d9220 */ /* 0x004fe20000400000 */
[----:B------:R-:W-:-:S05]  /*f070*/  FSETP.GEU.AND P1, PT, R10, -126, PT ;  /* 0xc2fc00000a00780b */ /* 0x000fca0003f2e000 */
[----:B------:R-:W-:Y:S01]  /*f080*/  @!P2 FMUL R5, R5, 0.5 ;  /* 0x3f0000000505a820 */ /* 0x000fe20000400000 */
[----:B------:R-:W2:Y:S01]  /*f090*/  MUFU.EX2 R96, R6 ;  /* 0x0000000600607308 */ /* 0x000ea20000000800 */
[----:B----4-:R-:W-:Y:S01]  /*f0a0*/  @!P0 FMUL R94, R94, R94 ;  /* 0x0000005e5e5e8220 */ /* 0x010fe20000400000 */
[----:B------:R-:W-:-:S05]  /*f0b0*/  FSETP.GEU.AND P0, PT, R11, -126, PT ;  /* 0xc2fc00000b00780b */ /* 0x000fca0003f0e000 */
[----:B------:R-:W-:Y:S01]  /*f0c0*/  @!P1 FMUL R10, R10, 0.5 ;  /* 0x3f0000000a0a9820 */ /* 0x000fe20000400000 */
[----:B------:R4:W3:Y:S01]  /*f0d0*/  MUFU.EX2 R97, R7 ;  /* 0x0000000700617308 */ /* 0x0008e20000000800 */
[----:B-1----:R-:W-:Y:S02]  /*f0e0*/  FFMA2 R8, R100.F32x2.HI_LO, UR37.F32, R0.F32 ;  /* 0x0000002564087c49 */ /* 0x002fe40009200000 */
[----:B-----5:R-:W-:-:S03]  /*f0f0*/  @!P6 FMUL R95, R95, R95 ;  /* 0x0000005f5f5fe220 */ /* 0x020fc60000400000 */
[----:B------:R-:W-:Y:S01]  /*f100*/  FSETP.GEU.AND P6, PT, R8, -126, PT ;  /* 0xc2fc00000800780b */ /* 0x000fe20003fce000 */
[----:B------:R-:W-:Y:S01]  /*f110*/  @!P0 FMUL R11, R11, 0.5 ;  /* 0x3f0000000b0b8820 */ /* 0x000fe20000400000 */
[----:B------:R-:W1:Y:S01]  /*f120*/  MUFU.EX2 R98, R4 ;  /* 0x0000000400627308 */ /* 0x000e620000000800 */
[----:B--2---:R-:W-:Y:S01]  /*f130*/  @!P5 FMUL R96, R96, R96 ;  /* 0x000000606060d220 */ /* 0x004fe20000400000 */
[----:B------:R-:W-:-:S06]  /*f140*/  FSETP.GEU.AND P5, PT, R9, -126, PT ;  /* 0xc2fc00000900780b */ /* 0x000fcc0003fae000 */
[----:B------:R2:W5:Y:S01]  /*f150*/  MUFU.EX2 R99, R5 ;  /* 0x0000000500637308 */ /* 0x0005620000000800 */
[----:B----4-:R-:W-:Y:S02]  /*f160*/  FFMA2 R6, R102.F32x2.HI_LO, UR37.F32, R0.F32 ;  /* 0x0000002566067c49 */ /* 0x010fe40009200000 */
[----:B---3--:R-:W-:Y:S01]  /*f170*/  @!P4 FMUL R97, R97, R97 ;  /* 0x000000616161c220 */ /* 0x008fe20000400000 */
[----:B------:R-:W-:Y:S02]  /*f180*/  @!P6 FMUL R8, R8, 0.5 ;  /* 0x3f0000000808e820 */ /* 0x000fe40000400000 */
[----:B------:R-:W-:Y:S01]  /*f190*/  FSETP.GEU.AND P4, PT, R6, -126, PT ;  /* 0xc2fc00000600780b */ /* 0x000fe20003f8e000 */
[----:B------:R-:W-:Y:S01]  /*f1a0*/  @!P5 FMUL R9, R9, 0.5 ;  /* 0x3f0000000909d820 */ /* 0x000fe20000400000 */
[----:B------:R-:W3:Y:S01]  /*f1b0*/  MUFU.EX2 R100, R10 ;  /* 0x0000000a00647308 */ /* 0x000ee20000000800 */
[----:B-1----:R-:W-:Y:S01]  /*f1c0*/  @!P3 FMUL R98, R98, R98 ;  /* 0x000000626262b220 */ /* 0x002fe20000400000 */
[----:B------:R-:W-:-:S06]  /*f1d0*/  FSETP.GEU.AND P3, PT, R7, -126, PT ;  /* 0xc2fc00000700780b */ /* 0x000fcc0003f6e000 */
[----:B------:R1:W4:Y:S01]  /*f1e0*/  MUFU.EX2 R101, R11 ;  /* 0x0000000b00657308 */ /* 0x0003220000000800 */
[----:B--2---:R-:W-:Y:S02]  /*f1f0*/  FFMA2 R4, R104.F32x2.HI_LO, UR37.F32, R0.F32 ;  /* 0x0000002568047c49 */ /* 0x004fe40009200000 */
[----:B-----5:R-:W-:Y:S01]  /*f200*/  @!P2 FMUL R99, R99, R99 ;  /* 0x000000636363a220 */ /* 0x020fe20000400000 */
[----:B------:R-:W-:Y:S02]  /*f210*/  @!P4 FMUL R6, R6, 0.5 ;  /* 0x3f0000000606c820 */ /* 0x000fe40000400000 */
[----:B------:R-:W-:Y:S01]  /*f220*/  FSETP.GEU.AND P2, PT, R4, -126, PT ;  /* 0xc2fc00000400780b */ /* 0x000fe20003f4e000 */
[----:B------:R-:W-:Y:S01]  /*f230*/  @!P3 FMUL R7, R7, 0.5 ;  /* 0x3f0000000707b820 */ /* 0x000fe20000400000 */
[----:B------:R-:W2:Y:S01]  /*f240*/  MUFU.EX2 R102, R8 ;  /* 0x0000000800667308 */ /* 0x000ea20000000800 */
[----:B---3--:R-:W-:Y:S01]  /*f250*/  @!P1 FMUL R100, R100, R100 ;  /* 0x0000006464649220 */ /* 0x008fe20000400000 */
[----:B------:R-:W-:-:S06]  /*f260*/  FSETP.GEU.AND P1, PT, R5, -126, PT ;  /* 0xc2fc00000500780b */ /* 0x000fcc0003f2e000 */
[----:B------:R3:W5:Y:S01]  /*f270*/  MUFU.EX2 R103, R9 ;  /* 0x0000000900677308 */ /* 0x0007620000000800 */
[----:B-1----:R-:W-:Y:S02]  /*f280*/  FFMA2 R10, R106.F32x2.HI_LO, UR37.F32, R0.F32 ;  /* 0x000000256a0a7c49 */ /* 0x002fe40009200000 */
[----:B----4-:R-:W-:Y:S01]  /*f290*/  @!P0 FMUL R101, R101, R101 ;  /* 0x0000006565658220 */ /* 0x010fe20000400000 */
[----:B------:R-:W-:Y:S02]  /*f2a0*/  @!P2 FMUL R4, R4, 0.5 ;  /* 0x3f0000000404a820 */ /* 0x000fe40000400000 */
[----:B------:R-:W-:Y:S01]  /*f2b0*/  FSETP.GEU.AND P0, PT, R10, -126, PT ;  /* 0xc2fc00000a00780b */ /* 0x000fe20003f0e000 */
[----:B------:R-:W-:Y:S01]  /*f2c0*/  @!P1 FMUL R5, R5, 0.5 ;  /* 0x3f00000005059820 */ /* 0x000fe20000400000 */
[----:B------:R-:W1:Y:S01]  /*f2d0*/  MUFU.EX2 R104, R6 ;  /* 0x0000000600687308 */ /* 0x000e620000000800 */
[----:B--2---:R-:W-:Y:S01]  /*f2e0*/  @!P6 FMUL R102, R102, R102 ;  /* 0x000000666666e220 */ /* 0x004fe20000400000 */
[----:B------:R-:W-:-:S06]  /*f2f0*/  FSETP.GEU.AND P6, PT, R11, -126, PT ;  /* 0xc2fc00000b00780b */ /* 0x000fcc0003fce000 */
[----:B------:R2:W4:Y:S01]  /*f300*/  MUFU.EX2 R105, R7 ;  /* 0x0000000700697308 */ /* 0x0005220000000800 */
[----:B---3--:R-:W-:Y:S02]  /*f310*/  FFMA2 R8, R108.F32x2.HI_LO, UR37.F32, R0.F32 ;  /* 0x000000256c087c49 */ /* 0x008fe40009200000 */
[----:B------:R-:W-:Y:S01]  /*f320*/  @!P0 FMUL R10, R10, 0.5 ;  /* 0x3f0000000a0a8820 */ /* 0x000fe20000400000 */
[----:B-----5:R-:W-:Y:S02]  /*f330*/  @!P5 FMUL R103, R103, R103 ;  /* 0x000000676767d220 */ /* 0x020fe40000400000 */
[----:B------:R-:W-:Y:S01]  /*f340*/  FSETP.GEU.AND P5, PT, R8, -126, PT ;  /* 0xc2fc00000800780b */ /* 0x000fe20003fae000 */
[----:B------:R-:W-:Y:S01]  /*f350*/  @!P6 FMUL R11, R11, 0.5 ;  /* 0x3f0000000b0be820 */ /* 0x000fe20000400000 */
[----:B------:R-:W3:Y:S01]  /*f360*/  MUFU.EX2 R106, R4 ;  /* 0x00000004006a7308 */ /* 0x000ee20000000800 */
[----:B-1----:R-:W-:Y:S01]  /*f370*/  @!P4 FMUL R104, R104, R104 ;  /* 0x000000686868c220 */ /* 0x002fe20000400000 */
[----:B------:R-:W-:-:S06]  /*f380*/  FSETP.GEU.AND P4, PT, R9, -126, PT ;  /* 0xc2fc00000900780b */ /* 0x000fcc0003f8e000 */
[----:B------:R1:W5:Y:S01]  /*f390*/  MUFU.EX2 R107, R5 ;  /* 0x00000005006b7308 */ /* 0x0003620000000800 */
[----:B--2---:R-:W-:Y:S02]  /*f3a0*/  FFMA2 R6, R110.F32x2.HI_LO, UR37.F32, R0.F32 ;  /* 0x000000256e067c49 */ /* 0x004fe40009200000 */
[----:B----4-:R-:W-:Y:S01]  /*f3b0*/  @!P3 FMUL R105, R105, R105 ;  /* 0x000000696969b220 */ /* 0x010fe20000400000 */
[----:B------:R-:W-:Y:S02]  /*f3c0*/  @!P5 FMUL R8, R8, 0.5 ;  /* 0x3f0000000808d820 */ /* 0x000fe40000400000 */
[----:B------:R-:W-:Y:S01]  /*f3d0*/  FSETP.GEU.AND P3, PT, R6, -126, PT ;  /* 0xc2fc00000600780b */ /* 0x000fe20003f6e000 */
[----:B------:R-:W-:Y:S01]  /*f3e0*/  @!P4 FMUL R9, R9, 0.5 ;  /* 0x3f0000000909c820 */ /* 0x000fe20000400000 */
[----:B------:R-:W2:Y:S01]  /*f3f0*/  MUFU.EX2 R108, R10 ;  /* 0x0000000a006c7308 */ /* 0x000ea20000000800 */
[----:B---3--:R-:W-:Y:S01]  /*f400*/  @!P2 FMUL R106, R106, R106 ;  /* 0x0000006a6a6aa220 */ /* 0x008fe20000400000 */
[----:B------:R-:W-:-:S06]  /*f410*/  FSETP.GEU.AND P2, PT, R7, -126, PT ;  /* 0xc2fc00000700780b */ /* 0x000fcc0003f4e000 */
[----:B------:R3:W4:Y:S01]  /*f420*/  MUFU.EX2 R109, R11 ;  /* 0x0000000b006d7308 */ /* 0x0007220000000800 */
[----:B-1----:R-:W-:Y:S02]  /*f430*/  FFMA2 R4, R112.F32x2.HI_LO, UR37.F32, R0.F32 ;  /* 0x0000002570047c49 */ /* 0x002fe40009200000 */
[----:B-----5:R-:W-:Y:S01]  /*f440*/  @!P1 FMUL R107, R107, R107 ;  /* 0x0000006b6b6b9220 */ /* 0x020fe20000400000 */
[----:B------:R-:W-:Y:S02]  /*f450*/  @!P3 FMUL R6, R6, 0.5 ;  /* 0x3f0000000606b820 */ /* 0x000fe40000400000 */
[----:B------:R-:W-:Y:S01]  /*f460*/  FSETP.GEU.AND P1, PT, R4, -126, PT ;  /* 0xc2fc00000400780b */ /* 0x000fe20003f2e000 */
[----:B------:R-:W-:Y:S01]  /*f470*/  @!P2 FMUL R7, R7, 0.5 ;  /* 0x3f0000000707a820 */ /* 0x000fe20000400000 */
[----:B------:R-:W1:Y:S01]  /*f480*/  MUFU.EX2 R110, R8 ;  /* 0x00000008006e7308 */ /* 0x000e620000000800 */
[----:B--2---:R-:W-:Y:S01]  /*f490*/  @!P0 FMUL R108, R108, R108 ;  /* 0x0000006c6c6c8220 */ /* 0x004fe20000400000 */
[----:B------:R-:W-:-:S06]  /*f4a0*/  FSETP.GEU.AND P0, PT, R5, -126, PT ;  /* 0xc2fc00000500780b */ /* 0x000fcc0003f0e000 */
[----:B------:R2:W5:Y:S01]  /*f4b0*/  MUFU.EX2 R111, R9 ;  /* 0x00000009006f7308 */ /* 0x0005620000000800 */
[----:B---3--:R-:W-:Y:S02]  /*f4c0*/  FFMA2 R10, R114.F32x2.HI_LO, UR37.F32, R0.F32 ;  /* 0x00000025720a7c49 */ /* 0x008fe40009200000 */
[----:B------:R-:W-:Y:S01]  /*f4d0*/  @!P1 FMUL R4, R4, 0.5 ;  /* 0x3f00000004049820 */ /* 0x000fe20000400000 */
[----:B----4-:R-:W-:Y:S02]  /*f4e0*/  @!P6 FMUL R109, R109, R109 ;  /* 0x0000006d6d6de220 */ /* 0x010fe40000400000 */
        /* <DEDUP_REMOVED lines=23> */
[----:B------:R-:W2:Y:S01]  /*f660*/  MUFU.EX2 R118, R8 ;  /* 0x0000000800767308 */ /* 0x000ea20000000800 */
[----:B---3--:R-:W-:Y:S02]  /*f670*/  FFMA2 R4, R120.F32x2.HI_LO, UR37.F32, R0.F32 ;  /* 0x0000002578047c49 */ /* 0x008fe40009200000 */
[----:B-----5:R-:W-:Y:S01]  /*f680*/  @!P0 FMUL R115, R115, R115 ;  /* 0x0000007373738220 */ /* 0x020fe20000400000 */
[----:B------:R-:W-:Y:S02]  /*f690*/  @!P2 FMUL R6, R6, 0.5 ;  /* 0x3f0000000606a820 */ /* 0x000fe40000400000 */
[----:B------:R-:W-:Y:S01]  /*f6a0*/  FSETP.GEU.AND P0, PT, R4, -126, PT ;  /* 0xc2fc00000400780b */ /* 0x000fe20003f0e000 */
[----:B------:R-:W-:Y:S01]  /*f6b0*/  @!P1 FMUL R7, R7, 0.5 ;  /* 0x3f00000007079820 */ /* 0x000fe20000400000 */
[----:B------:R-:W3:Y:S01]  /*f6c0*/  MUFU.EX2 R116, R10 ;  /* 0x0000000a00747308 */ /* 0x000ee20000000800 */
[----:B-1----:R-:W-:Y:S01]  /*f6d0*/  @!P5 FMUL R117, R117, R117 ;  /* 0x000000757575d220 */ /* 0x002fe20000400000 */
[----:B------:R-:W-:-:S06]  /*f6e0*/  FSETP.GEU.AND P5, PT, R150, -126, PT ;  /* 0xc2fc00009600780b */ /* 0x000fcc0003fae000 */
[----:B------:R-:W1:Y:S01]  /*f6f0*/  MUFU.EX2 R119, R9 ;  /* 0x0000000900777308 */ /* 0x000e620000000800 */
[----:B--2---:R-:W-:Y:S01]  /*f700*/  @!P4 FMUL R118, R118, R118 ;  /* 0x000000767676c220 */ /* 0x004fe20000400000 */
[----:B------:R-:W-:Y:S01]  /*f710*/  FSETP.GEU.AND P4, PT, R151, -126, PT ;  /* 0xc2fc00009700780b */ /* 0x000fe20003f8e000 */
[----:B------:R-:W-:-:S04]  /*f720*/  @!P0 FMUL R4, R4, 0.5 ;  /* 0x3f00000004048820 */ /* 0x000fc80000400000 */
[----:B------:R-:W-:Y:S01]  /*f730*/  @!P5 FMUL R150, R150, 0.5 ;  /* 0x3f0000009696d820 */ /* 0x000fe20000400000 */
[----:B------:R-:W2:Y:S01]  /*f740*/  MUFU.EX2 R120, R6 ;  /* 0x0000000600787308 */ /* 0x000ea20000000800 */
[----:B---3--:R-:W-:Y:S01]  /*f750*/  @!P6 FMUL R116, R116, R116 ;  /* 0x000000747474e220 */ /* 0x008fe20000400000 */
[----:B------:R-:W-:-:S05]  /*f760*/  FSETP.GEU.AND P6, PT, R5, -126, PT ;  /* 0xc2fc00000500780b */ /* 0x000fca0003fce000 */
[----:B------:R-:W-:Y:S01]  /*f770*/  @!P4 FMUL R151, R151, 0.5 ;  /* 0x3f0000009797c820 */ /* 0x000fe20000400000 */
[----:B------:R-:W3:Y:S01]  /*f780*/  MUFU.EX2 R121, R7 ;  /* 0x0000000700797308 */ /* 0x000ee20000000800 */
        /* <DEDUP_REMOVED lines=33> */
[----:B------:R-:W-:-:S04]  /*f9a0*/  FSETP.GEU.AND P2, PT, R32, -126, PT ;  /* 0xc2fc00002000780b */ /* 0x000fc80003f4e000 */
[----:B------:R-:W-:Y:S01]  /*f9b0*/  F2FP.BF16.F32.PACK_AB R24, R153, R152 ;  /* 0x000000989918723e */ /* 0x000fe200000010ff */
[----:B------:R-:W-:Y:S01]  /*f9c0*/  @!P3 FMUL R31, R31, 0.5 ;  /* 0x3f0000001f1fb820 */ /* 0x000fe20000400000 */
[----:B------:R-:W3:Y:S01]  /*f9d0*/  MUFU.EX2 R158, R28 ;  /* 0x0000001c009e7308 */ /* 0x000ee20000000800 */
[----:B-1----:R-:W-:Y:S01]  /*f9e0*/  @!P1 FMUL R154, R154, R154 ;  /* 0x0000009a9a9a9220 */ /* 0x002fe20000400000 */
[----:B------:R-:W-:-:S05]  /*f9f0*/  FSETP.GEU.AND P1, PT, R33, -126, PT ;  /* 0xc2fc00002100780b */ /* 0x000fca0003f2e000 */
[----:B------:R-:W-:Y:S01]  /*fa00*/  @!P2 FMUL R32, R32, 0.5 ;  /* 0x3f0000002020a820 */ /* 0x000fe20000400000 */
[----:B------:R-:W1:Y:S01]  /*fa10*/  MUFU.EX2 R159, R29 ;  /* 0x0000001d009f7308 */ /* 0x000e620000000800 */
[----:B--2---:R-:W-:Y:S01]  /*fa20*/  @!P0 FMUL R155, R155, R155 ;  /* 0x0000009b9b9b8220 */ /* 0x004fe20000400000 */
[----:B------:R-:W-:-:S04]  /*fa30*/  FSETP.GEU.AND P0, PT, R34, -126, PT ;  /* 0xc2fc00002200780b */ /* 0x000fc80003f0e000 */
[----:B------:R-:W-:Y:S01]  /*fa40*/  F2FP.BF16.F32.PACK_AB R25, R155, R154 ;  /* 0x0000009a9b19723e */ /* 0x000fe200000010ff */
[----:B------:R-:W-:Y:S01]  /*fa50*/  @!P1 FMUL R33, R33, 0.5 ;  /* 0x3f00000021219820 */ /* 0x000fe20000400000 */
[----:B------:R-:W2:Y:S01]  /*fa60*/  MUFU.EX2 R160, R30 ;  /* 0x0000001e00a07308 */ /* 0x000ea20000000800 */
[----:B---3--:R-:W-:Y:S01]  /*fa70*/  @!P6 FMUL R158, R158, R158 ;  /* 0x0000009e9e9ee220 */ /* 0x008fe20000400000 */
[----:B------:R-:W-:-:S05]  /*fa80*/  FSETP.GEU.AND P6, PT, R35, -126, PT ;  /* 0xc2fc00002300780b */ /* 0x000fca0003fce000 */
[----:B------:R-:W-:Y:S01]  /*fa90*/  @!P0 FMUL R34, R34, 0.5 ;  /* 0x3f00000022228820 */ /* 0x000fe20000400000 */
[----:B------:R-:W3:Y:S01]  /*faa0*/  MUFU.EX2 R161, R31 ;  /* 0x0000001f00a17308 */ /* 0x000ee20000000800 */
[----:B-1----:R-:W-:Y:S01]  /*fab0*/  @!P5 FMUL R159, R159, R159 ;  /* 0x0000009f9f9fd220 */ /* 0x002fe20000400000 */
[----:B------:R-:W-:-:S04]  /*fac0*/  FSETP.GEU.AND P5, PT, R36, -126, PT ;  /* 0xc2fc00002400780b */ /* 0x000fc80003fae000 */
[----:B------:R-:W-:Y:S01]  /*fad0*/  F2FP.BF16.F32.PACK_AB R26, R159, R158 ;  /* 0x0000009e9f1a723e */ /* 0x000fe200000010ff */
        /* <DEDUP_REMOVED lines=120> */
[----:B------:R-:W-:Y:S02]  /*10260*/  FSETP.GEU.AND P6, PT, R67, -126, PT ;  /* 0xc2fc00004300780b */ /* 0x000fe40003fce000 */
[----:B------:R-:W-:-:S03]  /*10270*/  F2FP.BF16.F32.PACK_AB R60, R129, R128 ;  /* 0x00000080813c723e */ /* 0x000fc600000010ff */
[----:B------:R-:W-:Y:S01]  /*10280*/  @!P0 FMUL R66, R66, 0.5 ;  /* 0x3f00000042428820 */ /* 0x000fe20000400000 */
[----:B------:R-:W1:Y:S01]  /*10290*/  MUFU.EX2 R189, R63 ;  /* 0x0000003f00bd7308 */ /* 0x000e620000000800 */
[----:B--2---:R-:W-:Y:S01]  /*102a0*/  @!P5 FMUL R187, R187, R187 ;  /* 0x000000bbbbbbd220 */ /* 0x004fe20000400000 */
[----:B------:R-:W-:Y:S02]  /*102b0*/  FSETP.GEU.AND P5, PT, R68, -126, PT ;  /* 0xc2fc00004400780b */ /* 0x000fe40003fae000 */
[----:B------:R-:W-:Y:S02]  /*102c0*/  F2FP.BF16.F32.PACK_AB R61, R131, R130 ;  /* 0x00000082833d723e */ /* 0x000fe400000010ff */
[----:B------:R-:W-:Y:S01]  /*102d0*/  F2FP.BF16.F32.PACK_AB R40, R187, R186 ;  /* 0x000000babb28723e */ /* 0x000fe200000010ff */
[----:B------:R-:W-:Y:S01]  /*102e0*/  @!P6 FMUL R67, R67, 0.5 ;  /* 0x3f0000004343e820 */ /* 0x000fe20000400000 */
[----:B------:R-:W2:Y:S01]  /*102f0*/  MUFU.EX2 R42, R64 ;  /* 0x00000040002a7308 */ /* 0x000ea20000000800 */
[----:B---3--:R-:W-:Y:S01]  /*10300*/  @!P4 FMUL R188, R188, R188 ;  /* 0x000000bcbcbcc220 */ /* 0x008fe20000400000 */
[----:B------:R-:W-:-:S02]  /*10310*/  FSETP.GEU.AND P4, PT, R69, -126, PT ;  /* 0xc2fc00004500780b */ /* 0x000fc40003f8e000 */
[----:B------:R-:W-:-:S03]  /*10320*/  F2FP.BF16.F32.PACK_AB R62, R133, R132 ;  /* 0x00000084853e723e */ /* 0x000fc600000010ff */
[----:B------:R-:W-:Y:S01]  /*10330*/  @!P5 FMUL R68, R68, 0.5 ;  /* 0x3f0000004444d820 */ /* 0x000fe20000400000 */
[----:B------:R-:W3:Y:S01]  /*10340*/  MUFU.EX2 R50, R65 ;  /* 0x0000004100327308 */ /* 0x000ee20000000800 */
[----:B-1----:R-:W-:Y:S01]  /*10350*/  @!P3 FMUL R189, R189, R189 ;  /* 0x000000bdbdbdb220 */ /* 0x002fe20000400000 */
[----:B------:R-:W-:Y:S02]  /*10360*/  FSETP.GEU.AND P3, PT, R70, -126, PT ;  /* 0xc2fc00004600780b */ /* 0x000fe40003f6e000 */
[----:B------:R-:W-:Y:S02]  /*10370*/  F2FP.BF16.F32.PACK_AB R63, R135, R134 ;  /* 0x00000086873f723e */ /* 0x000fe400000010ff */
[----:B------:R-:W-:Y:S01]  /*10380*/  F2FP.BF16.F32.PACK_AB R41, R189, R188 ;  /* 0x000000bcbd29723e */ /* 0x000fe200000010ff */
[----:B------:R-:W-:Y:S01]  /*10390*/  @!P4 FMUL R69, R69, 0.5 ;  /* 0x3f0000004545c820 */ /* 0x000fe20000400000 */
[----:B------:R-:W1:Y:S01]  /*103a0*/  MUFU.EX2 R43, R66 ;  /* 0x00000042002b7308 */ /* 0x000e620000000800 */
[----:B--2---:R-:W-:Y:S01]  /*103b0*/  @!P2 FMUL R42, R42, R42 ;  /* 0x0000002a2a2aa220 */ /* 0x004fe20000400000 */
[----:B------:R-:W-:-:S02]  /*103c0*/  FSETP.GEU.AND P2, PT, R71, -126, PT ;  /* 0xc2fc00004700780b */ /* 0x000fc40003f4e000 */
[----:B------:R-:W-:Y:S02]  /*103d0*/  F2FP.BF16.F32.PACK_AB R64, R137, R136 ;  /* 0x000000888940723e */ /* 0x000fe400000010ff */
[----:B------:R2:W-:Y:S01]  /*103e0*/  STL [R1+0x18], R42 ;  /* 0x0000182a01007387 */ /* 0x0005e20000100800 */
[----:B------:R-:W-:Y:S01]  /*103f0*/  @!P3 FMUL R70, R70, 0.5 ;  /* 0x3f0000004646b820 */ /* 0x000fe20000400000 */
[----:B------:R-:W4:Y:S01]  /*10400*/  MUFU.EX2 R49, R67 ;  /* 0x0000004300317308 */ /* 0x000f220000000800 */
[----:B---3--:R-:W-:Y:S01]  /*10410*/  @!P1 FMUL R50, R50, R50 ;  /* 0x0000003232329220 */ /* 0x008fe20000400000 */
[----:B------:R-:W-:Y:S02]  /*10420*/  FSETP.GEU.AND P1, PT, R72, -126, PT ;  /* 0xc2fc00004800780b */ /* 0x000fe40003f2e000 */
[----:B------:R-:W-:Y:S02]  /*10430*/  F2FP.BF16.F32.PACK_AB R65, R139, R138 ;  /* 0x0000008a8b41723e */ /* 0x000fe400000010ff */
[----:B------:R-:W-:Y:S01]  /*10440*/  STL [R1+0x1c], R50 ;  /* 0x00001c3201007387 */ /* 0x000fe20000100800 */
[----:B------:R-:W-:Y:S01]  /*10450*/  @!P2 FMUL R71, R71, 0.5 ;  /* 0x3f0000004747a820 */ /* 0x000fe20000400000 */
[----:B------:R-:W3:Y:S01]  /*10460*/  MUFU.EX2 R44, R68 ;  /* 0x00000044002c7308 */ /* 0x000ee20000000800 */
[----:B-1----:R-:W-:Y:S01]  /*10470*/  @!P0 FMUL R43, R43, R43 ;  /* 0x0000002b2b2b8220 */ /* 0x002fe20000400000 */
[----:B------:R-:W-:-:S02]  /*10480*/  FSETP.GEU.AND P0, PT, R73, -126, PT ;  /* 0xc2fc00004900780b */ /* 0x000fc40003f0e000 */
[----:B------:R-:W-:Y:S02]  /*10490*/  F2FP.BF16.F32.PACK_AB R66, R141, R140 ;  /* 0x0000008c8d42723e */ /* 0x000fe400000010ff */
[----:B------:R1:W-:Y:S01]  /*104a0*/  STL [R1+0x20], R43 ;  /* 0x0000202b01007387 */ /* 0x0003e20000100800 */
[----:B------:R-:W-:Y:S01]  /*104b0*/  @!P1 FMUL R72, R72, 0.5 ;  /* 0x3f00000048489820 */ /* 0x000fe20000400000 */
[----:B------:R-:W5:Y:S01]  /*104c0*/  MUFU.EX2 R48, R69 ;  /* 0x0000004500307308 */ /* 0x000f620000000800 */
[----:B----4-:R-:W-:Y:S01]  /*104d0*/  @!P6 FMUL R49, R49, R49 ;  /* 0x000000313131e220 */ /* 0x010fe20000400000 */
[----:B------:R-:W-:Y:S02]  /*104e0*/  FSETP.GEU.AND P6, PT, R74, -126, PT ;  /* 0xc2fc00004a00780b */ /* 0x000fe40003fce000 */
[----:B------:R-:W-:Y:S02]  /*104f0*/  F2FP.BF16.F32.PACK_AB R67, R143, R142 ;  /* 0x0000008e8f43723e */ /* 0x000fe400000010ff */
[----:B------:R-:W-:Y:S01]  /*10500*/  STL [R1+0x24], R49 ;  /* 0x0000243101007387 */ /* 0x000fe20000100800 */
[----:B------:R-:W-:Y:S01]  /*10510*/  @!P0 FMUL R73, R73, 0.5 ;  /* 0x3f00000049498820 */ /* 0x000fe20000400000 */
[----:B------:R-:W4:Y:S01]  /*10520*/  MUFU.EX2 R45, R70 ;  /* 0x00000046002d7308 */ /* 0x000f220000000800 */
[----:B---3--:R-:W-:Y:S01]  /*10530*/  @!P5 FMUL R44, R44, R44 ;  /* 0x0000002c2c2cd220 */ /* 0x008fe20000400000 */
[----:B------:R-:W-:-:S02]  /*10540*/  FSETP.GEU.AND P5, PT, R75, -126, PT ;  /* 0xc2fc00004b00780b */ /* 0x000fc40003fae000 */
[----:B--2---:R-:W-:Y:S02]  /*10550*/  F2FP.BF16.F32.PACK_AB R42, R50, R42 ;  /* 0x0000002a322a723e */ /* 0x004fe400000010ff */
[----:B------:R2:W-:Y:S01]  /*10560*/  STL [R1+0x28], R44 ;  /* 0x0000282c01007387 */ /* 0x0005e20000100800 */
[----:B------:R-:W-:Y:S01]  /*10570*/  @!P6 FMUL R74, R74, 0.5 ;  /* 0x3f0000004a4ae820 */ /* 0x000fe20000400000 */
[----:B------:R-:W3:Y:S01]  /*10580*/  MUFU.EX2 R47, R71 ;  /* 0x00000047002f7308 */ /* 0x000ee20000000800 */
[----:B-----5:R-:W-:Y:S01]  /*10590*/  @!P4 FMUL R48, R48, R48 ;  /* 0x000000303030c220 */ /* 0x020fe20000400000 */
[----:B------:R-:W-:Y:S02]  /*105a0*/  FSETP.GEU.AND P4, PT, R76, -126, PT ;  /* 0xc2fc00004c00780b */ /* 0x000fe40003f8e000 */
[----:B------:R-:W-:Y:S02]  /*105b0*/  F2FP.BF16.F32.PACK_AB R68, R145, R144 ;  /* 0x000000909144723e */ /* 0x000fe400000010ff */
[----:B------:R-:W-:Y:S01]  /*105c0*/  STL [R1+0x2c], R48 ;  /* 0x00002c3001007387 */ /* 0x000fe20000100800 */
[----:B------:R-:W-:Y:S01]  /*105d0*/  @!P5 FMUL R75, R75, 0.5 ;  /* 0x3f0000004b4bd820 */ /* 0x000fe20000400000 */
[----:B------:R-:W5:Y:S01]  /*105e0*/  MUFU.EX2 R5, R72 ;  /* 0x0000004800057308 */ /* 0x000f620000000800 */
[----:B----4-:R-:W-:Y:S01]  /*105f0*/  @!P3 FMUL R45, R45, R45 ;  /* 0x0000002d2d2db220 */ /* 0x010fe20000400000 */
[----:B------:R-:W-:-:S02]  /*10600*/  FSETP.GEU.AND P3, PT, R77, -126, PT ;  /* 0xc2fc00004d00780b */ /* 0x000fc40003f6e000 */
[----:B-1----:R-:W-:Y:S02]  /*10610*/  F2FP.BF16.F32.PACK_AB R43, R49, R43 ;  /* 0x0000002b312b723e */ /* 0x002fe400000010ff */
        /* <DEDUP_REMOVED lines=9> */
[----:B-----5:R-:W-:Y:S01]  /*106b0*/  @!P1 FMUL R5, R5, R5 ;  /* 0x0000000505059220 */ /* 0x020fe20000400000 */
[----:B------:R-:W-:-:S02]  /*106c0*/  FSETP.GEU.AND P1, PT, R79, -126, PT ;  /* 0xc2fc00004f00780b */ /* 0x000fc40003f2e000 */
[----:B--2---:R-:W-:Y:S02]  /*106d0*/  F2FP.BF16.F32.PACK_AB R44, R48, R44 ;  /* 0x0000002c302c723e */ /* 0x004fe400000010ff */
[----:B------:R-:W-:Y:S01]  /*106e0*/  STL [R1+0x38], R5 ;  /* 0x0000380501007387 */ /* 0x000fe20000100800 */
[----:B------:R-:W-:Y:S01]  /*106f0*/  @!P2 FMUL R78, R78, 0.5 ;  /* 0x3f0000004e4ea820 */ /* 0x000fe20000400000 */
[----:B------:R-:W2:Y:S01]  /*10700*/  MUFU.EX2 R4, R75 ;  /* 0x0000004b00047308 */ /* 0x000ea20000000800 */
[----:B----4-:R-:W-:Y:S01]  /*10710*/  @!P0 FMUL R46, R46, R46 ;  /* 0x0000002e2e2e8220 */ /* 0x010fe20000400000 */
[----:B------:R-:W-:Y:S02]  /*10720*/  FSETP.GEU.AND P0, PT, R80, -126, PT ;  /* 0xc2fc00005000780b */ /* 0x000fe40003f0e000 */
[----:B------:R-:W-:Y:S02]  /*10730*/  F2FP.BF16.F32.PACK_AB R70, R149, R148 ;  /* 0x000000949546723e */ /* 0x000fe400000010ff */
[----:B------:R4:W-:Y:S01]  /*10740*/  STL [R1+0x3c], R46 ;  /* 0x00003c2e01007387 */ /* 0x0009e20000100800 */
[----:B------:R-:W-:Y:S01]  /*10750*/  @!P1 FMUL R79, R79, 0.5 ;  /* 0x3f0000004f4f9820 */ /* 0x000fe20000400000 */
[----:B------:R-:W5:Y:S01]  /*10760*/  MUFU.EX2 R9, R76 ;  /* 0x0000004c00097308 */ /* 0x000f620000000800 */
[----:B---3--:R-:W-:Y:S01]  /*10770*/  @!P6 FMUL R7, R7, R7 ;  /* 0x000000070707e220 */ /* 0x008fe20000400000 */
[----:B------:R-:W-:-:S02]  /*10780*/  FSETP.GEU.AND P6, PT, R81, -126, PT ;  /* 0xc2fc00005100780b */ /* 0x000fc40003fce000 */
[----:B-1----:R-:W-:Y:S02]  /*10790*/  F2FP.BF16.F32.PACK_AB R45, R47, R45 ;  /* 0x0000002d2f2d723e */ /* 0x002fe400000010ff */
[----:B------:R1:W-:Y:S01]  /*107a0*/  STL [R1+0x40], R7 ;  /* 0x0000400701007387 */ /* 0x0003e20000100800 */
[----:B------:R-:W-:Y:S01]  /*107b0*/  @!P0 FMUL R80, R80, 0.5 ;  /* 0x3f00000050508820 */ /* 0x000fe20000400000 */
[----:B------:R-:W3:Y:S01]  /*107c0*/  MUFU.EX2 R6, R77 ;  /* 0x0000004d00067308 */ /* 0x000ee20000000800 */
[----:B--2---:R-:W-:Y:S01]  /*107d0*/  @!P5 FMUL R4, R4, R4 ;  /* 0x000000040404d220 */ /* 0x004fe20000400000 */
[----:B------:R-:W-:Y:S02]  /*107e0*/  FSETP.GEU.AND P5, PT, R82, -126, PT ;  /* 0xc2fc00005200780b */ /* 0x000fe40003fae000 */
[----:B------:R-:W-:Y:S02]  /*107f0*/  F2FP.BF16.F32.PACK_AB R71, R93, R92 ;  /* 0x0000005c5d47723e */ /* 0x000fe400000010ff */
[----:B------:R1:W-:Y:S01]  /*10800*/  STL [R1+0x44], R4 ;  /* 0x0000440401007387 */ /* 0x0003e20000100800 */
[----:B------:R-:W-:Y:S01]  /*10810*/  @!P6 FMUL R81, R81, 0.5 ;  /* 0x3f0000005151e820 */ /* 0x000fe20000400000 */
[----:B------:R-:W2:Y:S01]  /*10820*/  MUFU.EX2 R11, R78 ;  /* 0x0000004e000b7308 */ /* 0x000ea20000000800 */
[----:B-----5:R-:W-:Y:S01]  /*10830*/  @!P4 FMUL R9, R9, R9 ;  /* 0x000000090909c220 */ /* 0x020fe20000400000 */
[----:B------:R-:W-:-:S02]  /*10840*/  FSETP.GEU.AND P4, PT, R83, -126, PT ;  /* 0xc2fc00005300780b */ /* 0x000fc40003f8e000 */
[----:B------:R-:W-:Y:S02]  /*10850*/  F2FP.BF16.F32.PACK_AB R72, R95, R94 ;  /* 0x0000005e5f48723e */ /* 0x000fe400000010ff */
[----:B------:R1:W-:Y:S01]  /*10860*/  STL [R1+0x48], R9 ;  /* 0x0000480901007387 */ /* 0x0003e20000100800 */
[----:B------:R-:W-:Y:S01]  /*10870*/  @!P5 FMUL R82, R82, 0.5 ;  /* 0x3f0000005252d820 */ /* 0x000fe20000400000 */
[----:B------:R-:W5:Y:S01]  /*10880*/  MUFU.EX2 R8, R79 ;  /* 0x0000004f00087308 */ /* 0x000f620000000800 */
[----:B---3--:R-:W-:Y:S01]  /*10890*/  @!P3 FMUL R6, R6, R6 ;  /* 0x000000060606b220 */ /* 0x008fe20000400000 */
[----:B------:R-:W-:Y:S02]  /*108a0*/  FSETP.GEU.AND P3, PT, R84, -126, PT ;  /* 0xc2fc00005400780b */ /* 0x000fe40003f6e000 */
[----:B------:R-:W-:Y:S02]  /*108b0*/  F2FP.BF16.F32.PACK_AB R73, R97, R96 ;  /* 0x000000606149723e */ /* 0x000fe400000010ff */
[----:B------:R1:W-:Y:S01]  /*108c0*/  STL [R1+0x4c], R6 ;  /* 0x00004c0601007387 */ /* 0x0003e20000100800 */
[----:B------:R-:W-:Y:S01]  /*108d0*/  @!P4 FMUL R83, R83, 0.5 ;  /* 0x3f0000005353c820 */ /* 0x000fe20000400000 */
[----:B------:R-:W3:Y:S01]  /*108e0*/  MUFU.EX2 R157, R80 ;  /* 0x00000050009d7308 */ /* 0x000ee20000000800 */
[----:B--2---:R-:W-:Y:S01]  /*108f0*/  @!P2 FMUL R11, R11, R11 ;  /* 0x0000000b0b0ba220 */ /* 0x004fe20000400000 */
[----:B------:R-:W-:-:S02]  /*10900*/  FSETP.GEU.AND P2, PT, R85, -126, PT ;  /* 0xc2fc00005500780b */ /* 0x000fc40003f4e000 */
[----:B------:R-:W-:Y:S02]  /*10910*/  F2FP.BF16.F32.PACK_AB R74, R99, R98 ;  /* 0x00000062634a723e */ /* 0x000fe400000010ff */
[----:B------:R1:W-:Y:S01]  /*10920*/  STL [R1+0x50], R11 ;  /* 0x0000500b01007387 */ /* 0x0003e20000100800 */
[----:B------:R-:W-:Y:S01]  /*10930*/  @!P3 FMUL R84, R84, 0.5 ;  /* 0x3f0000005454b820 */ /* 0x000fe20000400000 */
[----:B------:R-:W2:Y:S01]  /*10940*/  MUFU.EX2 R10, R81 ;  /* 0x00000051000a7308 */ /* 0x000ea20000000800 */
[----:B-----5:R-:W-:Y:S01]  /*10950*/  @!P1 FMUL R8, R8, R8 ;  /* 0x0000000808089220 */ /* 0x020fe20000400000 */
[----:B------:R-:W-:Y:S02]  /*10960*/  FSETP.GEU.AND P1, PT, R86, -126, PT ;  /* 0xc2fc00005600780b */ /* 0x000fe40003f2e000 */
[----:B------:R-:W-:Y:S02]  /*10970*/  F2FP.BF16.F32.PACK_AB R75, R101, R100 ;  /* 0x00000064654b723e */ /* 0x000fe400000010ff */
[----:B------:R1:W-:Y:S01]  /*10980*/  STL [R1+0x54], R8 ;  /* 0x0000540801007387 */ /* 0x0003e20000100800 */
[----:B------:R-:W-:Y:S01]  /*10990*/  @!P2 FMUL R85, R85, 0.5 ;  /* 0x3f0000005555a820 */ /* 0x000fe20000400000 */
[----:B------:R-:W5:Y:S01]  /*109a0*/  MUFU.EX2 R20, R82 ;  /* 0x0000005200147308 */ /* 0x000f620000000800 */
[----:B---3--:R-:W-:Y:S01]  /*109b0*/  @!P0 FMUL R157, R157, R157 ;  /* 0x0000009d9d9d8220 */ /* 0x008fe20000400000 */
[----:B------:R-:W-:-:S02]  /*109c0*/  FSETP.GEU.AND P0, PT, R87, -126, PT ;  /* 0xc2fc00005700780b */ /* 0x000fc40003f0e000 */
[----:B------:R-:W-:Y:S02]  /*109d0*/  F2FP.BF16.F32.PACK_AB R76, R103, R102 ;  /* 0x00000066674c723e */ /* 0x000fe400000010ff */
[----:B------:R1:W-:Y:S01]  /*109e0*/  STL [R1+0x58], R157 ;  /* 0x0000589d01007387 */ /* 0x0003e20000100800 */
[----:B------:R-:W-:Y:S01]  /*109f0*/  @!P1 FMUL R86, R86, 0.5 ;  /* 0x3f00000056569820 */ /* 0x000fe20000400000 */
[----:B------:R-:W3:Y:S01]  /*10a00*/  MUFU.EX2 R21, R83 ;  /* 0x0000005300157308 */ /* 0x000ee20000000800 */
[----:B--2---:R-:W-:Y:S01]  /*10a10*/  @!P6 FMUL R10, R10, R10 ;  /* 0x0000000a0a0ae220 */ /* 0x004fe20000400000 */
[----:B------:R-:W-:Y:S02]  /*10a20*/  LOP3.LUT P6, RZ, R3, 0x3, R56, 0x48, !PT ;  /* 0x0000000303ff7812 */ /* 0x000fe400078c4838 */
[----:B------:R-:W-:Y:S02]  /*10a30*/  F2FP.BF16.F32.PACK_AB R56, R19, R18 ;  /* 0x000000121338723e */ /* 0x000fe400000010ff */
[----:B------:R1:W-:Y:S01]  /*10a40*/  STL [R1+0x5c], R10 ;  /* 0x00005c0a01007387 */ /* 0x0003e20000100800 */
[----:B------:R-:W-:Y:S01]  /*10a50*/  @!P0 FMUL R87, R87, 0.5 ;  /* 0x3f00000057578820 */ /* 0x000fe20000400000 */
[----:B------:R-:W2:Y:S01]  /*10a60*/  MUFU.EX2 R14, R84 ;  /* 0x00000054000e7308 */ /* 0x000ea20000000800 */
[----:B-----5:R-:W-:Y:S01]  /*10a70*/  @!P5 FMUL R20, R20, R20 ;  /* 0x000000141414d220 */ /* 0x020fe20000400000 */
[----:B------:R-:W-:-:S02]  /*10a80*/  F2FP.BF16.F32.PACK_AB R77, R105, R104 ;  /* 0x00000068694d723e */ /* 0x000fc400000010ff */
[----:B------:R-:W-:Y:S02]  /*10a90*/  F2FP.BF16.F32.PACK_AB R78, R107, R106 ;  /* 0x0000006a6b4e723e */ /* 0x000fe400000010ff */
[----:B------:R1:W-:Y:S01]  /*10aa0*/  STL [R1+0x60], R20 ;  /* 0x0000601401007387 */ /* 0x0003e20000100800 */
[----:B------:R-:W-:Y:S01]  /*10ab0*/  F2FP.BF16.F32.PACK_AB R79, R109, R108 ;  /* 0x0000006c6d4f723e */ /* 0x000fe200000010ff */
[----:B------:R-:W5:Y:S01]  /*10ac0*/  MUFU.EX2 R15, R85 ;  /* 0x00000055000f7308 */ /* 0x000f620000000800 */
[----:B---3--:R-:W-:Y:S01]  /*10ad0*/  @!P4 FMUL R21, R21, R21 ;  /* 0x000000151515c220 */ /* 0x008fe20000400000 */
[----:B------:R-:W-:Y:S02]  /*10ae0*/  F2FP.BF16.F32.PACK_AB R80, R111, R110 ;  /* 0x0000006e6f50723e */ /* 0x000fe400000010ff */
[----:B------:R-:W-:Y:S02]  /*10af0*/  F2FP.BF16.F32.PACK_AB R81, R113, R112 ;  /* 0x000000707151723e */ /* 0x000fe400000010ff */
[----:B------:R1:W-:Y:S01]  /*10b00*/  STL [R1+0x64], R21 ;  /* 0x0000641501007387 */ /* 0x0003e20000100800 */
[----:B------:R-:W-:Y:S01]  /*10b10*/  F2FP.BF16.F32.PACK_AB R82, R115, R114 ;  /* 0x000000727352723e */ /* 0x000fe200000010ff */
[----:B------:R-:W3:Y:S01]  /*10b20*/  MUFU.EX2 R12, R86 ;  /* 0x00000056000c7308 */ /* 0x000ee20000000800 */
[----:B--2---:R-:W-:Y:S01]  /*10b30*/  @!P3 FMUL R14, R14, R14 ;  /* 0x0000000e0e0eb220 */ /* 0x004fe20000400000 */
[----:B------:R-:W-:-:S02]  /*10b40*/  F2FP.BF16.F32.PACK_AB R83, R117, R116 ;  /* 0x000000747553723e */ /* 0x000fc400000010ff */
[----:B------:R-:W-:Y:S02]  /*10b50*/  F2FP.BF16.F32.PACK_AB R84, R119, R118 ;  /* 0x000000767754723e */ /* 0x000fe400000010ff */
[----:B------:R1:W-:Y:S01]  /*10b60*/  STL [R1+0x70], R14 ;  /* 0x0000700e01007387 */ /* 0x0003e20000100800 */
[----:B----4-:R-:W-:Y:S01]  /*10b70*/  F2FP.BF16.F32.PACK_AB R46, R46, R5 ;  /* 0x000000052e2e723e */ /* 0x010fe200000010ff */
[----:B------:R-:W2:Y:S01]  /*10b80*/  MUFU.EX2 R13, R87 ;  /* 0x00000057000d7308 */ /* 0x000ea20000000800 */
[----:B-----5:R-:W-:Y:S01]  /*10b90*/  @!P2 FMUL R15, R15, R15 ;  /* 0x0000000f0f0fa220 */ /* 0x020fe20000400000 */
[----:B------:R-:W-:Y:S02]  /*10ba0*/  F2FP.BF16.F32.PACK_AB R85, R121, R120 ;  /* 0x000000787955723e */ /* 0x000fe400000010ff */
[----:B------:R-:W-:Y:S02]  /*10bb0*/  F2FP.BF16.F32.PACK_AB R47, R4, R7 ;  /* 0x00000007042f723e */ /* 0x000fe400000010ff */
[----:B------:R1:W-:Y:S01]  /*10bc0*/  STL [R1+0x74], R15 ;  /* 0x0000740f01007387 */ /* 0x0003e20000100800 */
[----:B------:R-:W-:Y:S01]  /*10bd0*/  F2FP.BF16.F32.PACK_AB R48, R6, R9 ;  /* 0x000000090630723e */ /* 0x000fe200000010ff */
[----:B---3--:R-:W-:Y:S01]  /*10be0*/  @!P1 FMUL R12, R12, R12 ;  /* 0x0000000c0c0c9220 */ /* 0x008fe20000400000 */
[----:B------:R-:W-:-:S02]  /*10bf0*/  F2FP.BF16.F32.PACK_AB R86, R123, R122 ;  /* 0x0000007a7b56723e */ /* 0x000fc400000010ff */
[----:B------:R-:W-:Y:S02]  /*10c00*/  F2FP.BF16.F32.PACK_AB R49, R8, R11 ;  /* 0x0000000b0831723e */ /* 0x000fe400000010ff */
[----:B------:R1:W-:Y:S01]  /*10c10*/  STL [R1+0x68], R12 ;  /* 0x0000680c01007387 */ /* 0x0003e20000100800 */
[----:B------:R-:W-:Y:S01]  /*10c20*/  F2FP.BF16.F32.PACK_AB R50, R10, R157 ;  /* 0x0000009d0a32723e */ /* 0x000fe200000010ff */
[----:B--2---:R-:W-:Y:S01]  /*10c30*/  @!P0 FMUL R13, R13, R13 ;  /* 0x0000000d0d0d8220 */ /* 0x004fe20000400000 */
[----:B------:R-:W-:Y:S02]  /*10c40*/  F2FP.BF16.F32.PACK_AB R87, R151, R150 ;  /* 0x000000969757723e */ /* 0x000fe400000010ff */
[----:B------:R-:W-:Y:S02]  /*10c50*/  F2FP.BF16.F32.PACK_AB R51, R21, R20 ;  /* 0x000000141533723e */ /* 0x000fe400000010ff */
[----:B------:R1:W-:Y:S01]  /*10c60*/  STL [R1+0x6c], R13 ;  /* 0x00006c0d01007387 */ /* 0x0003e20000100800 */
[----:B------:R-:W-:-:S02]  /*10c70*/  F2FP.BF16.F32.PACK_AB R52, R15, R14 ;  /* 0x0000000e0f34723e */ /* 0x000fc400000010ff */
[----:B------:R-:W-:Y:S01]  /*10c80*/  F2FP.BF16.F32.PACK_AB R53, R13, R12 ;  /* 0x0000000c0d35723e */ /* 0x000fe200000010ff */
[----:B------:R-:W-:Y:S06]  /*10c90*/  @!P6 BRA `(.L_x_245) ;  /* 0x000000000040e947 */ /* 0x000fec0003800000 */
[----:B-1----:R-:W-:Y:S01]  /*10ca0*/  MOV R14, 0x8 ;  /* 0x00000008000e7802 */ /* 0x002fe20000000f00 */
[----:B------:R-:W1:Y:S01]  /*10cb0*/  LDCU.64 UR6, c[0x4][0xb0] ;  /* 0x01001600ff0677ac */ /* 0x000e620008000a00 */
[----:B------:R-:W-:Y:S02]  /*10cc0*/  HFMA2 R12, -RZ, RZ, 0, 5.9604644775390625e-08 ;  /* 0x00000001ff0c7431 */ /* 0x000fe400000001ff */
[----:B------:R-:W-:Y:S01]  /*10cd0*/  IMAD.MOV.U32 R8, RZ, RZ, 0x1be ;  /* 0x000001beff087424 */ /* 0x000fe200078e00ff */
[----:B------:R-:W2:Y:S01]  /*10ce0*/  LDCU.64 UR4, c[0x4][0xb8] ;  /* 0x01001700ff0477ac */ /* 0x000ea20008000a00 */
[----:B------:R-:W3:Y:S01]  /*10cf0*/  LDC.64 R14, c[0x4][R14] ;  /* 0x010000000e0e7b82 */ /* 0x000ee20000000a00 */
[----:B------:R-:W-:Y:S01]  /*10d00*/  IMAD.MOV.U32 R13, RZ, RZ, RZ ;  /* 0x000000ffff0d7224 */ /* 0x000fe200078e00ff */
[----:B------:R-:W4:Y:S01]  /*10d10*/  LDCU.64 UR8, c[0x4][0x20] ;  /* 0x01000400ff0877ac */ /* 0x000f220008000a00 */
[----:B-1----:R-:W-:Y:S01]  /*10d20*/  IMAD.U32 R4, RZ, RZ, UR6 ;  /* 0x00000006ff047e24 */ /* 0x002fe2000f8e00ff */
[----:B------:R-:W-:Y:S01]  /*10d30*/  MOV R5, UR7 ;  /* 0x0000000700057c02 */ /* 0x000fe20008000f00 */
[----:B--2---:R-:W-:Y:S01]  /*10d40*/  IMAD.U32 R6, RZ, RZ, UR4 ;  /* 0x00000004ff067e24 */ /* 0x004fe2000f8e00ff */
[----:B------:R-:W-:Y:S01]  /*10d50*/  MOV R7, UR5 ;  /* 0x0000000500077c02 */ /* 0x000fe20008000f00 */
[----:B----4-:R-:W-:Y:S01]  /*10d60*/  IMAD.U32 R10, RZ, RZ, UR8 ;  /* 0x00000008ff0a7e24 */ /* 0x010fe2000f8e00ff */
[----:B------:R-:W-:-:S02]  /*10d70*/  MOV R11, UR9 ;  /* 0x00000009000b7c02 */ /* 0x000fc40008000f00 */
[----:B------:R-:W-:-:S07]  /*10d80*/  LEPC R20, `(.L_x_245) ;  /* 0x000000001014794e */ /* 0x000fce0000000000 */
[----:B---3--:R-:W-:Y:S05]  /*10d90*/  CALL.ABS.NOINC R14 ;  /* 0x000000000e007343 */ /* 0x008fea0003c00000 */
.L_x_245:
[C---:B------:R-:W-:Y:S01]  /*10da0*/  FSETP.NEU.AND P0, PT, R17.reuse, -INF , PT ;  /* 0xff8000001100780b */ /* 0x040fe20003f0d000 */
[----:B-1----:R-:W1:Y:S01]  /*10db0*/  S2R R157, SR_TID.X ;  /* 0x00000000009d7919 */ /* 0x002e620000002100 */
[----:B------:R-:W-:Y:S05]  /*10dc0*/  WARPSYNC.ALL ;  /* 0x0000000000007948 */ /* 0x000fea0003800000 */
[----:B------:R-:W-:Y:S01]  /*10dd0*/  FSEL R0, R17, RZ, P0 ;  /* 0x000000ff11007208 */ /* 0x000fe20000000000 */
[----:B------:R-:W-:Y:S01]  /*10de0*/  UIADD3 UR4, UPT, UPT, UR40, 0x20, URZ ;  /* 0x0000002028047890 */ /* 0x000fe2000fffe0ff */
[----:B------:R2:W-:Y:S03]  /*10df0*/  STTM.x32 tmem[UR40], R56 ;  /* 0x00000038000079ed */ /* 0x0005e600082c0028 */
[----:B------:R-:W-:Y:S01]  /*10e00*/  FMUL R0, R0, -UR37 ;  /* 0x8000002500007c20 */ /* 0x000fe20008400000 */
[----:B------:R-:W-:-:S03]  /*10e10*/  USHF.R.U32.HI UR4, URZ, 0x15, UR4 ;  /* 0x00000015ff047899 */ /* 0x000fc60008011604 */
[--C-:B------:R-:W-:Y:S02]  /*10e20*/  FFMA2 R88, R88.F32x2.HI_LO, UR37.F32, R0.reuse.F32 ;  /* 0x0000002558587c49 */ /* 0x100fe40009200000 */
[----:B------:R-:W-:Y:S01]  /*10e30*/  FFMA2 R90, R90.F32x2.HI_LO, UR37.F32, R0.F32 ;  /* 0x000000255a5a7c49 */ /* 0x000fe20009200000 */
[----:B------:R-:W-:Y:S02]  /*10e40*/  MOV R3, UR4 ;  /* 0x0000000400037c02 */ /* 0x000fe40008000f00 */
[----:B------:R-:W-:Y:S02]  /*10e50*/  FSETP.GEU.AND P4, PT, R88, -126, PT ;  /* 0xc2fc00005800780b */ /* 0x000fe40003f8e000 */
[----:B------:R-:W-:Y:S02]  /*10e60*/  FSETP.GEU.AND P3, PT, R89, -126, PT ;  /* 0xc2fc00005900780b */ /* 0x000fe40003f6e000 */
[----:B------:R-:W-:Y:S02]  /*10e70*/  FSETP.GEU.AND P2, PT, R90, -126, PT ;  /* 0xc2fc00005a00780b */ /* 0x000fe40003f4e000 */
[----:B------:R-:W-:-:S07]  /*10e80*/  FSETP.GEU.AND P1, PT, R91, -126, PT ;  /* 0xc2fc00005b00780b */ /* 0x000fce0003f2e000 */
[----:B------:R-:W-:Y:S02]  /*10e90*/  @!P4 FMUL R88, R88, 0.5 ;  /* 0x3f0000005858c820 */ /* 0x000fe40000400000 */
[----:B------:R-:W-:Y:S02]  /*10ea0*/  @!P3 FMUL R89, R89, 0.5 ;  /* 0x3f0000005959b820 */ /* 0x000fe40000400000 */
[----:B------:R-:W-:Y:S02]  /*10eb0*/  @!P2 FMUL R90, R90, 0.5 ;  /* 0x3f0000005a5aa820 */ /* 0x000fe40000400000 */
[----:B------:R-:W-:Y:S01]  /*10ec0*/  @!P1 FMUL R91, R91, 0.5 ;  /* 0x3f0000005b5b9820 */ /* 0x000fe20000400000 */
[----:B--2---:R-:W2:Y:S01]  /*10ed0*/  MUFU.EX2 R58, R88 ;  /* 0x00000058003a7308 */ /* 0x004ea20000000800 */
[----:B-1----:R-:W-:-:S04]  /*10ee0*/  SHF.R.U32.HI R60, RZ, 0x5, R157 ;  /* 0x00000005ff3c7819 */ /* 0x002fc8000001169d */
[----:B------:R-:W-:-:S03]  /*10ef0*/  LOP3.LUT P0, RZ, R3, 0x3, R60, 0x48, !PT ;  /* 0x0000000303ff7812 */ /* 0x000fc6000780483c */
[----:B------:R-:W1:Y:S08]  /*10f00*/  MUFU.EX2 R59, R89 ;  /* 0x00000059003b7308 */ /* 0x000e700000000800 */
[----:B------:R-:W3:Y:S01]  /*10f10*/  MUFU.EX2 R56, R90 ;  /* 0x0000005a00387308 */ /* 0x000ee20000000800 */
[----:B--2---:R-:W-:-:S07]  /*10f20*/  @!P4 FMUL R58, R58, R58 ;  /* 0x0000003a3a3ac220 */ /* 0x004fce0000400000 */
[----:B------:R-:W2:Y:S01]  /*10f30*/  MUFU.EX2 R57, R91 ;  /* 0x0000005b00397308 */ /* 0x000ea20000000800 */
[----:B-1----:R-:W-:-:S05]  /*10f40*/  @!P3 FMUL R59, R59, R59 ;  /* 0x0000003b3b3bb220 */ /* 0x002fca0000400000 */
[----:B------:R-:W-:Y:S01]  /*10f50*/  F2FP.BF16.F32.PACK_AB R54, R59, R58 ;  /* 0x0000003a3b36723e */ /* 0x000fe200000010ff */
[----:B---3--:R-:W-:Y:S01]  /*10f60*/  @!P2 FMUL R56, R56, R56 ;  /* 0x000000383838a220 */ /* 0x008fe20000400000 */
[----:B--2---:R-:W-:-:S05]  /*10f70*/  @!P1 FMUL R57, R57, R57 ;  /* 0x0000003939399220 */ /* 0x004fca0000400000 */
[----:B------:R-:W-:Y:S01]  /*10f80*/  F2FP.BF16.F32.PACK_AB R55, R57, R56 ;  /* 0x000000383937723e */ /* 0x000fe200000010ff */
[----:B------:R-:W-:Y:S06]  /*10f90*/  @!P0 BRA `(.L_x_246) ;  /* 0x0000000000408947 */ /* 0x000fec0003800000 */
[----:B------:R-:W-:Y:S01]  /*10fa0*/  MOV R14, 0x8 ;  /* 0x00000008000e7802 */ /* 0x000fe20000000f00 */
        /* <DEDUP_REMOVED lines=15> */
.L_x_246:
[----:B------:R-:W-:-:S04]  /*110a0*/  UISETP.NE.AND UP0, UPT, UR51, URZ, UPT ;  /* 0x000000ff3300728c */ /* 0x000fc8000bf05270 */
[----:B------:R-:W-:-:S06]  /*110b0*/  USEL UR4, UR44, UR43, UP0 ;  /* 0x0000002b2c047287 */ /* 0x000fcc0008000000 */
[----:B------:R-:W-:Y:S01]  /*110c0*/  MOV R0, UR4 ;  /* 0x0000000400007c02 */ /* 0x000fe20008000f00 */
[----:B------:R-:W-:Y:S05]  /*110d0*/  WARPSYNC.ALL ;  /* 0x0000000000007948 */ /* 0x000fea0003800000 */
[----:B------:R-:W-:Y:S01]  /*110e0*/  ISETP.GT.U32.AND P1, PT, R0, 0x1, PT ;  /* 0x000000010000780c */ /* 0x000fe20003f24070 */
[----:B------:R1:W-:Y:S01]  /*110f0*/  STTM.x32 tmem[UR40+0x20], R24 ;  /* 0x00002018000079ed */ /* 0x0003e200082c0028 */
[----:B------:R-:W2:Y:S11]  /*11100*/  FENCE.VIEW.ASYNC.T ;  /* 0x00000000000073c6 */ /* 0x000eb60000000200 */
[----:B------:R-:W-:Y:S05]  /*11110*/  @P1 BRA `(.L_x_247) ;  /* 0x0000000000081947 */ /* 0x000fea0003800000 */
[----:B------:R-:W-:Y:S05]  /*11120*/  BPT.TRAP 0x1 ;  /* 0x000000040000795c */ /* 0x000fea0000300000 */
[----:B------:R-:W-:Y:S05]  /*11130*/  BPT.TRAP 0x1 ;  /* 0x000000040000795c */ /* 0x000fea0000300000 */
.L_x_247:
[----:B------:R-:W3:Y:S01]  /*11140*/  S2UR UR5, SR_CgaCtaId ;  /* 0x00000000000579c3 */ /* 0x000ee20000008800 */
[----:B------:R-:W-:Y:S01]  /*11150*/  UISETP.NE.AND UP0, UPT, UR51, URZ, UPT ;  /* 0x000000ff3300728c */ /* 0x000fe2000bf05270 */
[----:B------:R-:W-:Y:S02]  /*11160*/  UMOV UR4, 0x400 ;  /* 0x0000040000047882 */ /* 0x000fe40000000000 */
[----:B---3--:R-:W-:-:S04]  /*11170*/  ULEA UR4, UR5, UR4, 0x18 ;  /* 0x0000000405047291 */ /* 0x008fc8000f8ec0ff */
[----:B------:R-:W-:-:S04]  /*11180*/  UIADD3 UR6, UPT, UPT, UR4, 0x14068, URZ ;  /* 0x0001406804067890 */ /* 0x000fc8000fffe0ff */
[----:B------:R-:W-:-:S04]  /*11190*/  @UP0 UIADD3 UR6, UPT, UPT, UR4, 0x14058, URZ ;  /* 0x0001405804060890 */ /* 0x000fc8000fffe0ff */
[----:B------:R-:W-:Y:S02]  /*111a0*/  UPRMT UR6, UR5, 0x654, UR6 ;  /* 0x0000065405067896 */ /* 0x000fe40008000006 */
[----:B------:R-:W-:-:S04]  /*111b0*/  USEL UR5, UR48, UR47, UP0 ;  /* 0x0000002f30057287 */ /* 0x000fc80008000000 */
[----:B------:R-:W-:-:S03]  /*111c0*/  ULOP3.LUT UR5, UR5, 0x1, URZ, 0x3c, !UPT ;  /* 0x0000000105057892 */ /* 0x000fc6000f8e3cff */
[----:B--2---:R-:W-:Y:S01]  /*111d0*/  SYNCS.ARRIVE.TRANS64.RED.A1T0 RZ, [UR6], RZ ;  /* 0x000000ffffff79a7 */ /* 0x004fe20008100406 */
[----:B------:R-:W-:Y:S02]  /*111e0*/  USEL UR48, UR5, UR48, UP0 ;  /* 0x0000003005307287 */ /* 0x000fe40008000000 */
[----:B------:R-:W-:Y:S02]  /*111f0*/  USEL UR47, UR47, UR5, UP0 ;  /* 0x000000052f2f7287 */ /* 0x000fe40008000000 */
[----:B------:R-:W-:-:S09]  /*11200*/  UISETP.NE.AND UP0, UPT, UR41, URZ, UPT ;  /* 0x000000ff2900728c */ /* 0x000fd2000bf05270 */
[----:B------:R-:W-:Y:S05]  /*11210*/  BRA.U UP0, `(.L_x_248) ;  /* 0x0000000100047547 */ /* 0x000fea000b800000 */
[----:B------:R-:W-:Y:S05]  /*11220*/  BPT.TRAP 0x1 ;  /* 0x000000040000795c */ /* 0x000fea0000300000 */
.L_x_248:
[----:B------:R-:W-:Y:S01]  /*11230*/  UISETP.NE.AND UP0, UPT, UR51, URZ, UPT ;  /* 0x000000ff3300728c */ /* 0x000fe2000bf05270 */
[----:B------:R-:W-:Y:S01]  /*11240*/  MOV R0, UR39 ;  /* 0x0000002700007c02 */ /* 0x000fe20008000f00 */
[----:B------:R-:W-:Y:S01]  /*11250*/  UIADD3 UR6, UPT, UPT, UR4, 0x14078, URZ ;  /* 0x0001407804067890 */ /* 0x000fe2000fffe0ff */
[----:B------:R-:W-:Y:S01]  /*11260*/  FADD2 R22, R22.F32x2.HI_LO, RZ.F32 ;  /* 0x000000ff1616724b */ /* 0x000fe20000200000 */
[----:B------:R-:W-:Y:S01]  /*11270*/  FSETP.NEU.AND P0, PT, R17, -INF , PT ;  /* 0xff8000001100780b */ /* 0x000fe20003f0d000 */
[----:B------:R-:W-:Y:S01]  /*11280*/  FADD2 R124, R124.F32x2.HI_LO, RZ.F32 ;  /* 0x000000ff7c7c724b */ /* 0x000fe20000200000 */
[----:B------:R-:W-:Y:S01]  /*11290*/  SHF.L.U32 R0, R0, 0x1f, RZ ;  /* 0x0000001f00007819 */ /* 0x000fe200000006ff */
[----:B------:R-:W-:Y:S01]  /*112a0*/  FADD2 R22, R22.F32x2.HI_LO, R130.F32x2.HI_LO ;  /* 0x000000821616724b */ /* 0x000fe20000000000 */
[----:B------:R-:W-:Y:S01]  /*112b0*/  FSEL R3, R17, RZ, P0 ;  /* 0x000000ff11037208 */ /* 0x000fe20000000000 */
[----:B------:R-:W-:Y:S02]  /*112c0*/  FADD2 R126, R126.F32x2.HI_LO, RZ.F32 ;  /* 0x000000ff7e7e724b */ /* 0x000fe40000200000 */
[----:B------:R-:W-:Y:S01]  /*112d0*/  @!UP0 UIADD3 UR6, UPT, UPT, UR4, 0x14088, URZ ;  /* 0x0001408804068890 */ /* 0x000fe2000fffe0ff */
[----:B------:R-:W-:Y:S01]  /*112e0*/  FADD2 R124, R124.F32x2.HI_LO, R132.F32x2.HI_LO ;  /* 0x000000847c7c724b */ /* 0x000fe20000000000 */
[----:B------:R-:W-:Y:S01]  /*112f0*/  FSETP.NEU.AND P0, PT, R156, R3, PT ;  /* 0x000000039c00720b */ /* 0x000fe20003f0d000 */
[----:B------:R-:W-:-:S02]  /*11300*/  FADD2 R126, R126.F32x2.HI_LO, R134.F32x2.HI_LO ;  /* 0x000000867e7e724b */ /* 0x000fc40000000000 */
[----:B------:R-:W-:Y:S02]  /*11310*/  FADD2 R22, R22.F32x2.HI_LO, R138.F32x2.HI_LO ;  /* 0x0000008a1616724b */ /* 0x000fe40000000000 */
[----:B------:R-:W-:Y:S02]  /*11320*/  FADD2 R124, R124.F32x2.HI_LO, R140.F32x2.HI_LO ;  /* 0x0000008c7c7c724b */ /* 0x000fe40000000000 */
[----:B------:R-:W2:Y:S01]  /*11330*/  SYNCS.PHASECHK.TRANS64.TRYWAIT P2, [UR6], R0 ;  /* 0x00000000ff0075a7 */ /* 0x000ea20008041106 */
[----:B------:R-:W-:Y:S02]  /*11340*/  FADD2 R126, R126.F32x2.HI_LO, R142.F32x2.HI_LO ;  /* 0x0000008e7e7e724b */ /* 0x000fe40000000000 */
[----:B------:R-:W-:Y:S02]  /*11350*/  FADD2 R22, R22.F32x2.HI_LO, R146.F32x2.HI_LO ;  /* 0x000000921616724b */ /* 0x000fe40000000000 */
[----:B------:R-:W-:Y:S02]  /*11360*/  FADD2 R124, R124.F32x2.HI_LO, R148.F32x2.HI_LO ;  /* 0x000000947c7c724b */ /* 0x000fe40000000000 */
[----:B------:R-:W-:-:S02]  /*11370*/  FADD2 R126, R126.F32x2.HI_LO, R92.F32x2.HI_LO ;  /* 0x0000005c7e7e724b */ /* 0x000fc40000000000 */
[----:B------:R-:W-:Y:S02]  /*11380*/  FADD2 R22, R22.F32x2.HI_LO, R96.F32x2.HI_LO ;  /* 0x000000601616724b */ /* 0x000fe40000000000 */
[----:B------:R-:W-:Y:S02]  /*11390*/  FADD2 R124, R124.F32x2.HI_LO, R98.F32x2.HI_LO ;  /* 0x000000627c7c724b */ /* 0x000fe40000000000 */
[----:B------:R-:W-:Y:S02]  /*113a0*/  FADD2 R126, R126.F32x2.HI_LO, R100.F32x2.HI_LO ;  /* 0x000000647e7e724b */ /* 0x000fe40000000000 */
[----:B------:R-:W-:Y:S01]  /*113b0*/  FADD2 R22, R22.F32x2.HI_LO, R104.F32x2.HI_LO ;  /* 0x000000681616724b */ /* 0x000fe20000000000 */
[----:B--2---:R-:W-:Y:S06]  /*113c0*/  @!P2 BRA `(.L_x_249) ;  /* 0x000000980084a947 */ /* 0x004fec0003800000 */
.L_x_420:
[----:B------:R-:W-:Y:S01]  /*113d0*/  BSSY.RECONVERGENT B0, `(.L_x_250) ;  /* 0x000000a000007945 */ /* 0x000fe20003800200 */
[----:B--2---:R-:W-:-:S03]  /*113e0*/  MOV R5, 0x3f000000 ;  /* 0x3f00000000057802 */ /* 0x004fc60000000f00 */
[----:B------:R-:W-:Y:S05]  /*113f0*/  @!P0 BRA `(.L_x_251) ;  /* 0x00000000001c8947 */ /* 0x000fea0003800000 */
[----:B------:R-:W-:-:S04]  /*11400*/  FADD R0, -R3, R156 ;  /* 0x0000009c03007221 */ /* 0x000fc80000000100 */
[----:B------:R-:W-:-:S05]  /*11410*/  FMUL R0, R0, UR37 ;  /* 0x0000002500007c20 */ /* 0x000fca0008400000 */
[----:B------:R-:W-:-:S13]  /*11420*/  FSETP.GEU.AND P0, PT, R0, -126, PT ;  /* 0xc2fc00000000780b */ /* 0x000fda0003f0e000 */
[----:B------:R-:W-:-:S04]  /*11430*/  @!P0 FMUL R0, R0, 0.5 ;  /* 0x3f00000000008820 */ /* 0x000fc80000400000 */
[----:B------:R-:W2:Y:S02]  /*11440*/  MUFU.EX2 R5, R0 ;  /* 0x0000000000057308 */ /* 0x000ea40000000800 */
[----:B--2---:R-:W-:-:S04]  /*11450*/  @!P0 FMUL R5, R5, R5 ;  /* 0x0000000505058220 */ /* 0x004fc80000400000 */
[----:B------:R-:W-:Y:S02]  /*11460*/  FMUL R5, R5, 0.5 ;  /* 0x3f00000005057820 */ /* 0x000fe40000400000 */
.L_x_251:
[----:B------:R-:W-:Y:S05]  /*11470*/  BSYNC.RECONVERGENT B0 ;  /* 0x0000000000007941 */ /* 0x000fea0003800200 */
.L_x_250:
[----:B-1----:R-:W2:Y:S04]  /*11480*/  LDL.LU.64 R34, [R1+0x18] ;  /* 0x0000180001227983 */ /* 0x002ea80000300a00 */
[----:B------:R-:W3:Y:S04]  /*11490*/  LDL.LU.64 R32, [R1+0x20] ;  /* 0x0000200001207983 */ /* 0x000ee80000300a00 */
[----:B------:R-:W4:Y:S04]  /*114a0*/  LDL.LU.64 R30, [R1+0x30] ;  /* 0x00003000011e7983 */ /* 0x000f280000300a00 */
[----:B------:R-:W5:Y:S04]  /*114b0*/  LDL.LU.64 R28, [R1+0x38] ;  /* 0x00003800011c7983 */ /* 0x000f680000300a00 */
[----:B------:R-:W5:Y:S04]  /*114c0*/  LDL.LU.64 R26, [R1+0x40] ;  /* 0x00004000011a7983 */ /* 0x000f680000300a00 */
[----:B------:R-:W5:Y:S04]  /*114d0*/  LDL.LU.64 R14, [R1+0x28] ;  /* 0x00002800010e7983 */ /* 0x000f680000300a00 */
[----:B------:R-:W5:Y:S04]  /*114e0*/  LDL.LU.64 R24, [R1+0x50] ;  /* 0x0000500001187983 */ /* 0x000f680000300a00 */
[----:B------:R-:W5:Y:S04]  /*114f0*/  LDL.LU.64 R20, [R1+0x58] ;  /* 0x0000580001147983 */ /* 0x000f680000300a00 */
[----:B------:R-:W5:Y:S04]  /*11500*/  LDL.LU.64 R12, [R1+0x60] ;  /* 0x00006000010c7983 */ /* 0x000f680000300a00 */
[----:B------:R-:W5:Y:S04]  /*11510*/  LDL.LU.64 R8, [R1+0x48] ;  /* 0x0000480001087983 */ /* 0x000f680000300a00 */
[----:B------:R-:W5:Y:S04]  /*11520*/  LDL.LU.64 R10, [R1+0x68] ;  /* 0x00006800010a7983 */ /* 0x000f680000300a00 */
[----:B------:R-:W5:Y:S01]  /*11530*/  LDL.LU.64 R6, [R1+0x70] ;  /* 0x0000700001067983 */ /* 0x000f620000300a00 */
[----:B------:R-:W-:-:S04]  /*11540*/  FMUL R16, R5, R16 ;  /* 0x0000001005107220 */ /* 0x000fc80000400000 */
[----:B------:R-:W-:-:S04]  /*11550*/  FADD2 R18, R16.F32, R18.F32x2.HI_LO ;  /* 0x000000121012724b */ /* 0x000fc80000040000 */
[----:B------:R-:W-:-:S04]  /*11560*/  FADD2 R18, R18.F32x2.HI_LO, R128.F32x2.HI_LO ;  /* 0x000000801212724b */ /* 0x000fc80000000000 */
[----:B------:R-:W-:-:S04]  /*11570*/  FADD2 R18, R18.F32x2.HI_LO, R136.F32x2.HI_LO ;  /* 0x000000881212724b */ /* 0x000fc80000000000 */
[----:B------:R-:W-:-:S04]  /*11580*/  FADD2 R18, R18.F32x2.HI_LO, R144.F32x2.HI_LO ;  /* 0x000000901212724b */ /* 0x000fc80000000000 */
[----:B------:R-:W-:Y:S02]  /*11590*/  FADD2 R18, R18.F32x2.HI_LO, R94.F32x2.HI_LO ;  /* 0x0000005e1212724b */ /* 0x000fe40000000000 */
[----:B------:R-:W-:Y:S02]  /*115a0*/  FADD2 R124, R124.F32x2.HI_LO, R106.F32x2.HI_LO ;  /* 0x0000006a7c7c724b */ /* 0x000fe40000000000 */
[----:B------:R-:W-:Y:S02]  /*115b0*/  FADD2 R126, R126.F32x2.HI_LO, R108.F32x2.HI_LO ;  /* 0x0000006c7e7e724b */ /* 0x000fe40000000000 */
[----:B------:R-:W-:Y:S02]  /*115c0*/  FADD2 R18, R18.F32x2.HI_LO, R102.F32x2.HI_LO ;  /* 0x000000661212724b */ /* 0x000fe40000000000 */
[----:B------:R-:W-:Y:S02]  /*115d0*/  FADD2 R22, R22.F32x2.HI_LO, R112.F32x2.HI_LO ;  /* 0x000000701616724b */ /* 0x000fe40000000000 */
[----:B------:R-:W-:-:S02]  /*115e0*/  FADD2 R124, R124.F32x2.HI_LO, R114.F32x2.HI_LO ;  /* 0x000000727c7c724b */ /* 0x000fc40000000000 */
        /* <DEDUP_REMOVED lines=23> */
[----:B------:R-:W-:Y:S01]  /*11760*/  FADD2 R18, R18.F32x2.HI_LO, R186.F32x2.HI_LO ;  /* 0x000000ba1212724b */ /* 0x000fe20000000000 */
[----:B------:R-:W-:Y:S01]  /*11770*/  ULOP3.LUT UP0, URZ, UR45, 0x7f, UR36, 0xf8, !UPT ;  /* 0x0000007f2dff7892 */ /* 0x000fe2000f80f824 */
[----:B--2---:R-:W-:-:S02]  /*11780*/  FADD2 R124, R124.F32x2.HI_LO, R34.F32x2.HI_LO ;  /* 0x000000227c7c724b */ /* 0x004fc40000000000 */
[----:B---3--:R-:W-:Y:S02]  /*11790*/  FADD2 R126, R126.F32x2.HI_LO, R32.F32x2.HI_LO ;  /* 0x000000207e7e724b */ /* 0x008fe40000000000 */
[----:B----4-:R-:W-:Y:S02]  /*117a0*/  FADD2 R22, R22.F32x2.HI_LO, R30.F32x2.HI_LO ;  /* 0x0000001e1616724b */ /* 0x010fe40000000000 */
[----:B-----5:R-:W-:Y:S02]  /*117b0*/  FADD2 R124, R124.F32x2.HI_LO, R28.F32x2.HI_LO ;  /* 0x0000001c7c7c724b */ /* 0x020fe40000000000 */
        /* <DEDUP_REMOVED lines=11> */
[----:B------:R-:W-:-:S04]  /*11870*/  FADD2 R18, R18.F32x2.HI_LO, R22.F32x2.HI_LO ;  /* 0x000000161212724b */ /* 0x000fc80000000000 */
[----:B------:R-:W-:-:S04]  /*11880*/  FADD2 R18, R18.F32x2.HI_LO, R124.F32x2.HI_LO ;  /* 0x0000007c1212724b */ /* 0x000fc80000000000 */
[----:B------:R-:W-:Y:S01]  /*11890*/  FADD R16, R18, R19 ;  /* 0x0000001312107221 */ /* 0x000fe20000000000 */
[----:B------:R-:W-:Y:S06]  /*118a0*/  BRA.U UP0, `(.L_x_252) ;  /* 0x0000000100907547 */ /* 0x000fec000b800000 */
[----:B------:R-:W-:Y:S05]  /*118b0*/  @P1 BRA `(.L_x_253) ;  /* 0x0000000000041947 */ /* 0x000fea0003800000 */
[----:B------:R-:W-:Y:S05]  /*118c0*/  BPT.TRAP 0x1 ;  /* 0x000000040000795c */ /* 0x000fea0000300000 */
.L_x_253:
[----:B------:R-:W-:Y:S01]  /*118d0*/  UISETP.NE.AND UP0, UPT, UR51, URZ, UPT ;  /* 0x000000ff3300728c */ /* 0x000fe2000bf05270 */
[----:B------:R-:W-:Y:S01]  /*118e0*/  IMAD.U32 R0, RZ, RZ, UR5 ;  /* 0x00000005ff007e24 */ /* 0x000fe2000f8e00ff */
[----:B------:R-:W-:Y:S01]  /*118f0*/  UIADD3 UR6, UPT, UPT, UR4, 0x14060, URZ ;  /* 0x0001406004067890 */ /* 0x000fe2000fffe0ff */
[----:B------:R-:W-:Y:S01]  /*11900*/  IMAD.U32 R18, R157, 0x10000, RZ ;  /* 0x000100009d127824 */ /* 0x000fe200078e00ff */
[----:B------:R-:W-:Y:S02]  /*11910*/  LOP3.LUT R60, R60, 0x3, RZ, 0xc0, !PT ;  /* 0x000000033c3c7812 */ /* 0x000fe400078ec0ff */
[----:B------:R-:W-:Y:S02]  /*11920*/  SHF.L.U32 R0, R0, 0x1f, RZ ;  /* 0x0000001f00007819 */ /* 0x000fe400000006ff */
[----:B------:R-:W-:-:S03]  /*11930*/  LOP3.LUT R18, R18, 0x600000, RZ, 0xc0, !PT ;  /* 0x0060000012127812 */ /* 0x000fc600078ec0ff */
[----:B------:R-:W-:Y:S01]  /*11940*/  @UP0 UIADD3 UR6, UPT, UPT, UR4, 0x14050, URZ ;  /* 0x0001405004060890 */ /* 0x000fe2000fffe0ff */
[----:B------:R-:W-:Y:S01]  /*11950*/  SHF.R.U32.HI R3, RZ, 0x15, R18 ;  /* 0x00000015ff037819 */ /* 0x000fe20000011612 */
[----:B------:R-:W-:-:S03]  /*11960*/  USEL UR4, URZ, 0x80, UP0 ;  /* 0x00000080ff047887 */ /* 0x000fc60008000000 */
[----:B------:R-:W-:-:S03]  /*11970*/  ISETP.NE.AND P0, PT, R60, R3, PT ;  /* 0x000000033c00720c */ /* 0x000fc60003f05270 */
[----:B------:R-:W-:Y:S01]  /*11980*/  LOP3.LUT R18, R18, UR4, RZ, 0xfc, !PT ;  /* 0x0000000412127c12 */ /* 0x000fe2000f8efcff */
[----:B------:R-:W1:Y:S02]  /*11990*/  SYNCS.PHASECHK.TRANS64.TRYWAIT P1, [UR6], R0 ;  /* 0x00000000ff0075a7 */ /* 0x000e640008021106 */
[----:B-1----:R-:W-:Y:S07]  /*119a0*/  @!P1 BRA `(.L_x_254) ;  /* 0x0000009400249947 */ /* 0x002fee0003800000 */
.L_x_422:
        /* <DEDUP_REMOVED lines=17> */
.L_x_255:
[----:B------:R-:W-:Y:S05]  /*11ac0*/  WARPSYNC.ALL ;  /* 0x0000000000007948 */ /* 0x000fea0003800000 */
[----:B------:R-:W-:-:S13]  /*11ad0*/  R2UR UR4, R18 ;  /* 0x00000000120472ca */ /* 0x000fda00000e0000 */
[----:B------:R2:W-:Y:S02]  /*11ae0*/  STTM.x2 tmem[UR4], R16 ;  /* 0x00000010000079ed */ /* 0x0005e400080c0004 */
.L_x_252:
[----:B------:R-:W-:Y:S01]  /*11af0*/  UIADD3 UR4, UPT, UPT, UR45, 0x1, URZ ;  /* 0x000000012d047890 */ /* 0x000fe2000fffe0ff */
[----:B------:R-:W-:Y:S01]  /*11b00*/  MOV R156, R17 ;  /* 0x00000011009c7202 */ /* 0x000fe20000000f00 */
[----:B------:R-:W-:Y:S02]  /*11b10*/  UIADD3 UR45, UPT, UPT, UR45, -0x1, URZ ;  /* 0xffffffff2d2d7890 */ /* 0x000fe4000fffe0ff */
[----:B------:R-:W-:-:S09]  /*11b20*/  UISETP.GT.U32.AND UP0, UPT, UR4, 0x1, UPT ;  /* 0x000000010400788c */ /* 0x000fd2000bf04070 */
[----:B------:R-:W-:Y:S05]  /*11b30*/  BRA.U UP0, `(.L_x_256) ;  /* 0xffffffb900947547 */ /* 0x000fea000b83ffff */
.L_x_235:
[----:B------:R-:W3:Y:S02]  /*11b40*/  LDCU UR4, c[0x0][0x384] ;  /* 0x00007080ff0477ac */ /* 0x000ee40008000800 */
[----:B---3--:R-:W-:-:S09]  /*11b50*/  ULOP3.LUT UP0, URZ, UR4, 0x7f, URZ, 0xc0, !UPT ;  /* 0x0000007f04ff7892 */ /* 0x008fd2000f80c0ff */
[----:B------:R-:W-:Y:S05]  /*11b60*/  BRA.U !UP0, `(.L_x_257) ;  /* 0x0000005d08787547 */ /* 0x000fea000b800000 */
[----:B-1----:R-:W1:Y:S01]  /*11b70*/  S2R R0, SR_TID.X ;  /* 0x0000000000007919 */ /* 0x002e620000002100 */
[----:B------:R-:W-:Y:S01]  /*11b80*/  UISETP.NE.AND UP0, UPT, UR51, URZ, UPT ;  /* 0x000000ff3300728c */ /* 0x000fe2000bf05270 */
[----:B------:R-:W-:-:S03]  /*11b90*/  UMOV UR4, 0x20 ;  /* 0x0000002000047882 */ /* 0x000fc60000000000 */
[----:B------:R-:W-:Y:S02]  /*11ba0*/  USEL UR4, UR4, 0xa0, UP0 ;  /* 0x000000a004047887 */ /* 0x000fe40008000000 */
[----:B------:R-:W-:Y:S02]  /*11bb0*/  USEL UR5, URZ, 0x80, UP0 ;  /* 0x00000080ff057887 */ /* 0x000fe40008000000 */
[----:B------:R-:W-:Y:S01]  /*11bc0*/  USEL UR47, UR48, UR47, UP0 ;  /* 0x0000002f302f7287 */ /* 0x000fe20008000000 */
[----:B-1----:R-:W-:-:S05]  /*11bd0*/  IMAD.U32 R18, R0, 0x10000, RZ ;  /* 0x0001000000127824 */ /* 0x002fca00078e00ff */
[----:B------:R-:W-:-:S05]  /*11be0*/  LOP3.LUT R18, R18, 0x600000, RZ, 0xc0, !PT ;  /* 0x0060000012127812 */ /* 0x000fca00078ec0ff */
[C---:B------:R-:W-:Y:S01]  /*11bf0*/  VIADD R3, R18.reuse, UR4 ;  /* 0x0000000412037c36 */ /* 0x040fe20008000000 */
[----:B------:R-:W-:Y:S01]  /*11c00*/  USEL UR4, UR44, UR43, UP0 ;  /* 0x0000002b2c047287 */ /* 0x000fe20008000000 */
[----:B------:R-:W-:-:S03]  /*11c10*/  LOP3.LUT R18, R18, UR5, RZ, 0xfc, !PT ;  /* 0x0000000512127c12 */ /* 0x000fc6000f8efcff */
[----:B------:R-:W-:Y:S01]  /*11c20*/  UISETP.GT.U32.AND UP0, UPT, UR4, 0x1, UPT ;  /* 0x000000010400788c */ /* 0x000fe2000bf04070 */
[----:B------:R-:W1:Y:S02]  /*11c30*/  SHFL.IDX PT, R3, R3, RZ, 0x1f ;  /* 0x00001fff03037589 */ /* 0x000e6400000e0000 */
[----:B-1----:R-:W-:-:S06]  /*11c40*/  R2UR UR36, R3 ;  /* 0x00000000032472ca */ /* 0x002fcc00000e0000 */
[----:B------:R-:W-:Y:S09]  /*11c50*/  BRA.U UP0, `(.L_x_258) ;  /* 0x0000000100047547 */ /* 0x000ff2000b800000 */
[----:B------:R-:W-:Y:S05]  /*11c60*/  BPT.TRAP 0x1 ;  /* 0x000000040000795c */ /* 0x000fea0000300000 */
.L_x_258:
[----:B------:R-:W1:Y:S01]  /*11c70*/  S2UR UR38, SR_CgaCtaId ;  /* 0x00000000002679c3 */ /* 0x000e620000008800 */
[----:B------:R-:W-:Y:S01]  /*11c80*/  UISETP.NE.AND UP0, UPT, UR51, URZ, UPT ;  /* 0x000000ff3300728c */ /* 0x000fe2000bf05270 */
[----:B------:R-:W-:Y:S01]  /*11c90*/  IMAD.U32 R3, RZ, RZ, UR47 ;  /* 0x0000002fff037e24 */ /* 0x000fe2000f8e00ff */
[----:B------:R-:W-:Y:S01]  /*11ca0*/  UMOV UR37, 0x400 ;  /* 0x0000040000257882 */ /* 0x000fe20000000000 */
[----:B------:R-:W-:Y:S02]  /*11cb0*/  SHF.R.U32.HI R0, RZ, 0x5, R0 ;  /* 0x00000005ff007819 */ /* 0x000fe40000011600 */
[----:B------:R-:W-:Y:S02]  /*11cc0*/  SHF.R.U32.HI R22, RZ, 0x15, R18 ;  /* 0x00000015ff167819 */ /* 0x000fe40000011612 */
[----:B------:R-:W-:Y:S02]  /*11cd0*/  SHF.L.U32 R3, R3, 0x1f, RZ ;  /* 0x0000001f03037819 */ /* 0x000fe400000006ff */
[----:B------:R-:W-:-:S04]  /*11ce0*/  LOP3.LUT R19, R0, 0x3, RZ, 0xc0, !PT ;  /* 0x0000000300137812 */ /* 0x000fc800078ec0ff */
[----:B------:R-:W-:Y:S01]  /*11cf0*/  ISETP.NE.AND P0, PT, R19, R22, PT ;  /* 0x000000161300720c */ /* 0x000fe20003f05270 */
[----:B-1----:R-:W-:-:S04]  /*11d00*/  ULEA UR37, UR38, UR37, 0x18 ;  /* 0x0000002526257291 */ /* 0x002fc8000f8ec0ff */
[----:B------:R-:W-:Y:S02]  /*11d10*/  UIADD3 UR4, UPT, UPT, UR37, 0x14050, URZ ;  /* 0x0001405025047890 */ /* 0x000fe4000fffe0ff */
[----:B------:R-:W-:-:S09]  /*11d20*/  @!UP0 UIADD3 UR4, UPT, UPT, UR37, 0x14060, URZ ;  /* 0x0001406025048890 */ /* 0x000fd2000fffe0ff */
[----:B------:R-:W1:Y:S02]  /*11d30*/  SYNCS.PHASECHK.TRANS64.TRYWAIT P1, [UR4], R3 ;  /* 0x00000003ff0075a7 */ /* 0x000e640008021104 */
[----:B-1----:R-:W-:Y:S05]  /*11d40*/  @!P1 BRA `(.L_x_259) ;  /* 0x0000009000549947 */ /* 0x002fea0003800000 */
.L_x_424:
        /* <DEDUP_REMOVED lines=17> */
.L_x_260:
        /* <DEDUP_REMOVED lines=11> */
[----:B------:R-:W3:Y:S01]  /*11f10*/  LDCU.64 UR6, c[0x4][0xb8] ;  /* 0x01001700ff0677ac */ /* 0x000ee20008000a00 */
[----:B------:R-:W4:Y:S01]  /*11f20*/  LDC.64 R14, c[0x4][R14] ;  /* 0x010000000e0e7b82 */ /* 0x000f220000000a00 */
        /* <DEDUP_REMOVED lines=10> */
.L_x_261:
        /* <DEDUP_REMOVED lines=23> */
.L_x_262:
        /* <DEDUP_REMOVED lines=23> */
.L_x_263:
[----:B------:R-:W-:Y:S05]  /*122b0*/  WARPSYNC.ALL ;  /* 0x0000000000007948 */ /* 0x000fea0003800000 */
[----:B------:R-:W1:Y:S01]  /*122c0*/  LDCU UR5, c[0x0][0x384] ;  /* 0x00007080ff0577ac */ /* 0x000e620008000800 */
[----:B------:R-:W-:Y:S01]  /*122d0*/  VIADD R0, R2, 0x1 ;  /* 0x0000000102007836 */ /* 0x000fe20000000000 */
[----:B------:R-:W-:Y:S01]  /*122e0*/  R2UR UR4, R18 ;  /* 0x00000000120472ca */ /* 0x000fe200000e0000 */
[C---:B------:R-:W-:Y:S02]  /*122f0*/  VIADD R3, R2.reuse, 0x2 ;  /* 0x0000000202037836 */ /* 0x040fe40000000000 */
[----:B------:R-:W-:-:S10]  /*12300*/  VIADD R4, R2, 0x4 ;  /* 0x0000000402047836 */ /* 0x000fd40000000000 */
[----:B------:R-:W3:Y:S01]  /*12310*/  LDTM.x32 R120, tmem[UR4+0x60] ;  /* 0x00006004007879ee */ /* 0x000ee200082c0000 */
[----:B-1----:R-:W-:Y:S01]  /*12320*/  ISETP.GE.AND P4, PT, R0, UR5, PT ;  /* 0x0000000500007c0c */ /* 0x002fe2000bf86270 */
[C---:B------:R-:W-:Y:S01]  /*12330*/  VIADD R0, R2.reuse, 0x5 ;  /* 0x0000000502007836 */ /* 0x040fe20000000000 */
[----:B------:R-:W-:Y:S01]  /*12340*/  ISETP.GE.AND P3, PT, R3, UR5, PT ;  /* 0x0000000503007c0c */ /* 0x000fe2000bf66270 */
[C---:B------:R-:W-:Y:S01]  /*12350*/  VIADD R3, R2.reuse, 0x6 ;  /* 0x0000000602037836 */ /* 0x040fe20000000000 */
[----:B------:R-:W-:Y:S02]  /*12360*/  ISETP.GE.AND P5, PT, R2, UR5, PT ;  /* 0x0000000502007c0c */ /* 0x000fe4000bfa6270 */
[----:B------:R-:W-:Y:S01]  /*12370*/  ISETP.GE.AND P1, PT, R0, UR5, PT ;  /* 0x0000000500007c0c */ /* 0x000fe2000bf26270 */
[C---:B------:R-:W-:Y:S01]  /*12380*/  VIADD R0, R2.reuse, 0x8 ;  /* 0x0000000802007836 */ /* 0x040fe20000000000 */
[----:B------:R-:W-:Y:S01]  /*12390*/  ISETP.GE.AND P0, PT, R3, UR5, PT ;  /* 0x0000000503007c0c */ /* 0x000fe2000bf06270 */
[----:B------:R-:W-:Y:S01]  /*123a0*/  VIADD R3, R2, 0x9 ;  /* 0x0000000902037836 */ /* 0x000fe20000000000 */
[----:B------:R-:W-:-:S02]  /*123b0*/  FSEL R88, R88, -INF , !P5 ;  /* 0xff80000058587808 */ /* 0x000fc40006800000 */
[----:B------:R-:W-:Y:S01]  /*123c0*/  ISETP.GE.AND P6, PT, R0, UR5, PT ;  /* 0x0000000500007c0c */ /* 0x000fe2000bfc6270 */
[C---:B------:R-:W-:Y:S01]  /*123d0*/  VIADD R0, R2.reuse, 0xa ;  /* 0x0000000a02007836 */ /* 0x040fe20000000000 */
[----:B------:R-:W-:Y:S02]  /*123e0*/  FSEL R89, R89, -INF , !P4 ;  /* 0xff80000059597808 */ /* 0x000fe40006000000 */
[----:B------:R-:W-:Y:S01]  /*123f0*/  ISETP.GE.AND P5, PT, R3, UR5, PT ;  /* 0x0000000503007c0c */ /* 0x000fe2000bfa6270 */
[----:B------:R-:W-:Y:S01]  /*12400*/  VIADD R3, R2, 0xc ;  /* 0x0000000c02037836 */ /* 0x000fe20000000000 */
[----:B------:R-:W-:Y:S01]  /*12410*/  ISETP.GE.AND P4, PT, R0, UR5, PT ;  /* 0x0000000500007c0c */ /* 0x000fe2000bf86270 */
[----:B------:R-:W-:Y:S01]  /*12420*/  VIADD R0, R2, 0xd ;  /* 0x0000000d02007836 */ /* 0x000fe20000000000 */
[----:B------:R-:W-:Y:S02]  /*12430*/  ISETP.GE.AND P2, PT, R4, UR5, PT ;  /* 0x0000000504007c0c */ /* 0x000fe4000bf46270 */
[----:B------:R-:W-:-:S02]  /*12440*/  FSEL R90, R90, -INF , !P3 ;  /* 0xff8000005a5a7808 */ /* 0x000fc40005800000 */
[----:B------:R-:W-:Y:S02]  /*12450*/  FSEL R92, R92, -INF , !P2 ;  /* 0xff8000005c5c7808 */ /* 0x000fe40005000000 */
[----:B------:R-:W-:Y:S01]  /*12460*/  ISETP.GE.AND P3, PT, R3, UR5, PT ;  /* 0x0000000503007c0c */ /* 0x000fe2000bf66270 */
[----:B------:R-:W-:Y:S01]  /*12470*/  VIADD R3, R2, 0xe ;  /* 0x0000000e02037836 */ /* 0x000fe20000000000 */
[----:B------:R-:W-:Y:S01]  /*12480*/  ISETP.GE.AND P2, PT, R0, UR5, PT ;  /* 0x0000000500007c0c */ /* 0x000fe2000bf46270 */
[----:B------:R-:W-:Y:S01]  /*12490*/  VIADD R0, R2, 0x10 ;  /* 0x0000001002007836 */ /* 0x000fe20000000000 */
[----:B------:R-:W-:Y:S02]  /*124a0*/  FSEL R93, R93, -INF , !P1 ;  /* 0xff8000005d5d7808 */ /* 0x000fe40004800000 */
[----:B------:R-:W-:Y:S02]  /*124b0*/  FSEL R94, R94, -INF , !P0 ;  /* 0xff8000005e5e7808 */ /* 0x000fe40004000000 */
[----:B------:R-:W-:Y:S01]  /*124c0*/  ISETP.GE.AND P1, PT, R3, UR5, PT ;  /* 0x0000000503007c0c */ /* 0x000fe2000bf26270 */
[----:B------:R-:W-:Y:S01]  /*124d0*/  VIADD R3, R2, 0x11 ;  /* 0x0000001102037836 */ /* 0x000fe20000000000 */
[----:B------:R-:W-:Y:S01]  /*124e0*/  ISETP.GE.AND P0, PT, R0, UR5, PT ;  /* 0x0000000500007c0c */ /* 0x000fe2000bf06270 */
[----:B------:R-:W-:Y:S01]  /*124f0*/  VIADD R0, R2, 0x12 ;  /* 0x0000001202007836 */ /* 0x000fe20000000000 */
        /* <DEDUP_REMOVED lines=198> */
[----:B---3--:R-:W-:Y:S02]  /*13160*/  FSEL R120, R120, -INF , !P3 ;  /* 0xff80000078787808 */ /* 0x008fe40005800000 */
        /* <DEDUP_REMOVED lines=70> */
[C---:B------:R-:W-:Y:S01]  /*135d0*/  VIADD R0, R2.reuse, 0x1f ;  /* 0x0000001f02007836 */ /* 0x040fe20000000000 */
        /* <DEDUP_REMOVED lines=65> */
[C---:B------:R-:W-:Y:S01]  /*139f0*/  VIADD R0, R2.reuse, 0x77 ;  /* 0x0000007702007836 */ /* 0x040fe20000000000 */
[----:B------:R-:W-:Y:S01]  /*13a00*/  FSEL R47, R47, -INF , !P6 ;  /* 0xff8000002f2f7808 */ /* 0x000fe20007000000 */
[----:B------:R-:W-:Y:S01]  /*13a10*/  VIADD R2, R2, 0x7b ;  /* 0x0000007b02027836 */ /* 0x000fe20000000000 */
[----:B------:R-:W-:-:S02]  /*13a20*/  ISETP.GE.AND P6, PT, R3, UR5, PT ;  /* 0x0000000503007c0c */ /* 0x000fc4000bfc6270 */
[----:B------:R-:W-:Y:S02]  /*13a30*/  FSEL R55, R55, -INF , !P4 ;  /* 0xff80000037377808 */ /* 0x000fe40006000000 */
[----:B------:R-:W-:Y:S02]  /*13a40*/  ISETP.GE.AND P4, PT, R2, UR5, PT ;  /* 0x0000000502007c0c */ /* 0x000fe4000bf86270 */
[C---:B------:R-:W-:Y:S02]  /*13a50*/  FMNMX3 R3, R17.reuse, R88, R92, !PT ;  /* 0x0000005811037276 */ /* 0x040fe4000780005c */
[C---:B------:R-:W-:Y:S02]  /*13a60*/  FMNMX3 R2, R17.reuse, R89, R93, !PT ;  /* 0x0000005911027276 */ /* 0x040fe4000780005d */
[----:B------:R-:W-:Y:S02]  /*13a70*/  FMNMX3 R5, R17, R90, R94, !PT ;  /* 0x0000005a11057276 */ /* 0x000fe4000780005e */
[----:B------:R-:W-:-:S02]  /*13a80*/  FSEL R51, R51, -INF , !P5 ;  /* 0xff80000033337808 */ /* 0x000fc40006800000 */
[----:B------:R-:W-:Y:S02]  /*13a90*/  FMNMX3 R3, R3, R96, R100, !PT ;  /* 0x0000006003037276 */ /* 0x000fe40007800064 */
[----:B------:R-:W-:Y:S02]  /*13aa0*/  ISETP.GE.AND P5, PT, R0, UR5, PT ;  /* 0x0000000500007c0c */ /* 0x000fe4000bfa6270 */
        /* <DEDUP_REMOVED lines=45> */
[----:B------:R-:W-:-:S02]  /*13d80*/  FSEL R123, R123, -INF , !P3 ;  /* 0xff8000007b7b7808 */ /* 0x000fc40005800000 */
[----:B------:R-:W-:Y:S02]  /*13d90*/  FSEL R127, R127, -INF , !P2 ;  /* 0xff8000007f7f7808 */ /* 0x000fe40005000000 */
        /* <DEDUP_REMOVED lines=17> */
[----:B------:R-:W-:Y:S02]  /*13eb0*/  FMNMX3 R0, R0, R153, R155, !PT ;  /* 0x0000009900007276 */ /* 0x000fe4000780009b */
[----:B------:R-:W-:Y:S02]  /*13ec0*/  FMNMX3 R2, R5, R156, R150, !PT ;  /* 0x0000009c05027276 */ /* 0x000fe40007800096 */
[----:B------:R-:W-:Y:S02]  /*13ed0*/  FMNMX3 R0, R0, R157, R151, !PT ;  /* 0x0000009d00007276 */ /* 0x000fe40007800097 */
[----:B------:R-:W-:Y:S02]  /*13ee0*/  FMNMX3 R3, R4, R3, R2, !PT ;  /* 0x0000000304037276 */ /* 0x000fe40007800002 */
[----:B------:R-:W-:Y:S02]  /*13ef0*/  ISETP.NE.AND P0, PT, R19, R22, PT ;  /* 0x000000161300720c */ /* 0x000fe40003f05270 */
[----:B------:R-:W-:-:S04]  /*13f00*/  FMNMX R23, R0, R3, !PT ;  /* 0x0000000300177209 */ /* 0x000fc80007800000 */
[C---:B------:R-:W-:Y:S01]  /*13f10*/  FSETP.NEU.AND P1, PT, R23.reuse, -INF , PT ;  /* 0xff8000001700780b */ /* 0x040fe20003f2d000 */
[----:B------:R1:W-:Y:S03]  /*13f20*/  STL [R1+0x74], R23 ;  /* 0x0000741701007387 */ /* 0x0003e60000100800 */
[----:B------:R-:W-:-:S03]  /*13f30*/  FSEL R19, R23, RZ, P1 ;  /* 0x000000ff17137208 */ /* 0x000fc60000800000 */
        /* <DEDUP_REMOVED lines=17> */
.L_x_264:
[----:B------:R-:W-:Y:S05]  /*14050*/  WARPSYNC.ALL ;  /* 0x0000000000007948 */ /* 0x000fea0003800000 */
[----:B------:R-:W-:Y:S01]  /*14060*/  R2UR UR4, R18 ;  /* 0x00000000120472ca */ /* 0x000fe200000e0000 */
[----:B------:R-:W-:Y:S01]  /*14070*/  IMAD.MOV.U32 R18, RZ, RZ, R17 ;  /* 0x000000ffff127224 */ /* 0x000fe200078e0011 */
[----:B------:R-:W-:-:S11]  /*14080*/  ISETP.NE.AND P0, PT, RZ, UR41, PT ;  /* 0x00000029ff007c0c */ /* 0x000fd6000bf05270 */
[----:B------:R3:W-:Y:S02]  /*14090*/  STTM.x2 tmem[UR4], R18 ;  /* 0x00000012000079ed */ /* 0x0007e400080c0004 */
[----:B------:R-:W-:Y:S05]  /*140a0*/  @P0 BRA `(.L_x_265) ;  /* 0x0000000000040947 */ /* 0x000fea0003800000 */
[----:B------:R-:W-:Y:S05]  /*140b0*/  BPT.TRAP 0x1 ;  /* 0x000000040000795c */ /* 0x000fea0000300000 */
.L_x_265:
[----:B------:R-:W-:Y:S01]  /*140c0*/  UISETP.NE.AND UP0, UPT, UR51, URZ, UPT ;  /* 0x000000ff3300728c */ /* 0x000fe2000bf05270 */
[----:B------:R-:W-:Y:S01]  /*140d0*/  MOV R2, UR50 ;  /* 0x0000003200027c02 */ /* 0x000fe20008000f00 */
[----:B------:R-:W-:Y:S01]  /*140e0*/  UIADD3 UR4, UPT, UPT, UR37, 0x14070, URZ ;  /* 0x0001407025047890 */ /* 0x000fe2000fffe0ff */
[C---:B------:R-:W-:Y:S01]  /*140f0*/  FSETP.NEU.AND P0, PT, R23.reuse, -INF , PT ;  /* 0xff8000001700780b */ /* 0x040fe20003f0d000 */
[----:B------:R-:W-:Y:S01]  /*14100*/  UIADD3 UR5, UPT, UPT, UR37, 0x140d0, URZ ;  /* 0x000140d025057890 */ /* 0x000fe2000fffe0ff */
[----:B------:R-:W-:Y:S01]  /*14110*/  SHF.L.U32 R2, R2, 0x1f, RZ ;  /* 0x0000001f02027819 */ /* 0x000fe200000006ff */
[----:B------:R-:W-:Y:S01]  /*14120*/  USHF.L.U32 UR42, UR42, 0x3, URZ ;  /* 0x000000032a2a7899 */ /* 0x000fe200080006ff */
[----:B------:R-:W-:-:S03]  /*14130*/  FSEL R0, R23, RZ, P0 ;  /* 0x000000ff17007208 */ /* 0x000fc60000000000 */
[----:B------:R-:W-:Y:S01]  /*14140*/  MOV R3, UR5 ;  /* 0x0000000500037c02 */ /* 0x000fe20008000f00 */
[----:B------:R-:W-:Y:S02]  /*14150*/  @!UP0 UIADD3 UR4, UPT, UPT, UR37, 0x14080, URZ ;  /* 0x0001408025048890 */ /* 0x000fe4000fffe0ff */
[----:B------:R-:W-:-:S07]  /*14160*/  UIADD3 UR6, UPT, UPT, UR42, UR5, URZ ;  /* 0x000000052a067290 */ /* 0x000fce000fffe0ff */
[----:B------:R-:W-:Y:S02]  /*14170*/  SYNCS.ARRIVE.TRANS64.A1T0 RZ, [UR4], RZ ;  /* 0x000000ffffff79a7 */ /* 0x000fe40008100004 */
[----:B------:R-:W4:Y:S01]  /*14180*/  LDCU UR4, c[0x0][0x704] ;  /* 0x0000e080ff0477ac */ /* 0x000f220008000800 */
[----:B------:R-:W5:Y:S01]  /*14190*/  SYNCS.PHASECHK.TRANS64.TRYWAIT P5, [R3+UR42], R2 ;  /* 0x00000002030075a7 */ /* 0x000f6200080a112a */
[----:B----4-:R-:W-:-:S04]  /*141a0*/  FMUL R0, R0, -UR4 ;  /* 0x8000000400007c20 */ /* 0x010fc80008400000 */
[--C-:B---3--:R-:W-:Y:S02]  /*141b0*/  FFMA2 R18, R88.F32x2.HI_LO, UR4.F32, R0.reuse.F32 ;  /* 0x0000000458127c49 */ /* 0x108fe40009200000 */
[--C-:B-1----:R-:W-:Y:S02]  /*141c0*/  FFMA2 R22, R90.F32x2.HI_LO, UR4.F32, R0.reuse.F32 ;  /* 0x000000045a167c49 */ /* 0x102fe40009200000 */
[--C-:B------:R-:W-:Y:S01]  /*141d0*/  FFMA2 R88, R92.F32x2.HI_LO, UR4.F32, R0.reuse.F32 ;  /* 0x000000045c587c49 */ /* 0x100fe20009200000 */
[----:B------:R-:W-:Y:S01]  /*141e0*/  FSETP.GEU.AND P4, PT, R18, -126, PT ;  /* 0xc2fc00001200780b */ /* 0x000fe20003f8e000 */
[----:B------:R-:W-:Y:S01]  /*141f0*/  FFMA2 R90, R94.F32x2.HI_LO, UR4.F32, R0.F32 ;  /* 0x000000045e5a7c49 */ /* 0x000fe20009200000 */
[----:B------:R-:W-:Y:S02]  /*14200*/  FSETP.GEU.AND P3, PT, R19, -126, PT ;  /* 0xc2fc00001300780b */ /* 0x000fe40003f6e000 */
[----:B------:R-:W-:Y:S02]  /*14210*/  FSETP.GEU.AND P2, PT, R22, -126, PT ;  /* 0xc2fc00001600780b */ /* 0x000fe40003f4e000 */
[----:B------:R-:W-:-:S02]  /*14220*/  FSETP.GEU.AND P1, PT, R23, -126, PT ;  /* 0xc2fc00001700780b */ /* 0x000fc40003f2e000 */
[----:B------:R-:W-:Y:S02]  /*14230*/  FSETP.GEU.AND P0, PT, R88, -126, PT ;  /* 0xc2fc00005800780b */ /* 0x000fe40003f0e000 */
[----:B------:R-:W-:-:S03]  /*14240*/  FSETP.GEU.AND P6, PT, R89, -126, PT ;  /* 0xc2fc00005900780b */ /* 0x000fc60003fce000 */
[----:B------:R-:W-:Y:S02]  /*14250*/  @!P4 FMUL R18, R18, 0.5 ;  /* 0x3f0000001212c820 */ /* 0x000fe40000400000 */
[----:B------:R-:W-:Y:S02]  /*14260*/  @!P3 FMUL R19, R19, 0.5 ;  /* 0x3f0000001313b820 */ /* 0x000fe40000400000 */
[----:B------:R-:W-:Y:S02]  /*14270*/  @!P2 FMUL R22, R22, 0.5 ;  /* 0x3f0000001616a820 */ /* 0x000fe40000400000 */
[----:B------:R-:W-:Y:S01]  /*14280*/  @!P1 FMUL R23, R23, 0.5 ;  /* 0x3f00000017179820 */ /* 0x000fe20000400000 */
[----:B------:R-:W1:Y:S08]  /*14290*/  MUFU.EX2 R18, R18 ;  /* 0x0000001200127308 */ /* 0x000e700000000800 */
[----:B------:R-:W3:Y:S08]  /*142a0*/  MUFU.EX2 R19, R19 ;  /* 0x0000001300137308 */ /* 0x000ef00000000800 */
[----:B------:R-:W4:Y:S08]  /*142b0*/  MUFU.EX2 R22, R22 ;  /* 0x0000001600167308 */ /* 0x000f300000000800 */
[----:B------:R-:W1:Y:S02]  /*142c0*/  MUFU.EX2 R23, R23 ;  /* 0x0000001700177308 */ /* 0x000e640000000800 */
[----:B-1-345:R-:W-:Y:S05]  /*142d0*/  @!P5 BRA `(.L_x_266) ;  /* 0x0000006c0008d947 */ /* 0x03afea0003800000 */
.L_x_426:
[--C-:B------:R-:W-:Y:S01]  /*142e0*/  FFMA2 R92, R96.F32x2.HI_LO, UR4.F32, R0.reuse.F32 ;  /* 0x00000004605c7c49 */ /* 0x100fe20009200000 */
[----:B------:R-:W-:Y:S01]  /*142f0*/  FSETP.GEU.AND P5, PT, R90, -126, PT ;  /* 0xc2fc00005a00780b */ /* 0x000fe20003fae000 */
[----:B------:R-:W-:Y:S01]  /*14300*/  @!P2 FMUL R22, R22, R22 ;  /* 0x000000161616a220 */ /* 0x000fe20000400000 */
[----:B------:R-:W-:Y:S01]  /*14310*/  @!P0 FMUL R88, R88, 0.5 ;  /* 0x3f00000058588820 */ /* 0x000fe20000400000 */
[----:B------:R-:W-:Y:S01]  /*14320*/  @!P3 FMUL R19, R19, R19 ;  /* 0x000000131313b220 */ /* 0x000fe20000400000 */
[----:B------:R-:W-:Y:S01]  /*14330*/  FSETP.GEU.AND P2, PT, R93, -126, PT ;  /* 0xc2fc00005d00780b */ /* 0x000fe20003f4e000 */
[----:B------:R-:W-:Y:S01]  /*14340*/  @!P4 FMUL R18, R18, R18 ;  /* 0x000000121212c220 */ /* 0x000fe20000400000 */
[----:B------:R-:W-:Y:S01]  /*14350*/  FSETP.GEU.AND P3, PT, R92, -126, PT ;  /* 0xc2fc00005c00780b */ /* 0x000fe20003f6e000 */
[--C-:B------:R-:W-:Y:S01]  /*14360*/  FFMA2 R94, R98.F32x2.HI_LO, UR4.F32, R0.reuse.F32 ;  /* 0x00000004625e7c49 */ /* 0x100fe20009200000 */
[----:B------:R-:W3:Y:S01]  /*14370*/  MUFU.EX2 R88, R88 ;  /* 0x0000005800587308 */ /* 0x000ee20000000800 */
[----:B------:R-:W-:Y:S01]  /*14380*/  FSETP.GEU.AND P4, PT, R91, -126, PT ;  /* 0xc2fc00005b00780b */ /* 0x000fe20003f8e000 */
[----:B------:R-:W-:Y:S01]  /*14390*/  @!P1 FMUL R23, R23, R23 ;  /* 0x0000001717179220 */ /* 0x000fe20000400000 */
[--C-:B------:R-:W-:Y:S01]  /*143a0*/  FFMA2 R96, R100.F32x2.HI_LO, UR4.F32, R0.reuse.F32 ;  /* 0x0000000464607c49 */ /* 0x100fe20009200000 */
[----:B------:R-:W-:Y:S01]  /*143b0*/  FSETP.GEU.AND P1, PT, R94, -126, PT ;  /* 0xc2fc00005e00780b */ /* 0x000fe20003f2e000 */
[----:B------:R-:W-:Y:S01]  /*143c0*/  @!P6 FMUL R89, R89, 0.5 ;  /* 0x3f0000005959e820 */ /* 0x000fe20000400000 */
[--C-:B------:R-:W-:Y:S01]  /*143d0*/  FFMA2 R100, R104.F32x2.HI_LO, UR4.F32, R0.reuse.F32 ;  /* 0x0000000468647c49 */ /* 0x100fe20009200000 */
[----:B------:R-:W-:Y:S01]  /*143e0*/  ULOP3.LUT UR42, UR42, 0x8, URZ, 0x3c, !UPT ;  /* 0x000000082a2a7892 */ /* 0x000fe2000f8e3cff */
[----:B------:R-:W-:Y:S01]  /*143f0*/  @!P5 FMUL R90, R90, 0.5 ;  /* 0x3f0000005a5ad820 */ /* 0x000fe20000400000 */
[----:B------:R-:W-:Y:S01]  /*14400*/  @!P2 FMUL R93, R93, 0.5 ;  /* 0x3f0000005d5da820 */ /* 0x000fe20000400000 */
[--C-:B------:R-:W-:Y:S01]  /*14410*/  FFMA2 R98, R102.F32x2.HI_LO, UR4.F32, R0.reuse.F32 ;  /* 0x0000000466627c49 */ /* 0x100fe20009200000 */
[----:B------:R-:W4:Y:S01]  /*14420*/  MUFU.EX2 R89, R89 ;  /* 0x0000005900597308 */ /* 0x000f220000000800 */
[----:B------:R-:W-:Y:S01]  /*14430*/  @!P3 FMUL R92, R92, 0.5 ;  /* 0x3f0000005c5cb820 */ /* 0x000fe20000400000 */
[----:B------:R-:W-:-:S02]  /*14440*/  FFMA2 R102, R106.F32x2.HI_LO, UR4.F32, R0.F32 ;  /* 0x000000046a667c49 */ /* 0x000fc40009200000 */
[----:B------:R-:W-:Y:S01]  /*14450*/  @!P4 FMUL R91, R91, 0.5 ;  /* 0x3f0000005b5bc820 */ /* 0x000fe20000400000 */
[--C-:B------:R-:W-:Y:S02]  /*14460*/  FFMA2 R106, R110.F32x2.HI_LO, UR4.F32, R0.reuse.F32 ;  /* 0x000000046e6a7c49 */ /* 0x100fe40009200000 */
[----:B---3--:R-:W-:Y:S01]  /*14470*/  @!P0 FMUL R88, R88, R88 ;  /* 0x0000005858588220 */ /* 0x008fe20000400000 */
[----:B------:R-:W3:Y:S01]  /*14480*/  MUFU.EX2 R93, R93 ;  /* 0x0000005d005d7308 */ /* 0x000ee20000000800 */
[----:B------:R-:W-:Y:S01]  /*14490*/  @!P1 FMUL R94, R94, 0.5 ;  /* 0x3f0000005e5e9820 */ /* 0x000fe20000400000 */
[----:B------:R-:W-:Y:S01]  /*144a0*/  FSETP.GEU.AND P0, PT, R95, -126, PT ;  /* 0xc2fc00005f00780b */ /* 0x000fe20003f0e000 */
[--C-:B------:R-:W-:Y:S02]  /*144b0*/  FFMA2 R104, R108.F32x2.HI_LO, UR4.F32, R0.reuse.F32 ;  /* 0x000000046c687c49 */ /* 0x100fe40009200000 */
[--C-:B------:R-:W-:Y:S02]  /*144c0*/  FFMA2 R108, R112.F32x2.HI_LO, UR4.F32, R0.reuse.F32 ;  /* 0x00000004706c7c49 */ /* 0x100fe40009200000 */
[--C-:B------:R-:W-:Y:S01]  /*144d0*/  FFMA2 R110, R114.F32x2.HI_LO, UR4.F32, R0.reuse.F32 ;  /* 0x00000004726e7c49 */ /* 0x100fe20009200000 */
[----:B------:R-:W5:Y:S01]  /*144e0*/  MUFU.EX2 R92, R92 ;  /* 0x0000005c005c7308 */ /* 0x000f620000000800 */
[----:B----4-:R-:W-:Y:S01]  /*144f0*/  @!P6 FMUL R89, R89, R89 ;  /* 0x000000595959e220 */ /* 0x010fe20000400000 */
[----:B------:R-:W-:Y:S01]  /*14500*/  FSETP.GEU.AND P6, PT, R96, -126, PT ;  /* 0xc2fc00006000780b */ /* 0x000fe20003fce000 */
[----:B------:R-:W-:-:S02]  /*14510*/  FFMA2 R114, R118.F32x2.HI_LO, UR4.F32, R0.F32 ;  /* 0x0000000476727c49 */ /* 0x000fc40009200000 */
[--C-:B------:R-:W-:Y:S02]  /*14520*/  FFMA2 R112, R116.F32x2.HI_LO, UR4.F32, R0.reuse.F32 ;  /* 0x0000000474707c49 */ /* 0x100fe40009200000 */
[----:B------:R-:W-:Y:S01]  /*14530*/  @!P0 FMUL R95, R95, 0.5 ;  /* 0x3f0000005f5f8820 */ /* 0x000fe20000400000 */
[----:B------:R-:W4:Y:S01]  /*14540*/  MUFU.EX2 R91, R91 ;  /* 0x0000005b005b7308 */ /* 0x000f220000000800 */
[----:B---3--:R-:W-:Y:S01]  /*14550*/  @!P2 FMUL R93, R93, R93 ;  /* 0x0000005d5d5da220 */ /* 0x008fe20000400000 */
[----:B------:R-:W-:Y:S01]  /*14560*/  FSETP.GEU.AND P2, PT, R100, -126, PT ;  /* 0xc2fc00006400780b */ /* 0x000fe20003f4e000 */
[--C-:B------:R-:W-:Y:S02]  /*14570*/  FFMA2 R56, R56.F32x2.HI_LO, UR4.F32, R0.reuse.F32 ;  /* 0x0000000438387c49 */ /* 0x100fe40009200000 */
[--C-:B------:R-:W-:Y:S02]  /*14580*/  FFMA2 R60, R60.F32x2.HI_LO, UR4.F32, R0.reuse.F32 ;  /* 0x000000043c3c7c49 */ /* 0x100fe40009200000 */
[----:B------:R-:W-:Y:S01]  /*14590*/  @!P6 FMUL R96, R96, 0.5 ;  /* 0x3f0000006060e820 */ /* 0x000fe20000400000 */
[----:B------:R-:W3:Y:S01]  /*145a0*/  MUFU.EX2 R94, R94 ;  /* 0x0000005e005e7308 */ /* 0x000ee20000000800 */
[----:B-----5:R-:W-:Y:S01]  /*145b0*/  @!P3 FMUL R92, R92, R92 ;  /* 0x0000005c5c5cb220 */ /* 0x020fe20000400000 */
[----:B------:R-:W-:Y:S01]  /*145c0*/  FSETP.GEU.AND P3, PT, R99, -126, PT ;  /* 0xc2fc00006300780b */ /* 0x000fe20003f6e000 */
[----:B------:R-:W-:-:S02]  /*145d0*/  FFMA2 R58, R58.F32x2.HI_LO, UR4.F32, R0.F32 ;  /* 0x000000043a3a7c49 */ /* 0x000fc40009200000 */
[--C-:B------:R-:W-:Y:S02]  /*145e0*/  FFMA2 R62, R62.F32x2.HI_LO, UR4.F32, R0.reuse.F32 ;  /* 0x000000043e3e7c49 */ /* 0x100fe40009200000 */
[----:B------:R-:W-:Y:S01]  /*145f0*/  @!P2 FMUL R100, R100, 0.5 ;  /* 0x3f0000006464a820 */ /* 0x000fe20000400000 */
[----:B------:R-:W5:Y:S01]  /*14600*/  MUFU.EX2 R90, R90 ;  /* 0x0000005a005a7308 */ /* 0x000f620000000800 */
[----:B----4-:R-:W-:Y:S01]  /*14610*/  @!P4 FMUL R91, R91, R91 ;  /* 0x0000005b5b5bc220 */ /* 0x010fe20000400000 */
[----:B------:R-:W-:Y:S01]  /*14620*/  FSETP.GEU.AND P4, PT, R98, -126, PT ;  /* 0xc2fc00006200780b */ /* 0x000fe20003f8e000 */
[--C-:B------:R-:W-:Y:S02]  /*14630*/  FFMA2 R68, R68.F32x2.HI_LO, UR4.F32, R0.reuse.F32 ;  /* 0x0000000444447c49 */ /* 0x100fe40009200000 */
[--C-:B------:R-:W-:Y:S02]  /*14640*/  FFMA2 R66, R66.F32x2.HI_LO, UR4.F32, R0.reuse.F32 ;  /* 0x0000000442427c49 */ /* 0x100fe40009200000 */
[----:B------:R-:W-:Y:S01]  /*14650*/  @!P3 FMUL R99, R99, 0.5 ;  /* 0x3f0000006363b820 */ /* 0x000fe20000400000 */
[----:B------:R-:W4:Y:S01]  /*14660*/  MUFU.EX2 R95, R95 ;  /* 0x0000005f005f7308 */ /* 0x000f220000000800 */
[----:B---3--:R-:W-:Y:S01]  /*14670*/  @!P1 FMUL R94, R94, R94 ;  /* 0x0000005e5e5e9220 */ /* 0x008fe20000400000 */
[----:B------:R-:W-:Y:S01]  /*14680*/  FSETP.GEU.AND P1, PT, R101, -126, PT ;  /* 0xc2fc00006500780b */ /* 0x000fe20003f2e000 */
[----:B------:R-:W-:-:S02]  /*14690*/  FFMA2 R64, R64.F32x2.HI_LO, UR4.F32, R0.F32 ;  /* 0x0000000440407c49 */ /* 0x000fc40009200000 */
[--C-:B------:R-:W-:Y:S02]  /*146a0*/  FFMA2 R70, R70.F32x2.HI_LO, UR4.F32, R0.reuse.F32 ;  /* 0x0000000446467c49 */ /* 0x100fe40009200000 */
[----:B------:R-:W-:Y:S01]  /*146b0*/  @!P4 FMUL R98, R98, 0.5 ;  /* 0x3f0000006262c820 */ /* 0x000fe20000400000 */
[----:B------:R-:W3:Y:S01]  /*146c0*/  MUFU.EX2 R100, R100 ;  /* 0x0000006400647308 */ /* 0x000ee20000000800 */
[----:B-----5:R-:W-:Y:S01]  /*146d0*/  @!P5 FMUL R90, R90, R90 ;  /* 0x0000005a5a5ad220 */ /* 0x020fe20000400000 */
[----:B------:R-:W-:Y:S01]  /*146e0*/  FSETP.GEU.AND P5, PT, R97, -126, PT ;  /* 0xc2fc00006100780b */ /* 0x000fe20003fae000 */
[--C-:B------:R-:W-:Y:S02]  /*146f0*/  FFMA2 R74, R74.F32x2.HI_LO, UR4.F32, R0.reuse.F32 ;  /* 0x000000044a4a7c49 */ /* 0x100fe40009200000 */
[--C-:B------:R-:W-:Y:S02]  /*14700*/  FFMA2 R72, R72.F32x2.HI_LO, UR4.F32, R0.reuse.F32 ;  /* 0x0000000448487c49 */ /* 0x100fe40009200000 */
[----:B------:R-:W-:Y:S01]  /*14710*/  @!P1 FMUL R101, R101, 0.5 ;  /* 0x3f00000065659820 */ /* 0x000fe20000400000 */
        /* <DEDUP_REMOVED lines=76> */
[----:B------:R-:W-:Y:S02]  /*14be0*/  FFMA2 R156, R156.F32x2.HI_LO, UR4.F32, R0.F32 ;  /* 0x000000049c9c7c49 */ /* 0x000fe40009200000 */
[----:B------:R-:W-:Y:S01]  /*14bf0*/  @!P1 FMUL R115, R115, 0.5 ;  /* 0x3f00000073739820 */ /* 0x000fe20000400000 */
[----:B------:R-:W4:Y:S01]  /*14c00*/  MUFU.EX2 R114, R114 ;  /* 0x0000007200727308 */ /* 0x000f220000000800 */
[----:B---3--:R-:W-:Y:S01]  /*14c10*/  @!P5 FMUL R104, R104, R104 ;  /* 0x000000686868d220 */ /* 0x008fe20000400000 */
[----:B------:R-:W-:-:S05]  /*14c20*/  FSETP.GEU.AND P5, PT, R111, -126, PT ;  /* 0xc2fc00006f00780b */ /* 0x000fca0003fae000 */
[----:B------:R-:W-:Y:S01]  /*14c30*/  @!P6 FMUL R110, R110, 0.5 ;  /* 0x3f0000006e6ee820 */ /* 0x000fe20000400000 */
[----:B------:R-:W3:Y:S01]  /*14c40*/  MUFU.EX2 R113, R113 ;  /* 0x0000007100717308 */ /* 0x000ee20000000800 */
[----:B-----5:R-:W-:Y:S01]  /*14c50*/  @!P0 FMUL R109, R109, R109 ;  /* 0x0000006d6d6d8220 */ /* 0x020fe20000400000 */
[----:B------:R-:W-:-:S05]  /*14c60*/  FSETP.GEU.AND P0, PT, R56, -126, PT ;  /* 0xc2fc00003800780b */ /* 0x000fca0003f0e000 */
[----:B------:R-:W-:Y:S01]  /*14c70*/  @!P5 FMUL R111, R111, 0.5 ;  /* 0x3f0000006f6fd820 */ /* 0x000fe20000400000 */
[----:B------:R-:W5:Y:S01]  /*14c80*/  MUFU.EX2 R112, R112 ;  /* 0x0000007000707308 */ /* 0x000f620000000800 */
[----:B----4-:R-:W-:Y:S01]  /*14c90*/  @!P2 FMUL R114, R114, R114 ;  /* 0x000000727272a220 */ /* 0x010fe20000400000 */
[----:B------:R-:W-:-:S05]  /*14ca0*/  FSETP.GEU.AND P2, PT, R61, -126, PT ;  /* 0xc2fc00003d00780b */ /* 0x000fca0003f4e000 */
        /* <DEDUP_REMOVED lines=27> */
[----:B------:R-:W-:Y:S02]  /*14e60*/  FSETP.GEU.AND P2, PT, R68, -126, PT ;  /* 0xc2fc00004400780b */ /* 0x000fe40003f4e000 */
[----:B------:R-:W-:-:S03]  /*14e70*/  F2FP.BF16.F32.PACK_AB R61, R95, R94 ;  /* 0x0000005e5f3d723e */ /* 0x000fc600000010ff */
[----:B------:R-:W-:Y:S01]  /*14e80*/  @!P0 FMUL R63, R63, 0.5 ;  /* 0x3f0000003f3f8820 */ /* 0x000fe20000400000 */
[----:B------:R-:W3:Y:S01]  /*14e90*/  MUFU.EX2 R142, R62 ;  /* 0x0000003e008e7308 */ /* 0x000ee20000000800 */
[----:B-----5:R-:W-:Y:S01]  /*14ea0*/  @!P3 FMUL R138, R138, R138 ;  /* 0x0000008a8a8ab220 */ /* 0x020fe20000400000 */
[----:B------:R-:W-:Y:S02]  /*14eb0*/  FSETP.GEU.AND P3, PT, R67, -126, PT ;  /* 0xc2fc00004300780b */ /* 0x000fe40003f6e000 */
[----:B------:R-:W-:-:S03]  /*14ec0*/  F2FP.BF16.F32.PACK_AB R60, R93, R92 ;  /* 0x0000005c5d3c723e */ /* 0x000fc600000010ff */
[----:B------:R-:W-:Y:S01]  /*14ed0*/  @!P2 FMUL R68, R68, 0.5 ;  /* 0x3f0000004444a820 */ /* 0x000fe20000400000 */
[----:B------:R-:W5:Y:S01]  /*14ee0*/  MUFU.EX2 R117, R57 ;  /* 0x0000003900757308 */ /* 0x000f620000000800 */
[----:B----4-:R-:W-:Y:S01]  /*14ef0*/  @!P4 FMUL R119, R119, R119 ;  /* 0x000000777777c220 */ /* 0x010fe20000400000 */
[----:B------:R-:W-:Y:S02]  /*14f00*/  FSETP.GEU.AND P4, PT, R66, -126, PT ;  /* 0xc2fc00004200780b */ /* 0x000fe40003f8e000 */
[----:B------:R-:W-:-:S03]  /*14f10*/  F2FP.BF16.F32.PACK_AB R59, R91, R90 ;  /* 0x0000005a5b3b723e */ /* 0x000fc600000010ff */
        /* <DEDUP_REMOVED lines=108> */
[----:B------:R-:W-:-:S05]  /*155e0*/  FSETP.GEU.AND P1, PT, R26, -126, PT ;  /* 0xc2fc00001a00780b */ /* 0x000fca0003f2e000 */
        /* <DEDUP_REMOVED lines=9> */
[----:B------:R-:W-:Y:S02]  /*15680*/  F2FP.BF16.F32.PACK_AB R79, R163, R162 ;  /* 0x000000a2a34f723e */ /* 0x000fe400000010ff */
[----:B------:R-:W-:Y:S01]  /*15690*/  F2FP.BF16.F32.PACK_AB R83, R171, R170 ;  /* 0x000000aaab53723e */ /* 0x000fe200000010ff */
[----:B------:R-:W-:Y:S01]  /*156a0*/  @!P6 FMUL R85, R85, 0.5 ;  /* 0x3f0000005555e820 */ /* 0x000fe20000400000 */
[----:B------:R-:W4:Y:S01]  /*156b0*/  MUFU.EX2 R180, R24 ;  /* 0x0000001800b47308 */ /* 0x000f220000000800 */
[----:B---3--:R-:W-:Y:S01]  /*156c0*/  @!P0 FMUL R176, R176, R176 ;  /* 0x000000b0b0b08220 */ /* 0x008fe20000400000 */
[----:B------:R-:W-:-:S02]  /*156d0*/  FSETP.GEU.AND P0, PT, R27, -126, PT ;  /* 0xc2fc00001b00780b */ /* 0x000fc40003f0e000 */
[----:B------:R-:W-:-:S03]  /*156e0*/  F2FP.BF16.F32.PACK_AB R84, R173, R172 ;  /* 0x000000acad54723e */ /* 0x000fc600000010ff */
[----:B------:R-:W-:Y:S01]  /*156f0*/  @!P5 FMUL R86, R86, 0.5 ;  /* 0x3f0000005656d820 */ /* 0x000fe20000400000 */
[----:B------:R-:W3:Y:S01]  /*15700*/  MUFU.EX2 R179, R87 ;  /* 0x0000005700b37308 */ /* 0x000ee20000000800 */
[----:B-----5:R-:W-:Y:S01]  /*15710*/  @!P2 FMUL R181, R181, R181 ;  /* 0x000000b5b5b5a220 */ /* 0x020fe20000400000 */
[----:B------:R-:W-:-:S05]  /*15720*/  FSETP.GEU.AND P2, PT, R32, -126, PT ;  /* 0xc2fc00002000780b */ /* 0x000fca0003f4e000 */
[----:B------:R-:W-:Y:S01]  /*15730*/  @!P0 FMUL R27, R27, 0.5 ;  /* 0x3f0000001b1b8820 */ /* 0x000fe20000400000 */
[----:B------:R-:W5:Y:S01]  /*15740*/  MUFU.EX2 R182, R26 ;  /* 0x0000001a00b67308 */ /* 0x000f620000000800 */
[----:B----4-:R-:W-:Y:S01]  /*15750*/  @!P3 FMUL R180, R180, R180 ;  /* 0x000000b4b4b4b220 */ /* 0x010fe20000400000 */
[----:B------:R-:W-:Y:S01]  /*15760*/  FSETP.GEU.AND P3, PT, R31, -126, PT ;  /* 0xc2fc00001f00780b */ /* 0x000fe20003f6e000 */
[----:B------:R-:W4:Y:S04]  /*15770*/  S2R R24, SR_TID.X ;  /* 0x0000000000187919 */ /* 0x000f280000002100 */
[----:B------:R-:W-:Y:S01]  /*15780*/  @!P2 FMUL R32, R32, 0.5 ;  /* 0x3f0000002020a820 */ /* 0x000fe20000400000 */
[----:B------:R-:W1:Y:S01]  /*15790*/  MUFU.EX2 R177, R85 ;  /* 0x0000005500b17308 */ /* 0x000e620000000800 */
        /* <DEDUP_REMOVED lines=8> */
[----:B-1----:R-:W-:Y:S01]  /*15820*/  @!P6 FMUL R177, R177, R177 ;  /* 0x000000b1b1b1e220 */ /* 0x002fe20000400000 */
[----:B------:R-:W-:Y:S02]  /*15830*/  FSETP.GEU.AND P6, PT, R28, -126, PT ;  /* 0xc2fc00001c00780b */ /* 0x000fe40003fce000 */
[----:B------:R-:W-:-:S03]  /*15840*/  F2FP.BF16.F32.PACK_AB R85, R175, R174 ;  /* 0x000000aeaf55723e */ /* 0x000fc600000010ff */
[----:B------:R-:W-:Y:S01]  /*15850*/  @!P1 FMUL R33, R33, 0.5 ;  /* 0x3f00000021219820 */ /* 0x000fe20000400000 */
[----:B------:R-:W1:Y:S01]  /*15860*/  MUFU.EX2 R188, R32 ;  /* 0x0000002000bc7308 */ /* 0x000e620000000800 */
[----:B---3--:R-:W-:Y:S01]  /*15870*/  @!P5 FMUL R178, R178, R178 ;  /* 0x000000b2b2b2d220 */ /* 0x008fe20000400000 */
[----:B------:R-:W-:Y:S02]  /*15880*/  FSETP.GEU.AND P5, PT, R29, -126, PT ;  /* 0xc2fc00001d00780b */ /* 0x000fe40003fae000 */
[----:B----4-:R-:W-:Y:S02]  /*15890*/  SHF.R.U32.HI R24, RZ, 0x5, R24 ;  /* 0x00000005ff187819 */ /* 0x010fe40000011618 */
[----:B------:R-:W-:Y:S01]  /*158a0*/  F2FP.BF16.F32.PACK_AB R86, R177, R176 ;  /* 0x000000b0b156723e */ /* 0x000fe200000010ff */
[----:B------:R-:W-:Y:S01]  /*158b0*/  @!P6 FMUL R28, R28, 0.5 ;  /* 0x3f0000001c1ce820 */ /* 0x000fe20000400000 */
[----:B------:R-:W3:Y:S01]  /*158c0*/  MUFU.EX2 R187, R31 ;  /* 0x0000001f00bb7308 */ /* 0x000ee20000000800 */
[----:B-----5:R-:W-:Y:S01]  /*158d0*/  @!P0 FMUL R183, R183, R183 ;  /* 0x000000b7b7b78220 */ /* 0x020fe20000400000 */
[----:B------:R-:W-:-:S02]  /*158e0*/  FSETP.GEU.AND P0, PT, R34, -126, PT ;  /* 0xc2fc00002200780b */ /* 0x000fc40003f0e000 */
[----:B------:R-:W-:Y:S02]  /*158f0*/  F2FP.BF16.F32.PACK_AB R87, R179, R178 ;  /* 0x000000b2b357723e */ /* 0x000fe400000010ff */
[----:B------:R-:W-:Y:S01]  /*15900*/  F2FP.BF16.F32.PACK_AB R25, R183, R182 ;  /* 0x000000b6b719723e */ /* 0x000fe200000010ff */
[----:B------:R-:W-:Y:S01]  /*15910*/  @!P5 FMUL R29, R29, 0.5 ;  /* 0x3f0000001d1dd820 */ /* 0x000fe20000400000 */
[----:B------:R-:W4:Y:S01]  /*15920*/  MUFU.EX2 R186, R30 ;  /* 0x0000001e00ba7308 */ /* 0x000f220000000800 */
[----:B-1----:R-:W-:Y:S01]  /*15930*/  @!P2 FMUL R188, R188, R188 ;  /* 0x000000bcbcbca220 */ /* 0x002fe20000400000 */
[----:B------:R-:W-:-:S05]  /*15940*/  FSETP.GEU.AND P2, PT, R39, -126, PT ;  /* 0xc2fc00002700780b */ /* 0x000fca0003f4e000 */
[----:B------:R-:W-:Y:S01]  /*15950*/  @!P0 FMUL R34, R34, 0.5 ;  /* 0x3f00000022228820 */ /* 0x000fe20000400000 */
[----:B------:R-:W1:Y:S01]  /*15960*/  MUFU.EX2 R189, R33 ;  /* 0x0000002100bd7308 */ /* 0x000e620000000800 */
[----:B---3--:R-:W-:Y:S01]  /*15970*/  @!P3 FMUL R187, R187, R187 ;  /* 0x000000bbbbbbb220 */ /* 0x008fe20000400000 */
[----:B------:R-:W-:-:S05]  /*15980*/  FSETP.GEU.AND P3, PT, R38, -126, PT ;  /* 0xc2fc00002600780b */ /* 0x000fca0003f6e000 */
[----:B------:R-:W-:Y:S01]  /*15990*/  @!P2 FMUL R39, R39, 0.5 ;  /* 0x3f0000002727a820 */ /* 0x000fe20000400000 */
[----:B------:R-:W3:Y:S01]  /*159a0*/  MUFU.EX2 R184, R28 ;  /* 0x0000001c00b87308 */ /* 0x000ee20000000800 */
[----:B----4-:R-:W-:Y:S01]  /*159b0*/  @!P4 FMUL R186, R186, R186 ;  /* 0x000000bababac220 */ /* 0x010fe20000400000 */
[----:B------:R-:W-:-:S04]  /*159c0*/  FSETP.GEU.AND P4, PT, R37, -126, PT ;  /* 0xc2fc00002500780b */ /* 0x000fc80003f8e000 */
        /* <DEDUP_REMOVED lines=8> */
[----:B------:R-:W-:Y:S02]  /*15a50*/  FSETP.GEU.AND P6, PT, R35, -126, PT ;  /* 0xc2fc00002300780b */ /* 0x000fe40003fce000 */
[----:B------:R-:W-:-:S03]  /*15a60*/  F2FP.BF16.F32.PACK_AB R28, R189, R188 ;  /* 0x000000bcbd1c723e */ /* 0x000fc600000010ff */
        /* <DEDUP_REMOVED lines=8> */
[----:B------:R-:W-:-:S04]  /*15af0*/  FSETP.GEU.AND P0, PT, R41, -126, PT ;  /* 0xc2fc00002900780b */ /* 0x000fc80003f0e000 */
[----:B------:R-:W-:Y:S01]  /*15b00*/  STL [R1+0x18], R29 ;  /* 0x0000181d01007387 */ /* 0x000fe20000100800 */
[----:B------:R-:W-:Y:S01]  /*15b10*/  @!P5 FMUL R36, R36, 0.5 ;  /* 0x3f0000002424d820 */ /* 0x000fe20000400000 */
[----:B------:R-:W1:Y:S02]  /*15b20*/  MUFU.EX2 R2, R37 ;  /* 0x0000002500027308 */ /* 0x000e640000000800 */
[----:B---3--:R-:W-:Y:S05]  /*15b30*/  STL [R1+0x2c], R3 ;  /* 0x00002c0301007387 */ /* 0x008fea0000100800 */
[----:B------:R-:W-:Y:S01]  /*15b40*/  @!P0 FMUL R41, R41, 0.5 ;  /* 0x3f00000029298820 */ /* 0x000fe20000400000 */
[----:B------:R3:W5:Y:S01]  /*15b50*/  MUFU.EX2 R32, R40 ;  /* 0x0000002800207308 */ /* 0x0007620000000800 */
[----:B----4-:R-:W-:Y:S01]  /*15b60*/  @!P3 FMUL R31, R31, R31 ;  /* 0x0000001f1f1fb220 */ /* 0x010fe20000400000 */
[----:B------:R-:W-:-:S04]  /*15b70*/  FSETP.GEU.AND P3, PT, R45, -126, PT ;  /* 0xc2fc00002d00780b */ /* 0x000fc80003f6e000 */
[----:B------:R4:W-:Y:S02]  /*15b80*/  STL [R1+0x28], R31 ;  /* 0x0000281f01007387 */ /* 0x0009e40000100800 */
[----:B------:R-:W2:Y:S02]  /*15b90*/  MUFU.EX2 R56, R35 ;  /* 0x0000002300387308 */ /* 0x000ea40000000800 */
[----:B-1----:R1:W-:Y:S05]  /*15ba0*/  STL [R1+0x24], R2 ;  /* 0x0000240201007387 */ /* 0x0023ea0000100800 */
[----:B------:R-:W-:Y:S01]  /*15bb0*/  @!P3 FMUL R45, R45, 0.5 ;  /* 0x3f0000002d2db820 */ /* 0x000fe20000400000 */
[----:B------:R-:W4:Y:S01]  /*15bc0*/  MUFU.EX2 R30, R36 ;  /* 0x00000024001e7308 */ /* 0x000f220000000800 */
[----:B---3--:R-:W-:Y:S01]  /*15bd0*/  MOV R40, R3 ;  /* 0x0000000300287202 */ /* 0x008fe20000000f00 */
[----:B-----5:R-:W-:Y:S01]  /*15be0*/  @!P1 FMUL R32, R32, R32 ;  /* 0x0000002020209220 */ /* 0x020fe20000400000 */
[----:B------:R-:W-:-:S03]  /*15bf0*/  FSETP.GEU.AND P1, PT, R47, -126, PT ;  /* 0xc2fc00002f00780b */ /* 0x000fc60003f2e000 */
[----:B------:R-:W-:Y:S01]  /*15c00*/  @!P2 FMUL R40, R40, R40 ;  /* 0x000000282828a220 */ /* 0x000fe20000400000 */
[----:B------:R3:W-:Y:S01]  /*15c10*/  STL [R1+0x30], R32 ;  /* 0x0000302001007387 */ /* 0x0007e20000100800 */
[----:B------:R5:W1:Y:S01]  /*15c20*/  MUFU.EX2 R39, R41 ;  /* 0x0000002900277308 */ /* 0x000a620000000800 */
[----:B--2---:R-:W-:Y:S01]  /*15c30*/  @!P6 FMUL R56, R56, R56 ;  /* 0x000000383838e220 */ /* 0x004fe20000400000 */
[----:B------:R-:W-:Y:S01]  /*15c40*/  FSETP.GEU.AND P6, PT, R42, -126, PT ;  /* 0xc2fc00002a00780b */ /* 0x000fe20003fce000 */
[----:B------:R-:W-:Y:S01]  /*15c50*/  @!P2 STL [R1+0x2c], R40 ;  /* 0x00002c280100a387 */ /* 0x000fe20000100800 */
[----:B------:R-:W-:-:S03]  /*15c60*/  FSETP.GEU.AND P2, PT, R46, -126, PT ;  /* 0xc2fc00002e00780b */ /* 0x000fc60003f4e000 */
[----:B------:R-:W-:Y:S01]  /*15c70*/  STL [R1+0x1c], R56 ;  /* 0x00001c3801007387 */ /* 0x000fe20000100800 */
[----:B------:R-:W2:Y:S01]  /*15c80*/  MUFU.EX2 R37, R45 ;  /* 0x0000002d00257308 */ /* 0x000ea20000000800 */
[----:B----4-:R-:W-:Y:S01]  /*15c90*/  @!P5 FMUL R30, R30, R30 ;  /* 0x0000001e1e1ed220 */ /* 0x010fe20000400000 */
[----:B------:R-:W-:Y:S01]  /*15ca0*/  FSETP.GEU.AND P5, PT, R43, -126, PT ;  /* 0xc2fc00002b00780b */ /* 0x000fe20003fae000 */
[----:B------:R-:W-:Y:S01]  /*15cb0*/  @!P1 FMUL R47, R47, 0.5 ;  /* 0x3f0000002f2f9820 */ /* 0x000fe20000400000 */
[----:B------:R-:W-:Y:S02]  /*15cc0*/  F2FP.BF16.F32.PACK_AB R31, R40, R31 ;  /* 0x0000001f281f723e */ /* 0x000fe400000010ff */
[----:B------:R4:W-:Y:S01]  /*15cd0*/  STL [R1+0x20], R30 ;  /* 0x0000201e01007387 */ /* 0x0009e20000100800 */
[----:B------:R-:W-:Y:S01]  /*15ce0*/  @!P6 FMUL R42, R42, 0.5 ;  /* 0x3f0000002a2ae820 */ /* 0x000fe20000400000 */
[----:B------:R-:W3:Y:S01]  /*15cf0*/  MUFU.EX2 R36, R47 ;  /* 0x0000002f00247308 */ /* 0x000ee20000000800 */
[----:B-----5:R-:W-:Y:S01]  /*15d00*/  MOV R41, R2 ;  /* 0x0000000200297202 */ /* 0x020fe20000000f00 */
[----:B------:R-:W-:Y:S01]  /*15d10*/  @!P2 FMUL R46, R46, 0.5 ;  /* 0x3f0000002e2ea820 */ /* 0x000fe20000400000 */
[----:B-1----:R-:W-:Y:S01]  /*15d20*/  @!P0 FMUL R39, R39, R39 ;  /* 0x0000002727278220 */ /* 0x002fe20000400000 */
[----:B------:R-:W-:Y:S01]  /*15d30*/  FSETP.GEU.AND P0, PT, R48, -126, PT ;  /* 0xc2fc00003000780b */ /* 0x000fe20003f0e000 */
[----:B------:R-:W-:-:S02]  /*15d40*/  FFMA2 R2, R120.F32x2.HI_LO, UR4.F32, R0.F32 ;  /* 0x0000000478027c49 */ /* 0x000fc40009200000 */
[----:B------:R-:W-:Y:S01]  /*15d50*/  @!P4 FMUL R41, R41, R41 ;  /* 0x000000292929c220 */ /* 0x000fe20000400000 */
[----:B------:R-:W1:Y:S01]  /*15d60*/  MUFU.EX2 R35, R46 ;  /* 0x0000002e00237308 */ /* 0x000e620000000800 */
[----:B------:R-:W-:Y:S01]  /*15d70*/  @!P5 FMUL R43, R43, 0.5 ;  /* 0x3f0000002b2bd820 */ /* 0x000fe20000400000 */
[----:B--2---:R-:W-:Y:S01]  /*15d80*/  @!P3 FMUL R37, R37, R37 ;  /* 0x000000252525b220 */ /* 0x004fe20000400000 */
[----:B------:R-:W-:Y:S01]  /*15d90*/  FSETP.GEU.AND P3, PT, R52, -126, PT ;  /* 0xc2fc00003400780b */ /* 0x000fe20003f6e000 */
[----:B------:R-:W-:Y:S01]  /*15da0*/  @!P4 STL [R1+0x24], R41 ;  /* 0x000024290100c387 */ /* 0x000fe20000100800 */
[----:B------:R-:W-:Y:S02]  /*15db0*/  FSETP.GEU.AND P4, PT, R44, -126, PT ;  /* 0xc2fc00002c00780b */ /* 0x000fe40003f8e000 */
[----:B---3--:R-:W-:Y:S01]  /*15dc0*/  F2FP.BF16.F32.PACK_AB R32, R39, R32 ;  /* 0x000000202720723e */ /* 0x008fe200000010ff */
[----:B------:R-:W2:Y:S01]  /*15dd0*/  MUFU.EX2 R33, R42 ;  /* 0x0000002a00217308 */ /* 0x000ea20000000800 */
[----:B------:R-:W-:Y:S01]  /*15de0*/  @!P0 FMUL R48, R48, 0.5 ;  /* 0x3f00000030308820 */ /* 0x000fe20000400000 */
[----:B------:R-:W-:Y:S01]  /*15df0*/  @!P1 FMUL R36, R36, R36 ;  /* 0x0000002424249220 */ /* 0x000fe20000400000 */
[----:B------:R-:W-:Y:S01]  /*15e00*/  FSETP.GEU.AND P1, PT, R54, -126, PT ;  /* 0xc2fc00003600780b */ /* 0x000fe20003f2e000 */
[----:B------:R-:W-:Y:S01]  /*15e10*/  STL [R1+0x34], R39 ;  /* 0x0000342701007387 */ /* 0x000fe20000100800 */
[----:B----4-:R-:W-:-:S03]  /*15e20*/  F2FP.BF16.F32.PACK_AB R30, R41, R30 ;  /* 0x0000001e291e723e */ /* 0x010fc600000010ff */
[----:B------:R-:W3:Y:S01]  /*15e30*/  MUFU.EX2 R38, R43 ;  /* 0x0000002b00267308 */ /* 0x000ee20000000800 */
[----:B-1----:R-:W-:Y:S01]  /*15e40*/  @!P2 FMUL R35, R35, R35 ;  /* 0x000000232323a220 */ /* 0x002fe20000400000 */
[----:B------:R-:W-:Y:S01]  /*15e50*/  @!P4 FMUL R44, R44, 0.5 ;  /* 0x3f0000002c2cc820 */ /* 0x000fe20000400000 */
[----:B------:R-:W-:Y:S01]  /*15e60*/  FSETP.GEU.AND P2, PT, R53, -126, PT ;  /* 0xc2fc00003500780b */ /* 0x000fe20003f4e000 */
[----:B------:R-:W-:Y:S01]  /*15e70*/  @!P3 FMUL R52, R52, 0.5 ;  /* 0x3f0000003434b820 */ /* 0x000fe20000400000 */
[----:B------:R-:W-:Y:S03]  /*15e80*/  STL [R1+0x44], R37 ;  /* 0x0000442501007387 */ /* 0x000fe60000100800 */
[----:B------:R-:W1:Y:S01]  /*15e90*/  MUFU.EX2 R34, R44 ;  /* 0x0000002c00227308 */ /* 0x000e620000000800 */
[----:B--2---:R-:W-:Y:S01]  /*15ea0*/  @!P6 FMUL R33, R33, R33 ;  /* 0x000000212121e220 */ /* 0x004fe20000400000 */
[----:B------:R-:W-:Y:S01]  /*15eb0*/  FSETP.GEU.AND P6, PT, R49, -126, PT ;  /* 0xc2fc00003100780b */ /* 0x000fe20003fce000 */
[----:B------:R-:W-:Y:S01]  /*15ec0*/  @!P1 FMUL R54, R54, 0.5 ;  /* 0x3f00000036369820 */ /* 0x000fe20000400000 */
[----:B------:R-:W-:Y:S01]  /*15ed0*/  MOV R42, R56 ;  /* 0x00000038002a7202 */ /* 0x000fe20000000f00 */
[----:B------:R2:W-:Y:S01]  /*15ee0*/  STL [R1+0x48], R35 ;  /* 0x0000482301007387 */ /* 0x0005e20000100800 */
[----:B------:R-:W-:-:S02]  /*15ef0*/  F2FP.BF16.F32.PACK_AB R56, R19, R18 ;  /* 0x000000121338723e */ /* 0x000fc400000010ff */
[----:B------:R-:W4:Y:S01]  /*15f00*/  MUFU.EX2 R20, R48 ;  /* 0x0000003000147308 */ /* 0x000f220000000800 */
[----:B---3--:R-:W-:Y:S01]  /*15f10*/  @!P5 FMUL R38, R38, R38 ;  /* 0x000000262626d220 */ /* 0x008fe20000400000 */
[----:B------:R-:W-:Y:S01]  /*15f20*/  FSETP.GEU.AND P5, PT, R50, -126, PT ;  /* 0xc2fc00003200780b */ /* 0x000fe20003fae000 */
[----:B------:R-:W-:Y:S01]  /*15f30*/  @!P2 FMUL R53, R53, 0.5 ;  /* 0x3f0000003535a820 */ /* 0x000fe20000400000 */
[----:B------:R3:W-:Y:S01]  /*15f40*/  STL [R1+0x38], R33 ;  /* 0x0000382101007387 */ /* 0x0007e20000100800 */
[----:B------:R-:W-:Y:S02]  /*15f50*/  F2FP.BF16.F32.PACK_AB R29, R42, R29 ;  /* 0x0000001d2a1d723e */ /* 0x000fe400000010ff */
[----:B------:R-:W-:Y:S01]  /*15f60*/  @!P6 FMUL R49, R49, 0.5 ;  /* 0x3f0000003131e820 */ /* 0x000fe20000400000 */
[----:B------:R-:W5:Y:S01]  /*15f70*/  MUFU.EX2 R12, R52 ;  /* 0x00000034000c7308 */ /* 0x000f620000000800 */
[----:B-1----:R-:W-:Y:S01]  /*15f80*/  @!P4 FMUL R34, R34, R34 ;  /* 0x000000222222c220 */ /* 0x002fe20000400000 */
[----:B------:R-:W-:Y:S01]  /*15f90*/  FSETP.GEU.AND P4, PT, R51, -126, PT ;  /* 0xc2fc00003300780b */ /* 0x000fe20003f8e000 */
[----:B------:R1:W-:Y:S04]  /*15fa0*/  STL [R1+0x3c], R38 ;  /* 0x00003c2601007387 */ /* 0x0003e80000100800 */
[----:B------:R-:W-:Y:S01]  /*15fb0*/  @!P5 FMUL R50, R50, 0.5 ;  /* 0x3f0000003232d820 */ /* 0x000fe20000400000 */
[----:B------:R-:W1:Y:S01]  /*15fc0*/  MUFU.EX2 R13, R53 ;  /* 0x00000035000d7308 */ /* 0x000e620000000800 */
[----:B----4-:R-:W-:Y:S01]  /*15fd0*/  @!P0 FMUL R20, R20, R20 ;  /* 0x0000001414148220 */ /* 0x010fe20000400000 */
[----:B------:R-:W-:Y:S01]  /*15fe0*/  FSETP.GEU.AND P0, PT, R55, -126, PT ;  /* 0xc2fc00003700780b */ /* 0x000fe20003f0e000 */
[----:B------:R4:W-:Y:S01]  /*15ff0*/  STL [R1+0x40], R34 ;  /* 0x0000402201007387 */ /* 0x0009e20000100800 */
[----:B--2---:R-:W-:-:S03]  /*16000*/  F2FP.BF16.F32.PACK_AB R35, R36, R35 ;  /* 0x000000232423723e */ /* 0x004fc600000010ff */
[----:B------:R-:W-:Y:S01]  /*16010*/  @!P4 FMUL R51, R51, 0.5 ;  /* 0x3f0000003333c820 */ /* 0x000fe20000400000 */
[----:B------:R-:W2:Y:S01]  /*16020*/  MUFU.EX2 R21, R49 ;  /* 0x0000003100157308 */ /* 0x000ea20000000800 */
[----:B-----5:R-:W-:Y:S01]  /*16030*/  @!P3 FMUL R12, R12, R12 ;  /* 0x0000000c0c0cb220 */ /* 0x020fe20000400000 */
[----:B------:R-:W-:Y:S01]  /*16040*/  FSETP.GEU.AND P3, PT, R9, -126, PT ;  /* 0xc2fc00000900780b */ /* 0x000fe20003f6e000 */
[----:B------:R-:W-:Y:S01]  /*16050*/  STL [R1+0x50], R20 ;  /* 0x0000501401007387 */ /* 0x000fe20000100800 */
[----:B---3--:R-:W-:-:S03]  /*16060*/  F2FP.BF16.F32.PACK_AB R33, R38, R33 ;  /* 0x000000212621723e */ /* 0x008fc600000010ff */
[----:B------:R-:W-:Y:S01]  /*16070*/  @!P0 FMUL R55, R55, 0.5 ;  /* 0x3f00000037378820 */ /* 0x000fe20000400000 */
[----:B------:R-:W3:Y:S01]  /*16080*/  MUFU.EX2 R14, R50 ;  /* 0x00000032000e7308 */ /* 0x000ee20000000800 */
[----:B-1----:R-:W-:Y:S01]  /*16090*/  @!P2 FMUL R13, R13, R13 ;  /* 0x0000000d0d0da220 */ /* 0x002fe20000400000 */
[----:B------:R-:W-:Y:S01]  /*160a0*/  FSETP.GEU.AND P2, PT, R6, -126, PT ;  /* 0xc2fc00000600780b */ /* 0x000fe20003f4e000 */
[----:B------:R-:W-:Y:S03]  /*160b0*/  STL [R1+0x60], R12 ;  /* 0x0000600c01007387 */ /* 0x000fe60000100800 */
[----:B------:R-:W-:Y:S01]  /*160c0*/  F2FP.BF16.F32.PACK_AB R38, R13, R12 ;  /* 0x0000000c0d26723e */ /* 0x000fe200000010ff */
[----:B------:R-:W-:Y:S01]  /*160d0*/  @!P3 FMUL R9, R9, 0.5 ;  /* 0x3f0000000909b820 */ /* 0x000fe20000400000 */
[----:B------:R-:W1:Y:S01]  /*160e0*/  MUFU.EX2 R15, R51 ;  /* 0x00000033000f7308 */ /* 0x000e620000000800 */
[----:B--2---:R-:W-:Y:S01]  /*160f0*/  @!P6 FMUL R21, R21, R21 ;  /* 0x000000151515e220 */ /* 0x004fe20000400000 */
[----:B------:R-:W-:Y:S01]  /*16100*/  FSETP.GEU.AND P6, PT, R2, -126, PT ;  /* 0xc2fc00000200780b */ /* 0x000fe20003fce000 */
[----:B------:R-:W-:Y:S01]  /*16110*/  STL [R1+0x64], R13 ;  /* 0x0000640d01007387 */ /* 0x000fe20000100800 */
[----:B----4-:R-:W-:-:S03]  /*16120*/  F2FP.BF16.F32.PACK_AB R34, R37, R34 ;  /* 0x000000222522723e */ /* 0x010fc600000010ff */
[----:B------:R-:W-:Y:S01]  /*16130*/  @!P2 FMUL R6, R6, 0.5 ;  /* 0x3f0000000606a820 */ /* 0x000fe20000400000 */
[----:B------:R-:W2:Y:S01]  /*16140*/  MUFU.EX2 R120, R54 ;  /* 0x0000003600787308 */ /* 0x000ea20000000800 */
[----:B---3--:R-:W-:Y:S01]  /*16150*/  @!P5 FMUL R14, R14, R14 ;  /* 0x0000000e0e0ed220 */ /* 0x008fe20000400000 */
[----:B------:R-:W-:Y:S01]  /*16160*/  FSETP.GEU.AND P5, PT, R3, -126, PT ;  /* 0xc2fc00000300780b */ /* 0x000fe20003fae000 */
[----:B------:R-:W-:Y:S04]  /*16170*/  STL [R1+0x54], R21 ;  /* 0x0000541501007387 */ /* 0x000fe80000100800 */
        /* <DEDUP_REMOVED lines=10> */
[----:B------:R-:W-:Y:S04]  /*16220*/  STL [R1+0x5c], R15 ;  /* 0x00005c0f01007387 */ /* 0x000fe80000100800 */
[----:B------:R-:W-:Y:S01]  /*16230*/  @!P4 FMUL R8, R8, 0.5 ;  /* 0x3f0000000808c820 */ /* 0x000fe20000400000 */
[----:B------:R-:W2:Y:S01]  /*16240*/  MUFU.EX2 R126, R6 ;  /* 0x00000006007e7308 */ /* 0x000ea20000000800 */
[----:B---3--:R-:W-:Y:S01]  /*16250*/  @!P0 FMUL R121, R121, R121 ;  /* 0x0000007979798220 */ /* 0x008fe20000400000 */
[----:B------:R-:W-:Y:S01]  /*16260*/  FSETP.GEU.AND P0, PT, R4, -126, PT ;  /* 0xc2fc00000400780b */ /* 0x000fe20003f0e000 */
[----:B------:R3:W-:Y:S03]  /*16270*/  STL [R1+0x4c], R36 ;  /* 0x00004c2401007387 */ /* 0x0007e60000100800 */
[----:B------:R-:W-:Y:S01]  /*16280*/  F2FP.BF16.F32.PACK_AB R39, R121, R120 ;  /* 0x000000787927723e */ /* 0x000fe200000010ff */
[----:B------:R-:W-:Y:S01]  /*16290*/  @!P1 FMUL R7, R7, 0.5 ;  /* 0x3f00000007079820 */ /* 0x000fe20000400000 */
[----:B------:R-:W4:Y:S01]  /*162a0*/  MUFU.EX2 R122, R2 ;  /* 0x00000002007a7308 */ /* 0x000f220000000800 */
[----:B-1----:R-:W-:-:S06]  /*162b0*/  @!P3 FMUL R125, R125, R125 ;  /* 0x0000007d7d7db220 */ /* 0x002fcc0000400000 */
[----:B------:R-:W-:Y:S01]  /*162c0*/  @!P0 FMUL R4, R4, 0.5 ;  /* 0x3f00000004048820 */ /* 0x000fe20000400000 */
[----:B------:R1:W5:Y:S01]  /*162d0*/  MUFU.EX2 R123, R3 ;  /* 0x00000003007b7308 */ /* 0x0003620000000800 */
[----:B--2---:R-:W-:-:S07]  /*162e0*/  @!P2 FMUL R126, R126, R126 ;  /* 0x0000007e7e7ea220 */ /* 0x004fce0000400000 */
[----:B------:R2:W2:Y:S01]  /*162f0*/  MUFU.EX2 R124, R8 ;  /* 0x00000008007c7308 */ /* 0x0004a20000000800 */
[----:B----4-:R-:W-:Y:S01]  /*16300*/  @!P6 FMUL R122, R122, R122 ;  /* 0x0000007a7a7ae220 */ /* 0x010fe20000400000 */
[----:B------:R-:W-:Y:S02]  /*16310*/  FSETP.GEU.AND P6, PT, R5, -126, PT ;  /* 0xc2fc00000500780b */ /* 0x000fe40003fce000 */
[----:B---3--:R-:W-:-:S04]  /*16320*/  F2FP.BF16.F32.PACK_AB R36, R21, R20 ;  /* 0x000000141524723e */ /* 0x008fc800000010ff */
[----:B------:R3:W4:Y:S01]  /*16330*/  MUFU.EX2 R127, R7 ;  /* 0x00000007007f7308 */ /* 0x0007220000000800 */
[----:B-1----:R-:W-:Y:S02]  /*16340*/  FFMA2 R2, R128.F32x2.HI_LO, UR4.F32, R0.F32 ;  /* 0x0000000480027c49 */ /* 0x002fe40009200000 */
[----:B-----5:R-:W-:-:S03]  /*16350*/  @!P5 FMUL R123, R123, R123 ;  /* 0x0000007b7b7bd220 */ /* 0x020fc60000400000 */
[----:B------:R-:W-:Y:S01]  /*16360*/  FSETP.GEU.AND P5, PT, R2, -126, PT ;  /* 0xc2fc00000200780b */ /* 0x000fe20003fae000 */
[----:B------:R-:W-:Y:S01]  /*16370*/  @!P6 FMUL R5, R5, 0.5 ;  /* 0x3f0000000505e820 */ /* 0x000fe20000400000 */
[----:B------:R-:W1:Y:S01]  /*16380*/  MUFU.EX2 R128, R4 ;  /* 0x0000000400807308 */ /* 0x000e620000000800 */
[--C-:B--2---:R-:W-:Y:S01]  /*16390*/  FFMA2 R8, R130.F32x2.HI_LO, UR4.F32, R0.reuse.F32 ;  /* 0x0000000482087c49 */ /* 0x104fe20009200000 */
[----:B------:R-:W-:Y:S01]  /*163a0*/  F2FP.BF16.F32.PACK_AB R40, R123, R122 ;  /* 0x0000007a7b28723e */ /* 0x000fe200000010ff */
[----:B------:R-:W-:Y:S01]  /*163b0*/  @!P4 FMUL R124, R124, R124 ;  /* 0x0000007c7c7cc220 */ /* 0x000fe20000400000 */
[----:B------:R-:W-:Y:S02]  /*163c0*/  FSETP.GEU.AND P4, PT, R3, -126, PT ;  /* 0xc2fc00000300780b */ /* 0x000fe40003f8e000 */
[----:B------:R-:W-:Y:S02]  /*163d0*/  FSETP.GEU.AND P3, PT, R8, -126, PT ;  /* 0xc2fc00000800780b */ /* 0x000fe40003f6e000 */
[----:B------:R-:W-:Y:S01]  /*163e0*/  FSETP.GEU.AND P2, PT, R9, -126, PT ;  /* 0xc2fc00000900780b */ /* 0x000fe20003f4e000 */
[----:B---3--:R-:W-:Y:S01]  /*163f0*/  FFMA2 R6, R132.F32x2.HI_LO, UR4.F32, R0.F32 ;  /* 0x0000000484067c49 */ /* 0x008fe20009200000 */
[----:B------:R2:W3:Y:S01]  /*16400*/  MUFU.EX2 R129, R5 ;  /* 0x0000000500817308 */ /* 0x0004e20000000800 */
[----:B----4-:R-:W-:Y:S01]  /*16410*/  @!P1 FMUL R127, R127, R127 ;  /* 0x0000007f7f7f9220 */ /* 0x010fe20000400000 */
[----:B------:R-:W-:Y:S01]  /*16420*/  @!P5 FMUL R2, R2, 0.5 ;  /* 0x3f0000000202d820 */ /* 0x000fe20000400000 */
[----:B------:R-:W-:-:S02]  /*16430*/  F2FP.BF16.F32.PACK_AB R41, R125, R124 ;  /* 0x0000007c7d29723e */ /* 0x000fc400000010ff */
[----:B------:R-:W-:Y:S01]  /*16440*/  FSETP.GEU.AND P1, PT, R6, -126, PT ;  /* 0xc2fc00000600780b */ /* 0x000fe20003f2e000 */
[----:B-1----:R-:W-:Y:S01]  /*16450*/  @!P0 FMUL R128, R128, R128 ;  /* 0x0000008080808220 */ /* 0x002fe20000400000 */
[----:B------:R-:W-:Y:S02]  /*16460*/  FSETP.GEU.AND P0, PT, R7, -126, PT ;  /* 0xc2fc00000700780b */ /* 0x000fe40003f0e000 */
[----:B------:R-:W-:Y:S01]  /*16470*/  @!P3 FMUL R8, R8, 0.5 ;  /* 0x3f0000000808b820 */ /* 0x000fe20000400000 */
[----:B------:R-:W-:Y:S01]  /*16480*/  @!P4 FMUL R3, R3, 0.5 ;  /* 0x3f0000000303c820 */ /* 0x000fe20000400000 */
[----:B------:R-:W-:Y:S01]  /*16490*/  @!P2 FMUL R9, R9, 0.5 ;  /* 0x3f0000000909a820 */ /* 0x000fe20000400000 */
[----:B------:R-:W1:Y:S01]  /*164a0*/  MUFU.EX2 R130, R2 ;  /* 0x0000000200827308 */ /* 0x000e620000000800 */
[----:B------:R-:W-:Y:S01]  /*164b0*/  F2FP.BF16.F32.PACK_AB R42, R127, R126 ;  /* 0x0000007e7f2a723e */ /* 0x000fe200000010ff */
[----:B--2---:R-:W-:-:S04]  /*164c0*/  FFMA2 R4, R134.F32x2.HI_LO, UR4.F32, R0.F32 ;  /* 0x0000000486047c49 */ /* 0x004fc80009200000 */
[----:B------:R-:W-:Y:S02]  /*164d0*/  @!P1 FMUL R6, R6, 0.5 ;  /* 0x3f00000006069820 */ /* 0x000fe40000400000 */
[----:B------:R-:W2:Y:S01]  /*164e0*/  MUFU.EX2 R132, R8 ;  /* 0x0000000800847308 */ /* 0x000ea20000000800 */
[----:B------:R-:W-:Y:S01]  /*164f0*/  @!P0 FMUL R7, R7, 0.5 ;  /* 0x3f00000007078820 */ /* 0x000fe20000400000 */
[----:B---3--:R-:W-:Y:S01]  /*16500*/  @!P6 FMUL R129, R129, R129 ;  /* 0x000000818181e220 */ /* 0x008fe20000400000 */
[----:B------:R-:W-:-:S04]  /*16510*/  FSETP.GEU.AND P6, PT, R4, -126, PT ;  /* 0xc2fc00000400780b */ /* 0x000fc80003fce000 */
[----:B------:R-:W-:Y:S01]  /*16520*/  F2FP.BF16.F32.PACK_AB R43, R129, R128 ;  /* 0x00000080812b723e */ /* 0x000fe200000010ff */
[----:B------:R3:W4:Y:S01]  /*16530*/  MUFU.EX2 R133, R9 ;  /* 0x0000000900857308 */ /* 0x0007220000000800 */
[----:B-1----:R-:W-:Y:S01]  /*16540*/  @!P5 FMUL R130, R130, R130 ;  /* 0x000000828282d220 */ /* 0x002fe20000400000 */
[----:B------:R-:W-:-:S06]  /*16550*/  FSETP.GEU.AND P5, PT, R5, -126, PT ;  /* 0xc2fc00000500780b */ /* 0x000fcc0003fae000 */
[----:B------:R1:W5:Y:S01]  /*16560*/  MUFU.EX2 R131, R3 ;  /* 0x0000000300837308 */ /* 0x0003620000000800 */
[----:B--2---:R-:W-:Y:S01]  /*16570*/  @!P3 FMUL R132, R132, R132 ;  /* 0x000000848484b220 */ /* 0x004fe20000400000 */
[----:B------:R-:W-:-:S05]  /*16580*/  @!P6 FMUL R4, R4, 0.5 ;  /* 0x3f0000000404e820 */ /* 0x000fca0000400000 */
[----:B------:R-:W-:Y:S01]  /*16590*/  @!P5 FMUL R5, R5, 0.5 ;  /* 0x3f0000000505d820 */ /* 0x000fe20000400000 */
[----:B------:R-:W2:Y:S01]  /*165a0*/  MUFU.EX2 R134, R6 ;  /* 0x0000000600867308 */ /* 0x000ea20000000800 */
[----:B---3--:R-:W-:Y:S02]  /*165b0*/  FFMA2 R8, R152.F32x2.HI_LO, UR4.F32, R0.F32 ;  /* 0x0000000498087c49 */ /* 0x008fe40009200000 */
[----:B----4-:R-:W-:-:S03]  /*165c0*/  @!P2 FMUL R133, R133, R133 ;  /* 0x000000858585a220 */ /* 0x010fc60000400000 */
[----:B------:R-:W-:Y:S02]  /*165d0*/  FSETP.GEU.AND P2, PT, R8, -126, PT ;  /* 0xc2fc00000800780b */ /* 0x000fe40003f4e000 */
[----:B------:R3:W4:Y:S01]  /*165e0*/  MUFU.EX2 R135, R7 ;  /* 0x0000000700877308 */ /* 0x0007220000000800 */
[----:B-1----:R-:W-:Y:S01]  /*165f0*/  FFMA2 R2, R136.F32x2.HI_LO, UR4.F32, R0.F32 ;  /* 0x0000000488027c49 */ /* 0x002fe20009200000 */
[----:B------:R-:W-:Y:S01]  /*16600*/  F2FP.BF16.F32.PACK_AB R45, R133, R132 ;  /* 0x00000084852d723e */ /* 0x000fe200000010ff */
[----:B-----5:R-:W-:-:S03]  /*16610*/  @!P4 FMUL R131, R131, R131 ;  /* 0x000000838383c220 */ /* 0x020fc60000400000 */
[----:B------:R-:W-:Y:S02]  /*16620*/  FSETP.GEU.AND P3, PT, R3, -126, PT ;  /* 0xc2fc00000300780b */ /* 0x000fe40003f6e000 */
[----:B------:R-:W-:Y:S01]  /*16630*/  FSETP.GEU.AND P4, PT, R2, -126, PT ;  /* 0xc2fc00000200780b */ /* 0x000fe20003f8e000 */
[----:B--2---:R-:W-:Y:S01]  /*16640*/  @!P1 FMUL R134, R134, R134 ;  /* 0x0000008686869220 */ /* 0x004fe20000400000 */
[----:B------:R-:W-:Y:S01]  /*16650*/  FSETP.GEU.AND P1, PT, R9, -126, PT ;  /* 0xc2fc00000900780b */ /* 0x000fe20003f2e000 */
[----:B------:R-:W-:Y:S01]  /*16660*/  @!P2 FMUL R8, R8, 0.5 ;  /* 0x3f0000000808a820 */ /* 0x000fe20000400000 */
[----:B------:R-:W1:Y:S01]  /*16670*/  MUFU.EX2 R136, R4 ;  /* 0x0000000400887308 */ /* 0x000e620000000800 */
[----:B------:R-:W-:Y:S01]  /*16680*/  F2FP.BF16.F32.PACK_AB R44, R131, R130 ;  /* 0x00000082832c723e */ /* 0x000fe200000010ff */
[----:B---3--:R-:W-:-:S05]  /*16690*/  FFMA2 R6, R140.F32x2.HI_LO, UR4.F32, R0.F32 ;  /* 0x000000048c067c49 */ /* 0x008fca0009200000 */
[----:B------:R-:W-:Y:S01]  /*166a0*/  @!P3 FMUL R3, R3, 0.5 ;  /* 0x3f0000000303b820 */ /* 0x000fe20000400000 */
[----:B----4-:R-:W-:Y:S01]  /*166b0*/  @!P0 FMUL R135, R135, R135 ;  /* 0x0000008787878220 */ /* 0x010fe20000400000 */
[----:B------:R-:W2:Y:S01]  /*166c0*/  MUFU.EX2 R140, R8 ;  /* 0x00000008008c7308 */ /* 0x000ea20000000800 */
[----:B------:R-:W-:Y:S01]  /*166d0*/  FSETP.GEU.AND P0, PT, R6, -126, PT ;  /* 0xc2fc00000600780b */ /* 0x000fe20003f0e000 */
[----:B------:R-:W-:Y:S01]  /*166e0*/  @!P4 FMUL R2, R2, 0.5 ;  /* 0x3f0000000202c820 */ /* 0x000fe20000400000 */
[----:B------:R-:W-:Y:S01]  /*166f0*/  @!P1 FMUL R9, R9, 0.5 ;  /* 0x3f00000009099820 */ /* 0x000fe20000400000 */
[----:B------:R-:W-:-:S04]  /*16700*/  F2FP.BF16.F32.PACK_AB R46, R135, R134 ;  /* 0x00000086872e723e */ /* 0x000fc800000010ff */
[----:B------:R-:W3:Y:S01]  /*16710*/  MUFU.EX2 R153, R3 ;  /* 0x0000000300997308 */ /* 0x000ee20000000800 */
[----:B-1----:R-:W-:Y:S01]  /*16720*/  @!P6 FMUL R136, R136, R136 ;  /* 0x000000888888e220 */ /* 0x002fe20000400000 */
[----:B------:R-:W-:-:S04]  /*16730*/  FSETP.GEU.AND P6, PT, R7, -126, PT ;  /* 0xc2fc00000700780b */ /* 0x000fc80003fce000 */
[----:B------:R-:W-:Y:S02]  /*16740*/  @!P0 FMUL R6, R6, 0.5 ;  /* 0x3f00000006068820 */ /* 0x000fe40000400000 */
[----:B------:R1:W4:Y:S01]  /*16750*/  MUFU.EX2 R152, R2 ;  /* 0x0000000200987308 */ /* 0x0003220000000800 */
[----:B--2---:R-:W-:-:S06]  /*16760*/  @!P2 FMUL R140, R140, R140 ;  /* 0x0000008c8c8ca220 */ /* 0x004fcc0000400000 */
[----:B------:R-:W-:Y:S01]  /*16770*/  @!P6 FMUL R7, R7, 0.5 ;  /* 0x3f0000000707e820 */ /* 0x000fe20000400000 */
[----:B------:R2:W5:Y:S01]  /*16780*/  MUFU.EX2 R137, R5 ;  /* 0x0000000500897308 */ /* 0x0005620000000800 */
[----:B---3--:R-:W-:-:S07]  /*16790*/  @!P3 FMUL R153, R153, R153 ;  /* 0x000000999999b220 */ /* 0x008fce0000400000 */
[----:B------:R-:W3:Y:S01]  /*167a0*/  MUFU.EX2 R141, R9 ;  /* 0x00000009008d7308 */ /* 0x000ee20000000800 */
[----:B-1----:R-:W-:Y:S02]  /*167b0*/  FFMA2 R2, R144.F32x2.HI_LO, UR4.F32, R0.F32 ;  /* 0x0000000490027c49 */ /* 0x002fe40009200000 */
[----:B----4-:R-:W-:-:S03]  /*167c0*/  @!P4 FMUL R152, R152, R152 ;  /* 0x000000989898c220 */ /* 0x010fc60000400000 */
[----:B------:R-:W-:Y:S02]  /*167d0*/  FSETP.GEU.AND P3, PT, R2, -126, PT ;  /* 0xc2fc00000200780b */ /* 0x000fe40003f6e000 */
[----:B------:R-:W-:Y:S01]  /*167e0*/  FSETP.GEU.AND P2, PT, R3, -126, PT ;  /* 0xc2fc00000300780b */ /* 0x000fe20003f4e000 */
[----:B--2---:R-:W-:Y:S01]  /*167f0*/  FFMA2 R4, R154.F32x2.HI_LO, UR4.F32, R0.F32 ;  /* 0x000000049a047c49 */ /* 0x004fe20009200000 */
[----:B------:R-:W-:Y:S01]  /*16800*/  USHF.R.U32.HI UR4, URZ, 0x15, UR36 ;  /* 0x00000015ff047899 */ /* 0x000fe20008011624 */
[----:B------:R-:W1:Y:S01]  /*16810*/  MUFU.EX2 R154, R6 ;  /* 0x00000006009a7308 */ /* 0x000e620000000800 */
[----:B-----5:R-:W-:Y:S01]  /*16820*/  @!P5 FMUL R137, R137, R137 ;  /* 0x000000898989d220 */ /* 0x020fe20000400000 */
[----:B------:R-:W-:Y:S02]  /*16830*/  MOV R0, UR42 ;  /* 0x0000002a00007c02 */ /* 0x000fe40008000f00 */
[----:B------:R-:W-:Y:S01]  /*16840*/  FSETP.GEU.AND P5, PT, R4, -126, PT ;  /* 0xc2fc00000400780b */ /* 0x000fe20003fae000 */
[----:B---3--:R-:W-:Y:S01]  /*16850*/  @!P1 FMUL R141, R141, R141 ;  /* 0x0000008d8d8d9220 */ /* 0x008fe20000400000 */
[----:B------:R-:W-:-:S02]  /*16860*/  FSETP.GEU.AND P1, PT, R156, -126, PT ;  /* 0xc2fc00009c00780b */ /* 0x000fc40003f2e000 */
[----:B------:R-:W-:Y:S01]  /*16870*/  @!P3 FMUL R2, R2, 0.5 ;  /* 0x3f0000000202b820 */ /* 0x000fe20000400000 */
[----:B------:R-:W-:Y:S01]  /*16880*/  FSETP.GEU.AND P4, PT, R5, -126, PT ;  /* 0xc2fc00000500780b */ /* 0x000fe20003f8e000 */
[----:B------:R-:W-:Y:S01]  /*16890*/  @!P2 FMUL R3, R3, 0.5 ;  /* 0x3f0000000303a820 */ /* 0x000fe20000400000 */
[----:B------:R-:W2:Y:S01]  /*168a0*/  MUFU.EX2 R155, R7 ;  /* 0x00000007009b7308 */ /* 0x000ea20000000800 */
[----:B------:R3:W-:Y:S01]  /*168b0*/  SYNCS.ARRIVE.TRANS64.A1T0 RZ, [R0+UR5], RZ ;  /* 0x000000ff00ff79a7 */ /* 0x0007e20008100005 */
[----:B------:R-:W-:Y:S02]  /*168c0*/  F2FP.BF16.F32.PACK_AB R47, R137, R136 ;  /* 0x00000088892f723e */ /* 0x000fe400000010ff */
[----:B------:R-:W-:Y:S01]  /*168d0*/  F2FP.BF16.F32.PACK_AB R48, R153, R152 ;  /* 0x000000989930723e */ /* 0x000fe200000010ff */
[----:B-1----:R-:W-:Y:S01]  /*168e0*/  @!P0 FMUL R154, R154, R154 ;  /* 0x0000009a9a9a8220 */ /* 0x002fe20000400000 */
[----:B------:R-:W-:Y:S02]  /*168f0*/  FSETP.GEU.AND P0, PT, R157, -126, PT ;  /* 0xc2fc00009d00780b */ /* 0x000fe40003f0e000 */
[----:B------:R-:W1:Y:S01]  /*16900*/  MUFU.EX2 R10, R2 ;  /* 0x00000002000a7308 */ /* 0x000e620000000800 */
[----:B------:R-:W-:Y:S01]  /*16910*/  @!P1 FMUL R156, R156, 0.5 ;  /* 0x3f0000009c9c9820 */ /* 0x000fe20000400000 */
[----:B------:R-:W-:Y:S01]  /*16920*/  @!P5 FMUL R4, R4, 0.5 ;  /* 0x3f0000000404d820 */ /* 0x000fe20000400000 */
[----:B------:R-:W-:Y:S01]  /*16930*/  @!P4 FMUL R5, R5, 0.5 ;  /* 0x3f0000000505c820 */ /* 0x000fe20000400000 */
[----:B------:R-:W-:-:S04]  /*16940*/  F2FP.BF16.F32.PACK_AB R49, R141, R140 ;  /* 0x0000008c8d31723e */ /* 0x000fc800000010ff */
[----:B------:R-:W4:Y:S01]  /*16950*/  MUFU.EX2 R11, R3 ;  /* 0x00000003000b7308 */ /* 0x000f220000000800 */
[----:B--2---:R-:W-:Y:S02]  /*16960*/  @!P6 FMUL R155, R155, R155 ;  /* 0x0000009b9b9be220 */ /* 0x004fe40000400000 */
[----:B------:R-:W-:-:S03]  /*16970*/  @!P0 FMUL R157, R157, 0.5 ;  /* 0x3f0000009d9d8820 */ /* 0x000fc60000400000 */
[----:B------:R-:W-:Y:S02]  /*16980*/  F2FP.BF16.F32.PACK_AB R50, R155, R154 ;  /* 0x0000009a9b32723e */ /* 0x000fe400000010ff */
[----:B------:R-:W2:Y:S01]  /*16990*/  MUFU.EX2 R144, R4 ;  /* 0x0000000400907308 */ /* 0x000ea20000000800 */
[----:B-1----:R-:W-:Y:S01]  /*169a0*/  @!P3 FMUL R10, R10, R10 ;  /* 0x0000000a0a0ab220 */ /* 0x002fe20000400000 */
[----:B------:R-:W-:-:S04]  /*169b0*/  MOV R2, UR4 ;  /* 0x0000000400027c02 */ /* 0x000fc80008000f00 */
[----:B------:R3:W-:Y:S01]  /*169c0*/  STL [R1+0x68], R10 ;  /* 0x0000680a01007387 */ /* 0x0007e20000100800 */
[----:B------:R-:W-:Y:S01]  /*169d0*/  LOP3.LUT P6, RZ, R2, 0x3, R24, 0x48, !PT ;  /* 0x0000000302ff7812 */ /* 0x000fe200078c4818 */
[----:B------:R-:W1:Y:S01]  /*169e0*/  MUFU.EX2 R145, R5 ;  /* 0x0000000500917308 */ /* 0x000e620000000800 */
[----:B----4-:R-:W-:Y:S01]  /*169f0*/  @!P2 FMUL R11, R11, R11 ;  /* 0x0000000b0b0ba220 */ /* 0x010fe20000400000 */
[----:B------:R-:W-:-:S04]  /*16a00*/  F2FP.BF16.F32.PACK_AB R24, R181, R180 ;  /* 0x000000b4b518723e */ /* 0x000fc800000010ff */
[----:B------:R3:W-:Y:S01]  /*16a10*/  STL [R1+0x6c], R11 ;  /* 0x00006c0b01007387 */ /* 0x0007e20000100800 */
[----:B------:R-:W-:Y:S01]  /*16a20*/  F2FP.BF16.F32.PACK_AB R52, R11, R10 ;  /* 0x0000000a0b34723e */ /* 0x000fe200000010ff */
[----:B------:R-:W4:Y:S01]  /*16a30*/  MUFU.EX2 R156, R156 ;  /* 0x0000009c009c7308 */ /* 0x000f220000000800 */
[----:B--2---:R-:W-:-:S07]  /*16a40*/  @!P5 FMUL R144, R144, R144 ;  /* 0x000000909090d220 */ /* 0x004fce0000400000 */
[----:B------:R-:W2:Y:S01]  /*16a50*/  MUFU.EX2 R157, R157 ;  /* 0x0000009d009d7308 */ /* 0x000ea20000000800 */
[----:B-1----:R-:W-:-:S05]  /*16a60*/  @!P4 FMUL R145, R145, R145 ;  /* 0x000000919191c220 */ /* 0x002fca0000400000 */
[----:B------:R-:W-:Y:S01]  /*16a70*/  F2FP.BF16.F32.PACK_AB R51, R145, R144 ;  /* 0x000000909133723e */ /* 0x000fe200000010ff */
[----:B----4-:R-:W-:Y:S01]  /*16a80*/  @!P1 FMUL R156, R156, R156 ;  /* 0x0000009c9c9c9220 */ /* 0x010fe20000400000 */
[----:B--2---:R-:W-:-:S05]  /*16a90*/  @!P0 FMUL R157, R157, R157 ;  /* 0x0000009d9d9d8220 */ /* 0x004fca0000400000 */
[----:B------:R-:W-:Y:S01]  /*16aa0*/  F2FP.BF16.F32.PACK_AB R53, R157, R156 ;  /* 0x0000009c9d35723e */ /* 0x000fe200000010ff */
[----:B---3--:R-:W-:Y:S06]  /*16ab0*/  @!P6 BRA `(.L_x_267) ;  /* 0x000000000040e947 */ /* 0x008fec0003800000 */
        /* <DEDUP_REMOVED lines=16> */
.L_x_267:
[----:B------:R-:W-:Y:S05]  /*16bc0*/  WARPSYNC.ALL ;  /* 0x0000000000007948 */ /* 0x000fea0003800000 */
[----:B------:R1:W-:Y:S01]  /*16bd0*/  STTM.x32 tmem[UR36], R56 ;  /* 0x00000038000079ed */ /* 0x0003e200082c0024 */
[----:B------:R-:W2:Y:S01]  /*16be0*/  LDCU UR4, c[0x0][0x704] ;  /* 0x0000e080ff0477ac */ /* 0x000ea20008000800 */
[----:B-1----:R-:W3:Y:S01]  /*16bf0*/  LDL R87, [R1+0x74] ;  /* 0x0000740001577983 */ /* 0x002ee20000100800 */
[----:B------:R-:W1:Y:S02]  /*16c00*/  S2R R2, SR_TID.X ;  /* 0x0000000000027919 */ /* 0x000e640000002100 */
[----:B-1----:R-:W-:-:S02]  /*16c10*/  SHF.R.U32.HI R60, RZ, 0x5, R2 ;  /* 0x00000005ff3c7819 */ /* 0x002fc40000011602 */
[----:B---3--:R-:W-:-:S04]  /*16c20*/  FSETP.NEU.AND P0, PT, R87, -INF , PT ;  /* 0xff8000005700780b */ /* 0x008fc80003f0d000 */
[----:B------:R-:W-:-:S05]  /*16c30*/  FSEL R0, R87, RZ, P0 ;  /* 0x000000ff57007208 */ /* 0x000fca0000000000 */
[----:B--2---:R-:W-:-:S04]  /*16c40*/  FMUL R0, R0, -UR4 ;  /* 0x8000000400007c20 */ /* 0x004fc80008400000 */
[--C-:B------:R-:W-:Y:S02]  /*16c50*/  FFMA2 R148, R148.F32x2.HI_LO, UR4.F32, R0.reuse.F32 ;  /* 0x0000000494947c49 */ /* 0x100fe40009200000 */
[----:B------:R-:W-:Y:S01]  /*16c60*/  FFMA2 R150, R150.F32x2.HI_LO, UR4.F32, R0.F32 ;  /* 0x0000000496967c49 */ /* 0x000fe20009200000 */
[----:B------:R-:W-:Y:S02]  /*16c70*/  UIADD3 UR4, UPT, UPT, UR36, 0x20, URZ ;  /* 0x0000002024047890 */ /* 0x000fe4000fffe0ff */
[----:B------:R-:W-:Y:S02]  /*16c80*/  FSETP.GEU.AND P4, PT, R148, -126, PT ;  /* 0xc2fc00009400780b */ /* 0x000fe40003f8e000 */
[----:B------:R-:W-:Y:S01]  /*16c90*/  FSETP.GEU.AND P3, PT, R149, -126, PT ;  /* 0xc2fc00009500780b */ /* 0x000fe20003f6e000 */
[----:B------:R-:W-:Y:S01]  /*16ca0*/  USHF.R.U32.HI UR4, URZ, 0x15, UR4 ;  /* 0x00000015ff047899 */ /* 0x000fe20008011604 */
[----:B------:R-:W-:Y:S02]  /*16cb0*/  FSETP.GEU.AND P2, PT, R150, -126, PT ;  /* 0xc2fc00009600780b */ /* 0x000fe40003f4e000 */
[----:B------:R-:W-:-:S03]  /*16cc0*/  FSETP.GEU.AND P1, PT, R151, -126, PT ;  /* 0xc2fc00009700780b */ /* 0x000fc60003f2e000 */
[----:B------:R-:W-:-:S04]  /*16cd0*/  MOV R3, UR4 ;  /* 0x0000000400037c02 */ /* 0x000fc80008000f00 */
[----:B------:R-:W-:Y:S01]  /*16ce0*/  @!P4 FMUL R148, R148, 0.5 ;  /* 0x3f0000009494c820 */ /* 0x000fe20000400000 */
[----:B------:R-:W-:Y:S01]  /*16cf0*/  LOP3.LUT P0, RZ, R3, 0x3, R60, 0x48, !PT ;  /* 0x0000000303ff7812 */ /* 0x000fe2000780483c */
[----:B------:R-:W-:Y:S02]  /*16d00*/  @!P3 FMUL R149, R149, 0.5 ;  /* 0x3f0000009595b820 */ /* 0x000fe40000400000 */
[----:B------:R-:W-:Y:S01]  /*16d10*/  @!P2 FMUL R150, R150, 0.5 ;  /* 0x3f0000009696a820 */ /* 0x000fe20000400000 */
[----:B------:R-:W1:Y:S01]  /*16d20*/  MUFU.EX2 R58, R148 ;  /* 0x00000094003a7308 */ /* 0x000e620000000800 */
[----:B------:R-:W-:-:S07]  /*16d30*/  @!P1 FMUL R151, R151, 0.5 ;  /* 0x3f00000097979820 */ /* 0x000fce0000400000 */
[----:B------:R-:W2:Y:S08]  /*16d40*/  MUFU.EX2 R59, R149 ;  /* 0x00000095003b7308 */ /* 0x000eb00000000800 */
[----:B------:R-:W3:Y:S01]  /*16d50*/  MUFU.EX2 R56, R150 ;  /* 0x0000009600387308 */ /* 0x000ee20000000800 */
[----:B-1----:R-:W-:-:S07]  /*16d60*/  @!P4 FMUL R58, R58, R58 ;  /* 0x0000003a3a3ac220 */ /* 0x002fce0000400000 */
[----:B------:R-:W1:Y:S01]  /*16d70*/  MUFU.EX2 R57, R151 ;  /* 0x0000009700397308 */ /* 0x000e620000000800 */
[----:B--2---:R-:W-:-:S05]  /*16d80*/  @!P3 FMUL R59, R59, R59 ;  /* 0x0000003b3b3bb220 */ /* 0x004fca0000400000 */
[----:B------:R-:W-:Y:S01]  /*16d90*/  F2FP.BF16.F32.PACK_AB R54, R59, R58 ;  /* 0x0000003a3b36723e */ /* 0x000fe200000010ff */
[----:B---3--:R-:W-:Y:S01]  /*16da0*/  @!P2 FMUL R56, R56, R56 ;  /* 0x000000383838a220 */ /* 0x008fe20000400000 */
[----:B-1----:R-:W-:-:S05]  /*16db0*/  @!P1 FMUL R57, R57, R57 ;  /* 0x0000003939399220 */ /* 0x002fca0000400000 */
        /* <DEDUP_REMOVED lines=18> */
.L_x_268:
        /* <DEDUP_REMOVED lines=10> */
.L_x_269:
[----:B------:R-:W3:Y:S01]  /*16f80*/  S2UR UR4, SR_CgaCtaId ;  /* 0x00000000000479c3 */ /* 0x000ee20000008800 */
[----:B------:R-:W-:Y:S01]  /*16f90*/  UISETP.NE.AND UP0, UPT, UR51, URZ, UPT ;  /* 0x000000ff3300728c */ /* 0x000fe2000bf05270 */
[----:B------:R-:W-:Y:S02]  /*16fa0*/  UMOV UR5, 0x400 ;  /* 0x0000040000057882 */ /* 0x000fe40000000000 */
[----:B---3--:R-:W-:-:S04]  /*16fb0*/  ULEA UR4, UR4, UR5, 0x18 ;  /* 0x0000000504047291 */ /* 0x008fc8000f8ec0ff */
[----:B------:R-:W-:-:S04]  /*16fc0*/  UIADD3 UR5, UPT, UPT, UR4, 0x14068, URZ ;  /* 0x0001406804057890 */ /* 0x000fc8000fffe0ff */
[----:B------:R-:W-:Y:S02]  /*16fd0*/  @UP0 UIADD3 UR5, UPT, UPT, UR4, 0x14058, URZ ;  /* 0x0001405804050890 */ /* 0x000fe4000fffe0ff */
[----:B------:R-:W-:Y:S02]  /*16fe0*/  UISETP.NE.AND UP0, UPT, UR41, URZ, UPT ;  /* 0x000000ff2900728c */ /* 0x000fe4000bf05270 */
[----:B------:R-:W-:-:S09]  /*16ff0*/  UPRMT UR5, UR38, 0x654, UR5 ;  /* 0x0000065426057896 */ /* 0x000fd20008000005 */
[----:B--2---:R-:W-:Y:S01]  /*17000*/  SYNCS.ARRIVE.TRANS64.RED.A1T0 RZ, [UR5], RZ ;  /* 0x000000ffffff79a7 */ /* 0x004fe20008100405 */
[----:B------:R-:W-:Y:S05]  /*17010*/  BRA.U UP0, `(.L_x_270) ;  /* 0x0000000100047547 */ /* 0x000fea000b800000 */
[----:B------:R-:W-:Y:S05]  /*17020*/  BPT.TRAP 0x1 ;  /* 0x000000040000795c */ /* 0x000fea0000300000 */
.L_x_270:
[----:B------:R-:W-:Y:S01]  /*17030*/  UISETP.NE.AND UP0, UPT, UR51, URZ, UPT ;  /* 0x000000ff3300728c */ /* 0x000fe2000bf05270 */
[----:B------:R-:W-:Y:S01]  /*17040*/  FADD2 R22, R22.F32x2.HI_LO, RZ.F32 ;  /* 0x000000ff1616724b */ /* 0x000fe20000200000 */
[----:B------:R-:W-:Y:S01]  /*17050*/  UIADD3 UR5, UPT, UPT, UR4, 0x14088, URZ ;  /* 0x0001408804057890 */ /* 0x000fe2000fffe0ff */
[----:B------:R-:W-:Y:S01]  /*17060*/  FADD2 R88, R88.F32x2.HI_LO, RZ.F32 ;  /* 0x000000ff5858724b */ /* 0x000fe20000200000 */
[----:B------:R-:W-:Y:S01]  /*17070*/  USEL UR36, UR49, UR46, UP0 ;  /* 0x0000002e31247287 */ /* 0x000fe20008000000 */
[----:B------:R-:W-:Y:S01]  /*17080*/  FADD2 R22, R22.F32x2.HI_LO, R94.F32x2.HI_LO ;  /* 0x0000005e1616724b */ /* 0x000fe20000000000 */
[----:B------:R-:W-:Y:S01]  /*17090*/  FSETP.NEU.AND P0, PT, R87, -INF , PT ;  /* 0xff8000005700780b */ /* 0x000fe20003f0d000 */
[----:B------:R-:W-:Y:S01]  /*170a0*/  FADD2 R90, R90.F32x2.HI_LO, RZ.F32 ;  /* 0x000000ff5a5a724b */ /* 0x000fe20000200000 */
[----:B------:R-:W-:Y:S01]  /*170b0*/  ULOP3.LUT UR36, UR36, 0x1, URZ, 0x3c, !UPT ;  /* 0x0000000124247892 */ /* 0x000fe2000f8e3cff */
[----:B------:R-:W-:Y:S01]  /*170c0*/  FADD2 R88, R88.F32x2.HI_LO, R96.F32x2.HI_LO ;  /* 0x000000605858724b */ /* 0x000fe20000000000 */
[----:B------:R-:W-:Y:S01]  /*170d0*/  FSEL R4, R87, RZ, P0 ;  /* 0x000000ff57047208 */ /* 0x000fe20000000000 */
[----:B------:R-:W-:Y:S01]  /*170e0*/  @UP0 UIADD3 UR5, UPT, UPT, UR4, 0x14078, URZ ;  /* 0x0001407804050890 */ /* 0x000fe2000fffe0ff */
[----:B------:R-:W-:-:S02]  /*170f0*/  FADD2 R90, R90.F32x2.HI_LO, R98.F32x2.HI_LO ;  /* 0x000000625a5a724b */ /* 0x000fc40000000000 */
[----:B------:R-:W-:Y:S01]  /*17100*/  MOV R0, UR36 ;  /* 0x0000002400007c02 */ /* 0x000fe20008000f00 */
[----:B------:R-:W-:Y:S01]  /*17110*/  FADD2 R22, R22.F32x2.HI_LO, R102.F32x2.HI_LO ;  /* 0x000000661616724b */ /* 0x000fe20000000000 */
[----:B------:R-:W-:Y:S01]  /*17120*/  FSETP.NEU.AND P0, PT, R17, R4, PT ;  /* 0x000000041100720b */ /* 0x000fe20003f0d000 */
[----:B------:R-:W-:Y:S01]  /*17130*/  FADD2 R88, R88.F32x2.HI_LO, R104.F32x2.HI_LO ;  /* 0x000000685858724b */ /* 0x000fe20000000000 */
[----:B------:R-:W-:Y:S01]  /*17140*/  SHF.L.U32 R0, R0, 0x1f, RZ ;  /* 0x0000001f00007819 */ /* 0x000fe200000006ff */
[----:B------:R-:W-:Y:S02]  /*17150*/  FADD2 R90, R90.F32x2.HI_LO, R106.F32x2.HI_LO ;  /* 0x0000006a5a5a724b */ /* 0x000fe40000000000 */
[----:B------:R-:W-:Y:S01]  /*17160*/  FADD2 R22, R22.F32x2.HI_LO, R110.F32x2.HI_LO ;  /* 0x0000006e1616724b */ /* 0x000fe20000000000 */
[----:B------:R-:W2:Y:S01]  /*17170*/  SYNCS.PHASECHK.TRANS64.TRYWAIT P2, [UR5], R0 ;  /* 0x00000000ff0075a7 */ /* 0x000ea20008041105 */
[----:B------:R-:W-:Y:S02]  /*17180*/  FADD2 R88, R88.F32x2.HI_LO, R112.F32x2.HI_LO ;  /* 0x000000705858724b */ /* 0x000fe40000000000 */
[----:B------:R-:W-:-:S02]  /*17190*/  FADD2 R90, R90.F32x2.HI_LO, R114.F32x2.HI_LO ;  /* 0x000000725a5a724b */ /* 0x000fc40000000000 */
[----:B------:R-:W-:Y:S02]  /*171a0*/  FADD2 R22, R22.F32x2.HI_LO, R118.F32x2.HI_LO ;  /* 0x000000761616724b */ /* 0x000fe40000000000 */
[----:B------:R-:W-:Y:S02]  /*171b0*/  FADD2 R88, R88.F32x2.HI_LO, R138.F32x2.HI_LO ;  /* 0x0000008a5858724b */ /* 0x000fe40000000000 */
[----:B------:R-:W-:Y:S02]  /*171c0*/  FADD2 R90, R90.F32x2.HI_LO, R142.F32x2.HI_LO ;  /* 0x0000008e5a5a724b */ /* 0x000fe40000000000 */
[----:B------:R-:W-:Y:S01]  /*171d0*/  FADD2 R22, R22.F32x2.HI_LO, R158.F32x2.HI_LO ;  /* 0x0000009e1616724b */ /* 0x000fe20000000000 */
[----:B--2---:R-:W-:Y:S06]  /*171e0*/  @!P2 BRA `(.L_x_271) ;  /* 0x0000003c005ca947 */ /* 0x004fec0003800000 */
.L_x_428:
[----:B------:R-:W-:Y:S01]  /*171f0*/  BSSY.RECONVERGENT B0, `(.L_x_272) ;  /* 0x000000b000007945 */ /* 0x000fe20003800200 */
[----:B--2---:R-:W-:-:S03]  /*17200*/  MOV R3, 0x3f000000 ;  /* 0x3f00000000037802 */ /* 0x004fc60000000f00 */
[----:B------:R-:W-:Y:S05]  /*17210*/  @!P0 BRA `(.L_x_273) ;  /* 0x0000000000208947 */ /* 0x000fea0003800000 */
[----:B------:R-:W2:Y:S01]  /*17220*/  LDCU UR5, c[0x0][0x704] ;  /* 0x0000e080ff0577ac */ /* 0x000ea20008000800 */
[----:B------:R-:W-:-:S04]  /*17230*/  FADD R0, -R4, R17 ;  /* 0x0000001104007221 */ /* 0x000fc80000000100 */
[----:B--2---:R-:W-:-:S05]  /*17240*/  FMUL R0, R0, UR5 ;  /* 0x0000000500007c20 */ /* 0x004fca0008400000 */
[----:B------:R-:W-:-:S13]  /*17250*/  FSETP.GEU.AND P0, PT, R0, -126, PT ;  /* 0xc2fc00000000780b */ /* 0x000fda0003f0e000 */
[----:B------:R-:W-:-:S04]  /*17260*/  @!P0 FMUL R0, R0, 0.5 ;  /* 0x3f00000000008820 */ /* 0x000fc80000400000 */
[----:B------:R-:W2:Y:S02]  /*17270*/  MUFU.EX2 R3, R0 ;  /* 0x0000000000037308 */ /* 0x000ea40000000800 */
[----:B--2---:R-:W-:-:S04]  /*17280*/  @!P0 FMUL R3, R3, R3 ;  /* 0x0000000303038220 */ /* 0x004fc80000400000 */
[----:B------:R-:W-:Y:S02]  /*17290*/  FMUL R3, R3, 0.5 ;  /* 0x3f00000003037820 */ /* 0x000fe40000400000 */
.L_x_273:
[----:B------:R-:W-:Y:S05]  /*172a0*/  BSYNC.RECONVERGENT B0 ;  /* 0x0000000000007941 */ /* 0x000fea0003800200 */
.L_x_272:
[----:B------:R-:W2:Y:S04]  /*172b0*/  LDL.LU.64 R4, [R1+0x18] ;  /* 0x0000180001047983 */ /* 0x000ea80000300a00 */
[----:B-1----:R-:W3:Y:S04]  /*172c0*/  LDL.LU.64 R28, [R1+0x20] ;  /* 0x00002000011c7983 */ /* 0x002ee80000300a00 */
[----:B------:R-:W4:Y:S04]  /*172d0*/  LDL.LU.64 R26, [R1+0x28] ;  /* 0x00002800011a7983 */ /* 0x000f280000300a00 */
[----:B------:R-:W5:Y:S04]  /*172e0*/  LDL.LU.64 R24, [R1+0x38] ;  /* 0x0000380001187983 */ /* 0x000f680000300a00 */
[----:B------:R-:W5:Y:S04]  /*172f0*/  LDL.LU.64 R20, [R1+0x40] ;  /* 0x0000400001147983 */ /* 0x000f680000300a00 */
[----:B------:R-:W5:Y:S04]  /*17300*/  LDL.LU.64 R14, [R1+0x48] ;  /* 0x00004800010e7983 */ /* 0x000f680000300a00 */
[----:B------:R-:W5:Y:S01]  /*17310*/  LDL.LU.64 R8, [R1+0x30] ;  /* 0x0000300001087983 */ /* 0x000f620000300a00 */
[----:B------:R-:W-:-:S03]  /*17320*/  FADD2 R22, R22.F32x2.HI_LO, R166.F32x2.HI_LO ;  /* 0x000000a61616724b */ /* 0x000fc60000000000 */
[----:B------:R-:W5:Y:S04]  /*17330*/  LDL.LU.64 R12, [R1+0x58] ;  /* 0x00005800010c7983 */ /* 0x000f680000300a00 */
[----:B------:R-:W5:Y:S04]  /*17340*/  LDL.LU.64 R10, [R1+0x60] ;  /* 0x00006000010a7983 */ /* 0x000f680000300a00 */
[----:B------:R-:W5:Y:S01]  /*17350*/  LDL.LU.64 R6, [R1+0x50] ;  /* 0x0000500001067983 */ /* 0x000f620000300a00 */
[----:B------:R-:W-:-:S04]  /*17360*/  FADD2 R22, R22.F32x2.HI_LO, R174.F32x2.HI_LO ;  /* 0x000000ae1616724b */ /* 0x000fc80000000000 */
[----:B------:R-:W-:Y:S02]  /*17370*/  FADD2 R22, R22.F32x2.HI_LO, R182.F32x2.HI_LO ;  /* 0x000000b61616724b */ /* 0x000fe40000000000 */
[----:B------:R-:W-:-:S04]  /*17380*/  FMUL R16, R3, R16 ;  /* 0x0000001003107220 */ /* 0x000fc80000400000 */
[----:B------:R-:W-:-:S04]  /*17390*/  FADD2 R18, R16.F32, R18.F32x2.HI_LO ;  /* 0x000000121012724b */ /* 0x000fc80000040000 */
[----:B------:R-:W-:Y:S02]  /*173a0*/  FADD2 R18, R18.F32x2.HI_LO, R92.F32x2.HI_LO ;  /* 0x0000005c1212724b */ /* 0x000fe40000000000 */
[----:B--2---:R-:W-:Y:S02]  /*173b0*/  FADD2 R22, R22.F32x2.HI_LO, R4.F32x2.HI_LO ;  /* 0x000000041616724b */ /* 0x004fe40000000000 */
[----:B------:R-:W2:Y:S01]  /*173c0*/  LDL.LU.64 R4, [R1+0x68] ;  /* 0x0000680001047983 */ /* 0x000ea20000300a00 */
        /* <DEDUP_REMOVED lines=15> */
[----:B---3--:R-:W-:Y:S02]  /*174c0*/  FADD2 R88, R88.F32x2.HI_LO, R28.F32x2.HI_LO ;  /* 0x0000001c5858724b */ /* 0x008fe40000000000 */
[----:B----4-:R-:W-:Y:S02]  /*174d0*/  FADD2 R90, R90.F32x2.HI_LO, R26.F32x2.HI_LO ;  /* 0x0000001a5a5a724b */ /* 0x010fe40000000000 */
[----:B------:R-:W-:Y:S02]  /*174e0*/  FADD2 R18, R18.F32x2.HI_LO, R188.F32x2.HI_LO ;  /* 0x000000bc1212724b */ /* 0x000fe40000000000 */
[----:B-----5:R-:W-:Y:S02]  /*174f0*/  FADD2 R22, R22.F32x2.HI_LO, R24.F32x2.HI_LO ;  /* 0x000000181616724b */ /* 0x020fe40000000000 */
        /* <DEDUP_REMOVED lines=22> */
[----:B------:R-:W-:Y:S02]  /*17660*/  FADD2 R88, R88.F32x2.HI_LO, R90.F32x2.HI_LO ;  /* 0x0000005a5858724b */ /* 0x000fe40000000000 */
[----:B--2---:R-:W-:-:S04]  /*17670*/  FADD2 R18, R18.F32x2.HI_LO, R4.F32x2.HI_LO ;  /* 0x000000041212724b */ /* 0x004fc80000000000 */
[----:B------:R-:W-:-:S04]  /*17680*/  FADD2 R18, R18.F32x2.HI_LO, R22.F32x2.HI_LO ;  /* 0x000000161212724b */ /* 0x000fc80000000000 */
[----:B------:R-:W-:-:S04]  /*17690*/  FADD2 R18, R18.F32x2.HI_LO, R88.F32x2.HI_LO ;  /* 0x000000581212724b */ /* 0x000fc80000000000 */
[----:B------:R-:W-:-:S05]  /*176a0*/  FADD R0, R18, R19 ;  /* 0x0000001312007221 */ /* 0x000fca0000000000 */
[----:B------:R1:W-:Y:S01]  /*176b0*/  STL [R1+0x70], R0 ;  /* 0x0000700001007387 */ /* 0x0003e20000100800 */
[----:B------:R-:W-:Y:S05]  /*176c0*/  @P1 BRA `(.L_x_274) ;  /* 0x0000000000041947 */ /* 0x000fea0003800000 */
[----:B------:R-:W-:Y:S05]  /*176d0*/  BPT.TRAP 0x1 ;  /* 0x000000040000795c */ /* 0x000fea0000300000 */
.L_x_274:
[----:B------:R-:W-:Y:S01]  /*176e0*/  UISETP.NE.AND UP0, UPT, UR51, URZ, UPT ;  /* 0x000000ff3300728c */ /* 0x000fe2000bf05270 */
[----:B------:R-:W-:Y:S01]  /*176f0*/  IMAD.U32 R2, R2, 0x10000, RZ ;  /* 0x0001000002027824 */ /* 0x000fe200078e00ff */
[----:B------:R-:W-:Y:S01]  /*17700*/  ULOP3.LUT UR47, UR47, 0x1, URZ, 0x3c, !UPT ;  /* 0x000000012f2f7892 */ /* 0x000fe2000f8e3cff */
[----:B------:R-:W-:Y:S01]  /*17710*/  LOP3.LUT R60, R60, 0x3, RZ, 0xc0, !PT ;  /* 0x000000033c3c7812 */ /* 0x000fe200078ec0ff */
[----:B------:R-:W-:Y:S02]  /*17720*/  UIADD3 UR5, UPT, UPT, UR4, 0x14060, URZ ;  /* 0x0001406004057890 */ /* 0x000fe4000fffe0ff */
[----:B------:R-:W-:Y:S02]  /*17730*/  LOP3.LUT R2, R2, 0x600000, RZ, 0xc0, !PT ;  /* 0x0060000002027812 */ /* 0x000fe400078ec0ff */
[----:B-1----:R-:W-:Y:S02]  /*17740*/  IMAD.U32 R0, RZ, RZ, UR47 ;  /* 0x0000002fff007e24 */ /* 0x002fe4000f8e00ff */
[----:B------:R-:W-:Y:S01]  /*17750*/  SHF.R.U32.HI R3, RZ, 0x15, R2 ;  /* 0x00000015ff037819 */ /* 0x000fe20000011602 */
[----:B------:R-:W-:-:S02]  /*17760*/  @UP0 UIADD3 UR5, UPT, UPT, UR4, 0x14050, URZ ;  /* 0x0001405004050890 */ /* 0x000fc4000fffe0ff */
[----:B------:R-:W-:Y:S01]  /*17770*/  SHF.L.U32 R0, R0, 0x1f, RZ ;  /* 0x0000001f00007819 */ /* 0x000fe200000006ff */
[----:B------:R-:W-:Y:S01]  /*17780*/  USEL UR4, URZ, 0x80, UP0 ;  /* 0x00000080ff047887 */ /* 0x000fe20008000000 */
[----:B------:R-:W-:-:S05]  /*17790*/  ISETP.NE.AND P0, PT, R60, R3, PT ;  /* 0x000000033c00720c */ /* 0x000fca0003f05270 */
[----:B------:R-:W1:Y:S01]  /*177a0*/  SYNCS.PHASECHK.TRANS64.TRYWAIT P1, [UR5], R0 ;  /* 0x00000000ff0075a7 */ /* 0x000e620008021105 */
[----:B------:R-:W-:Y:S01]  /*177b0*/  LOP3.LUT R2, R2, UR4, RZ, 0xfc, !PT ;  /* 0x0000000402027c12 */ /* 0x000fe2000f8efcff */
[----:B-1----:R-:W-:Y:S06]  /*177c0*/  @!P1 BRA `(.L_x_275) ;  /* 0x0000003400fc9947 */ /* 0x002fec0003800000 */
.L_x_430:
        /* <DEDUP_REMOVED lines=17> */
.L_x_276:
[----:B------:R-:W-:Y:S05]  /*178e0*/  WARPSYNC.ALL ;  /* 0x0000000000007948 */ /* 0x000fea0003800000 */
[----:B------:R-:W2:Y:S01]  /*178f0*/  LDL.LU.64 R16, [R1+0x70] ;  /* 0x0000700001107983 */ /* 0x000ea20000300a00 */
[----:B------:R-:W-:Y:S01]  /*17900*/  R2UR UR4, R2 ;  /* 0x00000000020472ca */ /* 0x000fe200000e0000 */
[----:B------:R-:W-:-:S04]  /*17910*/  UISETP.NE.AND UP0, UPT, UR51, URZ, UPT ;  /* 0x000000ff3300728c */ /* 0x000fc8000bf05270 */
[----:B------:R-:W-:Y:S02]  /*17920*/  USEL UR46, UR46, UR36, UP0 ;  /* 0x000000242e2e7287 */ /* 0x000fe40008000000 */
[----:B------:R-:W-:-:S06]  /*17930*/  USEL UR49, UR36, UR49, UP0 ;  /* 0x0000003124317287 */ /* 0x000fcc0008000000 */
[----:B--2---:R3:W-:Y:S06]  /*17940*/  STTM.x2 tmem[UR4], R16 ;  /* 0x00000010000079ed */ /* 0x0047ec00080c0004 */
.L_x_257:
[----:B------:R-:W-:-:S09]  /*17950*/  UISETP.NE.AND UP0, UPT, UR41, URZ, UPT ;  /* 0x000000ff2900728c */ /* 0x000fd2000bf05270 */
[----:B------:R-:W-:Y:S05]  /*17960*/  BRA.U UP0, `(.L_x_277) ;  /* 0x0000000100047547 */ /* 0x000fea000b800000 */
[----:B------:R-:W-:Y:S05]  /*17970*/  BPT.TRAP 0x1 ;  /* 0x000000040000795c */ /* 0x000fea0000300000 */
.L_x_277:
[----:B------:R-:W4:Y:S01]  /*17980*/  S2UR UR6, SR_CgaCtaId ;  /* 0x00000000000679c3 */ /* 0x000f220000008800 */
[----:B------:R-:W-:Y:S01]  /*17990*/  UISETP.NE.AND UP1, UPT, UR51, URZ, UPT ;  /* 0x000000ff3300728c */ /* 0x000fe2000bf25270 */
[----:B------:R-:W-:-:S03]  /*179a0*/  UMOV UR5, 0x400 ;  /* 0x0000040000057882 */ /* 0x000fc60000000000 */
[----:B------:R-:W-:Y:S02]  /*179b0*/  USEL UR7, UR49, UR46, UP1 ;  /* 0x0000002e31077287 */ /* 0x000fe40008800000 */
[----:B----4-:R-:W-:-:S04]  /*179c0*/  ULEA UR5, UR6, UR5, 0x18 ;  /* 0x0000000506057291 */ /* 0x010fc8000f8ec0ff */
[----:B------:R-:W-:Y:S02]  /*179d0*/  UIADD3 UR4, UPT, UPT, UR5, 0x14080, URZ ;  /* 0x0001408005047890 */ /* 0x000fe4000fffe0ff */
[----:B------:R-:W-:-:S09]  /*179e0*/  @UP1 UIADD3 UR4, UPT, UPT, UR5, 0x14070, URZ ;  /* 0x0001407005041890 */ /* 0x000fd2000fffe0ff */
[----:B------:R-:W-:Y:S01]  /*179f0*/  SYNCS.ARRIVE.TRANS64.A1T0 RZ, [UR4], RZ ;  /* 0x000000ffffff79a7 */ /* 0x000fe20008100004 */
[----:B------:R-:W-:Y:S05]  /*17a00*/  BRA.U UP0, `(.L_x_278) ;  /* 0x0000000100047547 */ /* 0x000fea000b800000 */
[----:B------:R-:W-:Y:S05]  /*17a10*/  BPT.TRAP 0x1 ;  /* 0x000000040000795c */ /* 0x000fea0000300000 */
.L_x_278:
[----:B------:R-:W-:Y:S02]  /*17a20*/  UISETP.NE.AND UP0, UPT, UR51, URZ, UPT ;  /* 0x000000ff3300728c */ /* 0x000fe4000bf05270 */
[----:B------:R-:W-:Y:S02]  /*17a30*/  ULOP3.LUT UR7, UR7, 0x1, URZ, 0x3c, !UPT ;  /* 0x0000000107077892 */ /* 0x000fe4000f8e3cff */
[----:B------:R-:W-:-:S04]  /*17a40*/  UIADD3 UR4, UPT, UPT, UR5, 0x14088, URZ ;  /* 0x0001408805047890 */ /* 0x000fc8000fffe0ff */
[----:B-1----:R-:W-:-:S03]  /*17a50*/  MOV R3, UR7 ;  /* 0x0000000700037c02 */ /* 0x002fc60008000f00 */
[----:B------:R-:W-:Y:S01]  /*17a60*/  @UP0 UIADD3 UR4, UPT, UPT, UR5, 0x14078, URZ ;  /* 0x0001407805040890 */ /* 0x000fe2000fffe0ff */
[----:B------:R-:W-:-:S08]  /*17a70*/  SHF.L.U32 R3, R3, 0x1f, RZ ;  /* 0x0000001f03037819 */ /* 0x000fd000000006ff */
[----:B------:R-:W1:Y:S02]  /*17a80*/  SYNCS.PHASECHK.TRANS64.TRYWAIT P0, [UR4], R3 ;  /* 0x00000003ff0075a7 */ /* 0x000e640008001104 */
[----:B-1----:R-:W-:Y:S05]  /*17a90*/  @!P0 BRA `(.L_x_279) ;  /* 0x0000003400608947 */ /* 0x002fea0003800000 */
.L_x_432:
[----:B------:R-:W-:-:S04]  /*17aa0*/  UISETP.NE.AND UP0, UPT, UR51, URZ, UPT ;  /* 0x000000ff3300728c */ /* 0x000fc8000bf05270 */
[----:B------:R-:W-:-:S04]  /*17ab0*/  USEL UR43, UR44, UR43, UP0 ;  /* 0x0000002b2c2b7287 */ /* 0x000fc80008000000 */
[----:B------:R-:W-:-:S09]  /*17ac0*/  UISETP.GT.U32.AND UP0, UPT, UR43, 0x1, UPT ;  /* 0x000000012b00788c */ /* 0x000fd2000bf04070 */
[----:B------:R-:W-:Y:S05]  /*17ad0*/  BRA.U UP0, `(.L_x_280) ;  /* 0x0000000100087547 */ /* 0x000fea000b800000 */
[----:B------:R-:W-:Y:S05]  /*17ae0*/  BPT.TRAP 0x1 ;  /* 0x000000040000795c */ /* 0x000fea0000300000 */
[----:B------:R-:W-:Y:S05]  /*17af0*/  BPT.TRAP 0x1 ;  /* 0x000000040000795c */ /* 0x000fea0000300000 */
.L_x_280:
[----:B------:R-:W-:Y:S02]  /*17b00*/  UISETP.NE.AND UP0, UPT, UR51, URZ, UPT ;  /* 0x000000ff3300728c */ /* 0x000fe4000bf05270 */
[----:B------:R-:W-:-:S09]  /*17b10*/  UIADD3 UR4, UPT, UPT, UR5, 0x14068, URZ ;  /* 0x0001406805047890 */ /* 0x000fd2000fffe0ff */
[----:B------:R-:W-:-:S04]  /*17b20*/  @UP0 UIADD3 UR4, UPT, UPT, UR5, 0x14058, URZ ;  /* 0x0001405805040890 */ /* 0x000fc8000fffe0ff */
[----:B------:R-:W-:-:S09]  /*17b30*/  UPRMT UR4, UR6, 0x654, UR4 ;  /* 0x0000065406047896 */ /* 0x000fd20008000004 */
[----:B------:R-:W-:Y:S01]  /*17b40*/  SYNCS.ARRIVE.TRANS64.RED.A1T0 RZ, [UR4], RZ ;  /* 0x000000ffffff79a7 */ /* 0x000fe20008100404 */
[----:B------:R-:W-:Y:S05]  /*17b50*/  EXIT ;  /* 0x000000000000794d */ /* 0x000fea0003800000 */
.L_x_26:
[----:B------:R-:W-:-:S05]  /*17b60*/  IMAD.MOV.U32 R3, RZ, RZ, -0x4 ;  /* 0xfffffffcff037424 */ /* 0x000fca00078e00ff */
[----:B------:R-:W-:-:S05]  /*17b70*/  VIADDMNMX.U32 R0, R2, R3, 0x2, PT ;  /* 0x0000000202007446 */ /* 0x000fca0003800003 */
[----:B------:R-:W-:-:S04]  /*17b80*/  IMAD.SHL.U32 R0, R0, 0x4, RZ ;  /* 0x0000000400007824 */ /* 0x000fc800078e00ff */
[----:B------:R-:W1:Y:S02]  /*17b90*/  LDC R2, c[0x2][R0] ;  /* 0x0080000000027b82 */ /* 0x000e640000000800 */
[----:B-1----:R-:W-:-:S04]  /*17ba0*/  SHF.R.S32.HI R3, RZ, 0x1f, R2 ;  /* 0x0000001fff037819 */ /* 0x002fc80000011402 */
.L_x_477:
[----:B------:R-:W-:Y:S05]  /*17bb0*/  BRX R2 -0x17bc0                                                                                                                                                                                                                                                                                                                                                                                                                                                                                                                                                                                              (*"BRANCH_TARGETS .L_x_478,.L_x_479,.L_x_480"*) ;  /* 0xfffffe8402107949 */ /* 0x000fea000383ffff */
.L_x_480:
[----:B------:R-:W-:-:S08]  /*17bc0*/  NOP ;  /* 0x0000000000007918 */ /* 0x000fd00000000000 */
[----:B------:R-:W-:-:S00]  /*17bd0*/  USETMAXREG.DEALLOC.CTAPOOL 0x18 ;  /* 0x00000018000079c8 */ /* 0x000fc000080e0500 */
[----:B------:R-:W-:Y:S05]  /*17be0*/  EXIT ;  /* 0x000000000000794d */ /* 0x000fea0003800000 */
.L_x_478:
[----:B------:R-:W-:-:S08]  /*17bf0*/  NOP ;  /* 0x0000000000007918 */ /* 0x000fd00000000000 */
[----:B------:R-:W1:-:S00]  /*17c00*/  USETMAXREG.DEALLOC.CTAPOOL 0x20 ;  /* 0x00000020000079c8 */ /* 0x000e4000080e0500 */
[----:B------:R-:W2:Y:S01]  /*17c10*/  S2UR UR11, SR_CTAID.X ;  /* 0x00000000000b79c3 */ /* 0x000ea20000002500 */
[----:B------:R-:W3:Y:S07]  /*17c20*/  LDCU.64 UR6, c[0x0][0x380] ;  /* 0x00007000ff0677ac */ /* 0x000eee0008000a00 */
[----:B------:R-:W4:Y:S01]  /*17c30*/  S2UR UR37, SR_CTAID.Z ;  /* 0x00000000002579c3 */ /* 0x000f220000002700 */
[----:B---3--:R-:W-:Y:S02]  /*17c40*/  UISETP.NE.AND UP1, UPT, UR7, URZ, UPT ;  /* 0x000000ff0700728c */ /* 0x008fe4000bf25270 */
[----:B--2---:R-:W-:-:S04]  /*17c50*/  USHF.L.U32 UR11, UR11, 0x8, URZ ;  /* 0x000000080b0b7899 */ /* 0x004fc800080006ff */
[----:B------:R-:W-:-:S06]  /*17c60*/  UISETP.GE.U32.OR UP1, UPT, UR11, UR6, !UP1 ;  /* 0x000000060b00728c */ /* 0x000fcc000cf26470 */
[----:B------:R-:W-:-:S13]  /*17c70*/  PLOP3.LUT P1, PT, PT, PT, UP1, 0x80, 0x8 ;  /* 0x000000000008781c */ /* 0x000fda0003f2f018 */
[----:B-1--4-:R-:W-:Y:S05]  /*17c80*/  @P1 EXIT ;  /* 0x000000000000194d */ /* 0x012fea0003800000 */
[----:B------:R-:W1:Y:S01]  /*17c90*/  LDCU UR12, c[0x0][0x38c] ;  /* 0x00007180ff0c77ac */ /* 0x000e620008000800 */
[----:B------:R-:W2:Y:S01]  /*17ca0*/  S2UR UR4, SR_CTAID.Y ;  /* 0x00000000000479c3 */ /* 0x000ea20000002600 */
[----:B------:R-:W-:Y:S01]  /*17cb0*/  BSSY.RECONVERGENT B0, `(.L_x_281) ;  /* 0x0000019000007945 */ /* 0x000fe20003800200 */
[----:B------:R-:W-:Y:S01]  /*17cc0*/  UMOV UR8, URZ ;  /* 0x000000ff00087c82 */ /* 0x000fe20008000000 */
[----:B-1----:R-:W1:Y:S01]  /*17cd0*/  I2F.U32.RP R2, UR12 ;  /* 0x0000000c00027d06 */ /* 0x002e620008209000 */
[----:B------:R-:W-:-:S07]  /*17ce0*/  UISETP.NE.U32.AND UP1, UPT, UR12, URZ, UPT ;  /* 0x000000ff0c00728c */ /* 0x000fce000bf25070 */
[----:B-1----:R-:W1:Y:S02]  /*17cf0*/  MUFU.RCP R0, R2 ;  /* 0x0000000200007308 */ /* 0x002e640000001000 */
[----:B-1----:R-:W-:-:S06]  /*17d00*/  IADD3 R0, PT, PT, R0, 0xffffffe, RZ ;  /* 0x0ffffffe00007810 */ /* 0x002fcc0007ffe0ff */
[----:B------:R-:W1:Y:S02]  /*17d10*/  F2I.FTZ.U32.TRUNC.NTZ R0, R0 ;  /* 0x0000000000007305 */ /* 0x000e64000021f000 */
[----:B-1----:R-:W-:-:S13]  /*17d20*/  R2UR UR9, R0 ;  /* 0x00000000000972ca */ /* 0x002fda00000e0000 */
[----:B------:R-:W-:-:S04]  /*17d30*/  UIADD3 UR5, UPT, UPT, URZ, -UR9, URZ ;  /* 0x80000009ff057290 */ /* 0x000fc8000fffe0ff */
[----:B------:R-:W-:-:S04]  /*17d40*/  UIMAD UR5, UR5, UR12, URZ ;  /* 0x0000000c050572a4 */ /* 0x000fc8000f8e02ff */
[----:B------:R-:W-:-:S04]  /*17d50*/  UIMAD.WIDE.U32 UR8, UR9, UR5, UR8 ;  /* 0x00000005090872a5 */ /* 0x000fc8000f8e0008 */
[----:B--2---:R-:W-:-:S07]  /*17d60*/  UIMAD.WIDE.U32 UR8, UR9, UR4, URZ ;  /* 0x00000004090872a5 */ /* 0x004fce000f8e00ff */
[----:B------:R-:W-:Y:S02]  /*17d70*/  UMOV UR36, UR9 ;  /* 0x0000000900247c82 */ /* 0x000fe40008000000 */
[----:B------:R-:W-:-:S04]  /*17d80*/  UIADD3 UR5, UPT, UPT, -UR36, URZ, URZ ;  /* 0x000000ff24057290 */ /* 0x000fc8000fffe1ff */
[----:B------:R-:W-:-:S04]  /*17d90*/  UIMAD UR5, UR12, UR5, UR4 ;  /* 0x000000050c0572a4 */ /* 0x000fc8000f8e0204 */
[----:B------:R-:W-:-:S11]  /*17da0*/  UISETP.GE.U32.AND UP5, UPT, UR5, UR12, UPT ;  /* 0x0000000c0500728c */ /* 0x000fd6000bfa6070 */
[----:B------:R-:W-:Y:S02]  /*17db0*/  @UP5 UIADD3 UR5, UPT, UPT, UR5, -UR12, URZ ;  /* 0x8000000c05055290 */ /* 0x000fe4000fffe0ff */
[----:B------:R-:W-:Y:S02]  /*17dc0*/  @UP5 UIADD3 UR36, UPT, UPT, UR36, 0x1, URZ ;  /* 0x0000000124245890 */ /* 0x000fe4000fffe0ff */
[----:B------:R-:W-:-:S11]  /*17dd0*/  UISETP.GE.U32.AND UP4, UPT, UR5, UR12, UPT ;  /* 0x0000000c0500728c */ /* 0x000fd6000bf86070 */
[----:B------:R-:W-:Y:S02]  /*17de0*/  @UP4 UIADD3 UR36, UPT, UPT, UR36, 0x1, URZ ;  /* 0x0000000124244890 */ /* 0x000fe4000fffe0ff */
[----:B------:R-:W-:-:S04]  /*17df0*/  @!UP1 ULOP3.LUT UR36, URZ, UR12, URZ, 0x33, !UPT ;  /* 0x0000000cff249292 */ /* 0x000fc8000f8e33ff */
[----:B------:R-:W-:-:S04]  /*17e00*/  UIADD3 UR5, UPT, UPT, -UR36, URZ, URZ ;  /* 0x000000ff24057290 */ /* 0x000fc8000fffe1ff */
[----:B------:R-:W-:Y:S01]  /*17e10*/  UIMAD UR12, UR12, UR5, UR4 ;  /* 0x000000050c0c72a4 */ /* 0x000fe2000f8e0204 */
[----:B------:R-:W-:Y:S11]  /*17e20*/  @!P3 BRA `(.L_x_282) ;  /* 0x000000000004b947 */ /* 0x000ff60003800000 */
[----:B------:R-:W-:Y:S05]  /*17e30*/  BPT.TRAP 0x1 ;  /* 0x000000040000795c */ /* 0x000fea0000300000 */
.L_x_282:
[----:B------:R-:W-:Y:S05]  /*17e40*/  BSYNC.RECONVERGENT B0 ;  /* 0x0000000000007941 */ /* 0x000fea0003800200 */
.L_x_281:
[----:B------:R-:W1:Y:S01]  /*17e50*/  S2UR UR8, SR_CgaCtaId ;  /* 0x00000000000879c3 */ /* 0x000e620000008800 */
[----:B------:R-:W-:Y:S01]  /*17e60*/  UMOV UR4, 0x400 ;  /* 0x0000040000047882 */ /* 0x000fe20000000000 */
[----:B------:R-:W-:Y:S01]  /*17e70*/  IMAD.MOV.U32 R3, RZ, RZ, 0x1 ;  /* 0x00000001ff037424 */ /* 0x000fe200078e00ff */
[----:B------:R-:W-:-:S04]  /*17e80*/  @!P0 MOV R2, 0x4000 ;  /* 0x0000400000028802 */ /* 0x000fc80000000f00 */
[----:B------:R-:W-:Y:S01]  /*17e90*/  SHF.L.U32 R3, R3, 0x1f, RZ ;  /* 0x0000001f03037819 */ /* 0x000fe200000006ff */
[----:B-1----:R-:W-:-:S09]  /*17ea0*/  ULEA UR8, UR8, UR4, 0x18 ;  /* 0x0000000408087291 */ /* 0x002fd2000f8ec0ff */
[----:B------:R-:W1:Y:S02]  /*17eb0*/  SYNCS.PHASECHK.TRANS64.TRYWAIT P1, [UR8+0x14010], R3 ;  /* 0x01401003ff0075a7 */ /* 0x000e640008021108 */
[----:B-1----:R-:W-:Y:S05]  /*17ec0*/  @!P1 BRA `(.L_x_283) ;  /* 0x00000030006c9947 */ /* 0x002fea0003800000 */
.L_x_434:
[----:B------:R-:W-:Y:S01]  /*17ed0*/  PLOP3.LUT P5, PT, P5, P6, PT, 0xf8, 0x8f ;  /* 0x00000000008f781c */ /* 0x000fe20002fadf70 */
[----:B------:R2:W-:Y:S01]  /*17ee0*/  @!P0 SYNCS.ARRIVE.TRANS64 RZ, [UR8+0x14000], R2 ;  /* 0x01400002ffff89a7 */ /* 0x0005e20008000008 */
[----:B------:R-:W-:Y:S11]  /*17ef0*/  BSSY.RECONVERGENT B0, `(.L_x_284) ;  /* 0x0000003000007945 */ /* 0x000ff60003800200 */
[----:B------:R-:W-:Y:S05]  /*17f00*/  @!P5 BRA `(.L_x_285) ;  /* 0x000000000004d947 */ /* 0x000fea0003800000 */
[----:B------:R-:W-:Y:S05]  /*17f10*/  BPT.TRAP 0x1 ;  /* 0x000000040000795c */ /* 0x000fea0000300000 */
.L_x_285:
[----:B------:R-:W-:Y:S05]  /*17f20*/  BSYNC.RECONVERGENT B0 ;  /* 0x0000000000007941 */ /* 0x000fea0003800200 */
.L_x_284:
[----:B------:R-:W-:Y:S01]  /*17f30*/  LOP3.LUT P1, R18, R18, 0x1f, RZ, 0xc0, !PT ;  /* 0x0000001f12127812 */ /* 0x000fe2000782c0ff */
[----:B------:R-:W-:Y:S03]  /*17f40*/  BSSY.RECONVERGENT B0, `(.L_x_286) ;  /* 0x0000004000007945 */ /* 0x000fe60003800200 */
[----:B------:R-:W-:-:S13]  /*17f50*/  PLOP3.LUT P1, PT, P1, P0, PT, 0x8f, 0xf8 ;  /* 0x0000000000f8781c */ /* 0x000fda0000f21177 */
[----:B------:R-:W-:Y:S05]  /*17f60*/  @P1 BRA `(.L_x_287) ;  /* 0x0000000000041947 */ /* 0x000fea0003800000 */
[----:B------:R-:W-:Y:S05]  /*17f70*/  BPT.TRAP 0x1 ;  /* 0x000000040000795c */ /* 0x000fea0000300000 */
.L_x_287:
[----:B------:R-:W-:Y:S05]  /*17f80*/  BSYNC.RECONVERGENT B0 ;  /* 0x0000000000007941 */ /* 0x000fea0003800200 */
.L_x_286:
[----:B------:R-:W3:Y:S01]  /*17f90*/  LDCU.64 UR4, c[0x0][0x348] ;  /* 0x00006900ff0477ac */ /* 0x000ee20008000a00 */
[----:B------:R-:W-:Y:S01]  /*17fa0*/  UIADD3 UR9, UPT, UPT, UR8, 0x14000, URZ ;  /* 0x0001400008097890 */ /* 0x000fe2000fffe0ff */
[----:B------:R-:W-:Y:S01]  /*17fb0*/  UMOV UR10, URZ ;  /* 0x000000ff000a7c82 */ /* 0x000fe20008000000 */
[----:B------:R-:W-:Y:S01]  /*17fc0*/  UMOV UR13, UR36 ;  /* 0x00000024000d7c82 */ /* 0x000fe20008000000 */
[----:B------:R-:W-:Y:S01]  /*17fd0*/  UMOV UR14, UR37 ;  /* 0x00000025000e7c82 */ /* 0x000fe20008000000 */
[----:B---3--:R-:W-:-:S03]  /*17fe0*/  UIADD3 UR16, UP1, UPT, UR4, 0x80, URZ ;  /* 0x0000008004107890 */ /* 0x008fc6000ff3e0ff */
[----:B------:R-:W-:Y:S01]  /*17ff0*/  UMOV UR4, 0x0 ;  /* 0x0000000000047882 */ /* 0x000fe20000000000 */
[----:B------:R-:W-:-:S03]  /*18000*/  UIADD3.X UR17, UPT, UPT, URZ, UR5, URZ, UP1, !UPT ;  /* 0x00000005ff117290 */ /* 0x000fc60008ffe4ff */
[----:B------:R-:W-:-:S06]  /*18010*/  UMOV UR5, 0x10000000 ;  /* 0x1000000000057882 */ /* 0x000fcc0000000000 */
[----:B------:R3:W-:Y:S02]  /*18020*/  UTMALDG.5D [UR8], [UR16], desc[UR4] ;  /* 0x00000408100075b4 */ /* 0x0007e40008021000 */
[----:B---3--:R-:W-:Y:S05]  /*18030*/  BRA.U !UP0, `(.L_x_288) ;  /* 0x0000000108047547 */ /* 0x008fea000b800000 */
[----:B------:R-:W-:Y:S05]  /*18040*/  BPT.TRAP 0x1 ;  /* 0x000000040000795c */ /* 0x000fea0000300000 */
.L_x_288:
[----:B------:R-:W3:Y:S01]  /*18050*/  SYNCS.PHASECHK.TRANS64.TRYWAIT P1, [UR8+0x14038], R3 ;  /* 0x01403803ff0075a7 */ /* 0x000ee20008021108 */
[----:B--2---:R-:W-:Y:S01]  /*18060*/  @!P0 MOV R2, 0x4000 ;  /* 0x0000400000028802 */ /* 0x004fe20000000f00 */
[----:B---3--:R-:W-:Y:S06]  /*18070*/  @!P1 BRA `(.L_x_289) ;  /* 0x0000003000189947 */ /* 0x008fec0003800000 */
.L_x_436:
[----:B------:R2:W-:Y:S01]  /*18080*/  @!P0 SYNCS.ARRIVE.TRANS64 RZ, [UR8+0x14020], R2 ;  /* 0x01402002ffff89a7 */ /* 0x0005e20008000008 */
[----:B------:R-:W-:-:S09]  /*18090*/  UPLOP3.LUT UP2, UPT, UP2, UP3, UPT, 0xf8, 0x8f ;  /* 0x00000000008f789c */ /* 0x000fd20001747f70 */
[----:B------:R-:W-:Y:S05]  /*180a0*/  BRA.U !UP2, `(.L_x_290) ;  /* 0x000000010a047547 */ /* 0x000fea000b800000 */
[----:B------:R-:W-:Y:S05]  /*180b0*/  BPT.TRAP 0x1 ;  /* 0x000000040000795c */ /* 0x000fea0000300000 */
.L_x_290:
[----:B------:R-:W-:Y:S01]  /*180c0*/  ISETP.EQ.OR P1, PT, R18, RZ, P0 ;  /* 0x000000ff1200720c */ /* 0x000fe20000722670 */
[----:B------:R-:W-:-:S12]  /*180d0*/  BSSY.RECONVERGENT B0, `(.L_x_291) ;  /* 0x0000003000007945 */ /* 0x000fd80003800200 */
[----:B------:R-:W-:Y:S05]  /*180e0*/  @P1 BRA `(.L_x_292) ;  /* 0x0000000000041947 */ /* 0x000fea0003800000 */
[----:B------:R-:W-:Y:S05]  /*180f0*/  BPT.TRAP 0x1 ;  /* 0x000000040000795c */ /* 0x000fea0000300000 */
.L_x_292:
[----:B------:R-:W-:Y:S05]  /*18100*/  BSYNC.RECONVERGENT B0 ;  /* 0x0000000000007941 */ /* 0x000fea0003800200 */
.L_x_291:
[----:B------:R-:W3:Y:S01]  /*18110*/  LDCU.64 UR4, c[0x0][0x348] ;  /* 0x00006900ff0477ac */ /* 0x000ee20008000a00 */
[----:B------:R-:W-:Y:S01]  /*18120*/  BSSY.RECONVERGENT B0, `(.L_x_293) ;  /* 0x000000e000007945 */ /* 0x000fe20003800200 */
[----:B------:R-:W-:Y:S02]  /*18130*/  UIADD3 UR16, UPT, UPT, UR8, 0x8000, URZ ;  /* 0x0000800008107890 */ /* 0x000fe4000fffe0ff */
[----:B------:R-:W-:Y:S01]  /*18140*/  UIADD3 UR17, UPT, UPT, UR8, 0x14020, URZ ;  /* 0x0001402008117890 */ /* 0x000fe2000fffe0ff */
[----:B------:R-:W-:Y:S01]  /*18150*/  UMOV UR18, URZ ;  /* 0x000000ff00127c82 */ /* 0x000fe20008000000 */
[----:B------:R-:W-:Y:S01]  /*18160*/  UMOV UR19, URZ ;  /* 0x000000ff00137c82 */ /* 0x000fe20008000000 */
[----:B------:R-:W-:Y:S01]  /*18170*/  UMOV UR20, UR36 ;  /* 0x0000002400147c82 */ /* 0x000fe20008000000 */
[----:B------:R-:W-:Y:S01]  /*18180*/  UMOV UR21, UR37 ;  /* 0x0000002500157c82 */ /* 0x000fe20008000000 */
[----:B---3--:R-:W-:-:S03]  /*18190*/  UIADD3 UR14, UP1, UPT, UR4, 0x180, URZ ;  /* 0x00000180040e7890 */ /* 0x008fc6000ff3e0ff */
[----:B------:R-:W-:Y:S01]  /*181a0*/  UMOV UR4, 0x0 ;  /* 0x0000000000047882 */ /* 0x000fe20000000000 */
[----:B------:R-:W-:-:S03]  /*181b0*/  UIADD3.X UR15, UPT, UPT, URZ, UR5, URZ, UP1, !UPT ;  /* 0x00000005ff0f7290 */ /* 0x000fc60008ffe4ff */
[----:B------:R-:W-:-:S06]  /*181c0*/  UMOV UR5, 0x10000000 ;  /* 0x1000000000057882 */ /* 0x000fcc0000000000 */
[----:B------:R3:W-:Y:S02]  /*181d0*/  UTMALDG.4D [UR16], [UR14], desc[UR4] ;  /* 0x000004100e0075b4 */ /* 0x0007e40008019000 */
[----:B---3--:R-:W-:Y:S05]  /*181e0*/  @!P3 BRA `(.L_x_294) ;  /* 0x000000000004b947 */ /* 0x008fea0003800000 */
[----:B------:R-:W-:Y:S05]  /*181f0*/  BPT.TRAP 0x1 ;  /* 0x000000040000795c */ /* 0x000fea0000300000 */
.L_x_294:
[----:B------:R-:W-:Y:S05]  /*18200*/  BSYNC.RECONVERGENT B0 ;  /* 0x0000000000007941 */ /* 0x000fea0003800200 */
.L_x_293:
[----:B------:R-:W3:Y:S01]  /*18210*/  SYNCS.PHASECHK.TRANS64.TRYWAIT P2, [UR8+0x14018], R3 ;  /* 0x01401803ff0075a7 */ /* 0x000ee20008041108 */
[----:B--2---:R-:W-:Y:S01]  /*18220*/  @!P0 MOV R2, 0x4000 ;  /* 0x0000400000028802 */ /* 0x004fe20000000f00 */
[----:B---3--:R-:W-:Y:S06]  /*18230*/  @!P2 BRA `(.L_x_295) ;  /* 0x0000002c00c0a947 */ /* 0x008fec0003800000 */
.L_x_438:
[----:B------:R2:W-:Y:S01]  /*18240*/  @!P0 SYNCS.ARRIVE.TRANS64 RZ, [UR8+0x14008], R2 ;  /* 0x01400802ffff89a7 */ /* 0x0005e20008000008 */
[----:B------:R-:W-:Y:S04]  /*18250*/  BSSY.RECONVERGENT B0, `(.L_x_296) ;  /* 0x0000003000007945 */ /* 0x000fe80003800200 */
[----:B------:R-:W-:Y:S05]  /*18260*/  @!P5 BRA `(.L_x_297) ;  /* 0x000000000004d947 */ /* 0x000fea0003800000 */
[----:B------:R-:W-:Y:S05]  /*18270*/  BPT.TRAP 0x1 ;  /* 0x000000040000795c */ /* 0x000fea0000300000 */
.L_x_297:
[----:B------:R-:W-:Y:S05]  /*18280*/  BSYNC.RECONVERGENT B0 ;  /* 0x0000000000007941 */ /* 0x000fea0003800200 */
.L_x_296:
[----:B------:R-:W-:Y:S04]  /*18290*/  BSSY.RECONVERGENT B0, `(.L_x_298) ;  /* 0x0000003000007945 */ /* 0x000fe80003800200 */
[----:B------:R-:W-:Y:S05]  /*182a0*/  @P1 BRA `(.L_x_299) ;  /* 0x0000000000041947 */ /* 0x000fea0003800000 */
[----:B------:R-:W-:Y:S05]  /*182b0*/  BPT.TRAP 0x1 ;  /* 0x000000040000795c */ /* 0x000fea0000300000 */
.L_x_299:
[----:B------:R-:W-:Y:S05]  /*182c0*/  BSYNC.RECONVERGENT B0 ;  /* 0x0000000000007941 */ /* 0x000fea0003800200 */
.L_x_298:
[----:B------:R-:W3:Y:S01]  /*182d0*/  LDCU.64 UR4, c[0x0][0x348] ;  /* 0x00006900ff0477ac */ /* 0x000ee20008000a00 */
[----:B------:R-:W-:Y:S02]  /*182e0*/  UIADD3 UR19, UPT, UPT, UR11, 0x80, URZ ;  /* 0x000000800b137890 */ /* 0x000fe4000fffe0ff */
[----:B------:R-:W-:Y:S02]  /*182f0*/  UIADD3 UR16, UPT, UPT, UR8, 0x4000, URZ ;  /* 0x0000400008107890 */ /* 0x000fe4000fffe0ff */
[----:B------:R-:W-:Y:S01]  /*18300*/  UIADD3 UR17, UPT, UPT, UR8, 0x14008, URZ ;  /* 0x0001400808117890 */ /* 0x000fe2000fffe0ff */
[----:B------:R-:W-:Y:S01]  /*18310*/  UMOV UR18, URZ ;  /* 0x000000ff00127c82 */ /* 0x000fe20008000000 */
[----:B------:R-:W-:Y:S01]  /*18320*/  UMOV UR20, UR12 ;  /* 0x0000000c00147c82 */ /* 0x000fe20008000000 */
        /* <DEDUP_REMOVED lines=9> */
.L_x_300:
[----:B------:R-:W3:Y:S01]  /*183c0*/  SYNCS.PHASECHK.TRANS64.TRYWAIT P2, [UR8+0x14040], R3 ;  /* 0x01404003ff0075a7 */ /* 0x000ee20008041108 */
[----:B--2---:R-:W-:Y:S01]  /*183d0*/  @!P0 MOV R2, 0x4000 ;  /* 0x0000400000028802 */ /* 0x004fe20000000f00 */
[----:B---3--:R-:W-:Y:S06]  /*183e0*/  @!P2 BRA `(.L_x_301) ;  /* 0x0000002c006ca947 */ /* 0x008fec0003800000 */
.L_x_440:
[----:B------:R2:W-:Y:S01]  /*183f0*/  @!P0 SYNCS.ARRIVE.TRANS64 RZ, [UR8+0x14028], R2 ;  /* 0x01402802ffff89a7 */ /* 0x0005e20008000008 */
[----:B------:R-:W-:Y:S05]  /*18400*/  BRA.U !UP2, `(.L_x_302) ;  /* 0x000000010a047547 */ /* 0x000fea000b800000 */
[----:B------:R-:W-:Y:S05]  /*18410*/  BPT.TRAP 0x1 ;  /* 0x000000040000795c */ /* 0x000fea0000300000 */
.L_x_302:
[----:B------:R-:W-:Y:S04]  /*18420*/  BSSY.RECONVERGENT B0, `(.L_x_303) ;  /* 0x0000003000007945 */ /* 0x000fe80003800200 */
[----:B------:R-:W-:Y:S05]  /*18430*/  @P1 BRA `(.L_x_304) ;  /* 0x0000000000041947 */ /* 0x000fea0003800000 */
[----:B------:R-:W-:Y:S05]  /*18440*/  BPT.TRAP 0x1 ;  /* 0x000000040000795c */ /* 0x000fea0000300000 */
.L_x_304:
[----:B------:R-:W-:Y:S05]  /*18450*/  BSYNC.RECONVERGENT B0 ;  /* 0x0000000000007941 */ /* 0x000fea0003800200 */
.L_x_303:
[----:B------:R-:W3:Y:S01]  /*18460*/  LDCU.64 UR4, c[0x0][0x348] ;  /* 0x00006900ff0477ac */ /* 0x000ee20008000a00 */
[----:B------:R-:W-:Y:S02]  /*18470*/  UIADD3 UR32, UPT, UPT, UR8, 0xc000, URZ ;  /* 0x0000c00008207890 */ /* 0x000fe4000fffe0ff */
[----:B------:R-:W-:Y:S01]  /*18480*/  UIADD3 UR33, UPT, UPT, UR8, 0x14028, URZ ;  /* 0x0001402808217890 */ /* 0x000fe2000fffe0ff */
[----:B------:R-:W-:Y:S01]  /*18490*/  UMOV UR34, URZ ;  /* 0x000000ff00227c82 */ /* 0x000fe20008000000 */
[----:B------:R-:W-:Y:S01]  /*184a0*/  UMOV UR35, URZ ;  /* 0x000000ff00237c82 */ /* 0x000fe20008000000 */
[----:B---3--:R-:W-:-:S03]  /*184b0*/  UIADD3 UR10, UP1, UPT, UR4, 0x280, URZ ;  /* 0x00000280040a7890 */ /* 0x008fc6000ff3e0ff */
[----:B------:R-:W-:Y:S01]  /*184c0*/  UMOV UR4, 0x0 ;  /* 0x0000000000047882 */ /* 0x000fe20000000000 */
[----:B------:R-:W-:-:S03]  /*184d0*/  UIADD3.X UR11, UPT, UPT, URZ, UR5, URZ, UP1, !UPT ;  /* 0x00000005ff0b7290 */ /* 0x000fc60008ffe4ff */
[----:B------:R-:W-:-:S06]  /*184e0*/  UMOV UR5, 0x10000000 ;  /* 0x1000000000057882 */ /* 0x000fcc0000000000 */
[----:B------:R3:W-:Y:S01]  /*184f0*/  UTMALDG.4D [UR32], [UR10], desc[UR4] ;  /* 0x000004200a0075b4 */ /* 0x0007e20008019000 */
[----:B------:R-:W-:Y:S01]  /*18500*/  NOP ;  /* 0x0000000000007918 */ /* 0x000fe20000000000 */
[----:B------:R-:W-:-:S06]  /*18510*/  UISETP.GE.AND UP1, UPT, UR7, 0x81, UPT ;  /* 0x000000810700788c */ /* 0x000fcc000bf26270 */
[----:B------:R-:W-:-:S13]  /*18520*/  PLOP3.LUT P2, PT, PT, PT, UP1, 0x80, 0x8 ;  /* 0x000000000008781c */ /* 0x000fda0003f4f018 */
[----:B---3--:R-:W-:Y:S05]  /*18530*/  @!P2 EXIT ;  /* 0x000000000000a94d */ /* 0x008fea0003800000 */
[----:B------:R-:W-:Y:S01]  /*18540*/  UIADD3 UR5, UPT, UPT, UR7, 0x7f, URZ ;  /* 0x0000007f07057890 */ /* 0x000fe2000fffe0ff */
[----:B------:R-:W-:Y:S01]  /*18550*/  HFMA2 R4, -RZ, RZ, 0, 5.9604644775390625e-08 ;  /* 0x00000001ff047431 */ /* 0x000fe200000001ff */
[----:B------:R-:W-:Y:S02]  /*18560*/  UMOV UR10, 0x2 ;  /* 0x00000002000a7882 */ /* 0x000fe40000000000 */
[----:B------:R-:W-:-:S04]  /*18570*/  USHF.R.S32.HI UR4, URZ, 0x1f, UR5 ;  /* 0x0000001fff047899 */ /* 0x000fc80008011405 */
[----:B------:R-:W-:-:S04]  /*18580*/  ULEA.HI UR4, UR4, UR5, URZ, 0x7 ;  /* 0x0000000504047291 */ /* 0x000fc8000f8f38ff */
[----:B------:R-:W-:-:S04]  /*18590*/  USHF.R.S32.HI UR9, URZ, 0x7, UR4 ;  /* 0x00000007ff097899 */ /* 0x000fc80008011404 */
[----:B------:R-:W-:-:S04]  /*185a0*/  UISETP.LT.AND UP1, UPT, UR9, 0x2, UPT ;  /* 0x000000020900788c */ /* 0x000fc8000bf21270 */
[----:B------:R-:W-:-:S04]  /*185b0*/  USEL UR4, UR9, 0x2, UP1 ;  /* 0x0000000209047887 */ /* 0x000fc80008800000 */
[----:B------:R-:W-:-:S04]  /*185c0*/  UIADD3 UR9, UPT, UPT, UR9, -UR4, URZ ;  /* 0x8000000409097290 */ /* 0x000fc8000fffe0ff */
[----:B------:R-:W-:Y:S02]  /*185d0*/  UISETP.GE.U32.AND UP1, UPT, UR9, 0x3, UPT ;  /* 0x000000030900788c */ /* 0x000fe4000bf26070 */
[----:B------:R-:W-:Y:S01]  /*185e0*/  UIADD3 UR11, UPT, UPT, UR9, 0x1, URZ ;  /* 0x00000001090b7890 */ /* 0x000fe2000fffe0ff */
[----:B------:R-:W3:Y:S03]  /*185f0*/  LDCU.64 UR4, c[0x0][0x348] ;  /* 0x00006900ff0477ac */ /* 0x000ee60008000a00 */
[----:B------:R-:W-:Y:S01]  /*18600*/  ULOP3.LUT UR6, UR11, 0x3, URZ, 0xc0, !UPT ;  /* 0x000000030b067892 */ /* 0x000fe2000f8ec0ff */
[----:B------:R-:W-:Y:S02]  /*18610*/  UMOV UR9, 0x1 ;  /* 0x0000000100097882 */ /* 0x000fe40000000000 */
[----:B------:R-:W-:Y:S09]  /*18620*/  BRA.U !UP1, `(.L_x_305) ;  /* 0x0000001109107547 */ /* 0x000ff2000b800000 */
[----:B------:R-:W-:Y:S01]  /*18630*/  ULOP3.LUT UR9, UR11, 0xfffffffc, URZ, 0xc0, !UPT ;  /* 0xfffffffc0b097892 */ /* 0x000fe2000f8ec0ff */
[----:B------:R-:W-:Y:S01]  /*18640*/  MOV R4, 0x1 ;  /* 0x0000000100047802 */ /* 0x000fe20000000f00 */
[----:B------:R-:W-:Y:S01]  /*18650*/  UMOV UR10, 0x2 ;  /* 0x00000002000a7882 */ /* 0x000fe20000000000 */
[----:B------:R-:W-:Y:S01]  /*18660*/  UMOV UR7, URZ ;  /* 0x000000ff00077c82 */ /* 0x000fe20008000000 */
[----:B------:R-:W-:Y:S01]  /*18670*/  UIADD3 UR9, UPT, UPT, -UR9, URZ, URZ ;  /* 0x000000ff09097290 */ /* 0x000fe2000fffe1ff */
[----:B------:R-:W-:-:S11]  /*18680*/  UMOV UR27, 0x100 ;  /* 0x00000100001b7882 */ /* 0x000fd60000000000 */
.L_x_346:
[----:B-1----:R-:W-:Y:S05]  /*18690*/  BRA.U !UP0, `(.L_x_306) ;  /* 0x0000000108047547 */ /* 0x002fea000b800000 */
[----:B---3--:R-:W-:Y:S05]  /*186a0*/  BPT.TRAP 0x1 ;  /* 0x000000040000795c */ /* 0x008fea0000300000 */
.L_x_306:
[----:B------:R-:W4:Y:S01]  /*186b0*/  S2UR UR8, SR_CgaCtaId ;  /* 0x00000000000879c3 */ /* 0x000f220000008800 */
[----:B------:R-:W-:Y:S01]  /*186c0*/  UMOV UR11, 0x400 ;  /* 0x00000400000b7882 */ /* 0x000fe20000000000 */
[----:B-1----:R-:W-:Y:S02]  /*186d0*/  SHF.L.U32 R3, R4, 0x1f, RZ ;  /* 0x0000001f04037819 */ /* 0x002fe400000006ff */
[----:B--2---:R-:W-:Y:S01]  /*186e0*/  @!P0 MOV R2, 0x4000 ;  /* 0x0000400000028802 */ /* 0x004fe20000000f00 */
[----:B----4-:R-:W-:-:S04]  /*186f0*/  ULEA UR8, UR8, UR11, 0x18 ;  /* 0x0000000b08087291 */ /* 0x010fc8000f8ec0ff */
[----:B------:R-:W-:-:S09]  /*18700*/  ULEA UR33, UR10, UR8, 0x3 ;  /* 0x000000080a217291 */ /* 0x000fd2000f8e18ff */
[----:B------:R-:W1:Y:S02]  /*18710*/  SYNCS.PHASECHK.TRANS64.TRYWAIT P2, [UR33+0x14038], R3 ;  /* 0x01403803ff0075a7 */ /* 0x000e640008041121 */
[----:B-1----:R-:W-:Y:S05]  /*18720*/  @!P2 BRA `(.L_x_307) ;  /* 0x0000002800b4a947 */ /* 0x002fea0003800000 */
.L_x_442:
[----:B------:R2:W-:Y:S01]  /*18730*/  @!P0 SYNCS.ARRIVE.TRANS64 RZ, [UR33+0x14020], R2 ;  /* 0x01402002ffff89a7 */ /* 0x0005e20008000021 */
[----:B------:R-:W-:Y:S05]  /*18740*/  BRA.U !UP2, `(.L_x_308) ;  /* 0x000000010a047547 */ /* 0x000fea000b800000 */
[----:B---3--:R-:W-:Y:S05]  /*18750*/  BPT.TRAP 0x1 ;  /* 0x000000040000795c */ /* 0x008fea0000300000 */
.L_x_308:
[----:B------:R-:W-:Y:S04]  /*18760*/  BSSY.RECONVERGENT B0, `(.L_x_309) ;  /* 0x0000003000007945 */ /* 0x000fe80003800200 */
[----:B------:R-:W-:Y:S05]  /*18770*/  @P1 BRA `(.L_x_310) ;  /* 0x0000000000041947 */ /* 0x000fea0003800000 */
[----:B---3--:R-:W-:Y:S05]  /*18780*/  BPT.TRAP 0x1 ;  /* 0x000000040000795c */ /* 0x008fea0000300000 */
.L_x_310:
[----:B---3--:R-:W-:Y:S05]  /*18790*/  BSYNC.RECONVERGENT B0 ;  /* 0x0000000000007941 */ /* 0x008fea0003800200 */
.L_x_309:
[----:B------:R-:W-:Y:S02]  /*187a0*/  ULEA UR32, UR10, UR8, 0xe ;  /* 0x000000080a207291 */ /* 0x000fe4000f8e70ff */
[----:B------:R-:W-:Y:S02]  /*187b0*/  UIADD3 UR14, UP1, UPT, UR4, 0x180, URZ ;  /* 0x00000180040e7890 */ /* 0x000fe4000ff3e0ff */
[----:B------:R-:W-:Y:S02]  /*187c0*/  UIADD3 UR35, UPT, UPT, UR27, -0x80, URZ ;  /* 0xffffff801b237890 */ /* 0x000fe4000fffe0ff */
[----:B------:R-:W-:Y:S02]  /*187d0*/  UIADD3 UR33, UPT, UPT, UR33, 0x14020, URZ ;  /* 0x0001402021217890 */ /* 0x000fe4000fffe0ff */
[----:B------:R-:W-:Y:S02]  /*187e0*/  UIADD3 UR32, UPT, UPT, UR32, 0x8000, URZ ;  /* 0x0000800020207890 */ /* 0x000fe4000fffe0ff */
[----:B------:R-:W-:Y:S01]  /*187f0*/  UIADD3.X UR15, UPT, UPT, URZ, UR5, URZ, UP1, !UPT ;  /* 0x00000005ff0f7290 */ /* 0x000fe20008ffe4ff */
[----:B------:R-:W-:Y:S01]  /*18800*/  UMOV UR12, 0x0 ;  /* 0x00000000000c7882 */ /* 0x000fe20000000000 */
[----:B------:R-:W-:Y:S01]  /*18810*/  UMOV UR13, 0x10000000 ;  /* 0x10000000000d7882 */ /* 0x000fe20000000000 */
[----:B------:R-:W-:Y:S01]  /*18820*/  UMOV UR34, URZ ;  /* 0x000000ff00227c82 */ /* 0x000fe20008000000 */
[----:B------:R-:W-:-:S05]  /*18830*/  UIADD3 UR10, UPT, UPT, UR10, 0x1, URZ ;  /* 0x000000010a0a7890 */ /* 0x000fca000fffe0ff */
[----:B------:R3:W-:Y:S01]  /*18840*/  UTMALDG.4D [UR32], [UR14], desc[UR12] ;  /* 0x00000c200e0075b4 */ /* 0x0007e20008019000 */
[----:B------:R-:W-:-:S04]  /*18850*/  UISETP.NE.AND UP1, UPT, UR10, 0x3, UPT ;  /* 0x000000030a00788c */ /* 0x000fc8000bf25270 */
[----:B------:R-:W-:Y:S02]  /*18860*/  USEL UR11, URZ, 0x1, UP1 ;  /* 0x00000001ff0b7887 */ /* 0x000fe40008800000 */
[----:B------:R-:W-:-:S04]  /*18870*/  USEL UR10, UR10, URZ, UP1 ;  /* 0x000000ff0a0a7287 */ /* 0x000fc80008800000 */
[----:B-1----:R-:W-:Y:S01]  /*18880*/  LOP3.LUT R3, R4, UR11, RZ, 0x3c, !PT ;  /* 0x0000000b04037c12 */ /* 0x002fe2000f8e3cff */
[----:B---3--:R-:W-:Y:S07]  /*18890*/  BRA.U !UP0, `(.L_x_311) ;  /* 0x0000000108047547 */ /* 0x008fee000b800000 */
[----:B------:R-:W-:Y:S05]  /*188a0*/  BPT.TRAP 0x1 ;  /* 0x000000040000795c */ /* 0x000fea0000300000 */
.L_x_311:
[----:B------:R-:W-:Y:S01]  /*188b0*/  ULEA UR17, UR10, UR8, 0x3 ;  /* 0x000000080a117291 */ /* 0x000fe2000f8e18ff */
[----:B------:R-:W-:Y:S02]  /*188c0*/  SHF.L.U32 R5, R3, 0x1f, RZ ;  /* 0x0000001f03057819 */ /* 0x000fe400000006ff */
[----:B--2---:R-:W-:-:S06]  /*188d0*/  @!P0 MOV R2, 0x4000 ;  /* 0x0000400000028802 */ /* 0x004fcc0000000f00 */
[----:B------:R-:W1:Y:S02]  /*188e0*/  SYNCS.PHASECHK.TRANS64.TRYWAIT P2, [UR17+0x14038], R5 ;  /* 0x01403805ff0075a7 */ /* 0x000e640008041111 */
[----:B-1----:R-:W-:Y:S05]  /*188f0*/  @!P2 BRA `(.L_x_312) ;  /* 0x000000280058a947 */ /* 0x002fea0003800000 */
.L_x_444:
[----:B------:R2:W-:Y:S01]  /*18900*/  @!P0 SYNCS.ARRIVE.TRANS64 RZ, [UR17+0x14020], R2 ;  /* 0x01402002ffff89a7 */ /* 0x0005e20008000011 */
[----:B------:R-:W-:Y:S05]  /*18910*/  BRA.U !UP2, `(.L_x_313) ;  /* 0x000000010a047547 */ /* 0x000fea000b800000 */
[----:B------:R-:W-:Y:S05]  /*18920*/  BPT.TRAP 0x1 ;  /* 0x000000040000795c */ /* 0x000fea0000300000 */
.L_x_313:
[----:B------:R-:W-:Y:S04]  /*18930*/  BSSY.RECONVERGENT B0, `(.L_x_314) ;  /* 0x0000003000007945 */ /* 0x000fe80003800200 */
[----:B------:R-:W-:Y:S05]  /*18940*/  @P1 BRA `(.L_x_315) ;  /* 0x0000000000041947 */ /* 0x000fea0003800000 */
[----:B------:R-:W-:Y:S05]  /*18950*/  BPT.TRAP 0x1 ;  /* 0x000000040000795c */ /* 0x000fea0000300000 */
.L_x_315:
[----:B------:R-:W-:Y:S05]  /*18960*/  BSYNC.RECONVERGENT B0 ;  /* 0x0000000000007941 */ /* 0x000fea0003800200 */
.L_x_314:
        /* <DEDUP_REMOVED lines=9> */
[----:B------:R-:W-:Y:S01]  /*18a00*/  UMOV UR20, UR36 ;  /* 0x0000002400147c82 */ /* 0x000fe20008000000 */
[----:B------:R-:W-:Y:S01]  /*18a10*/  UMOV UR21, UR37 ;  /* 0x0000002500157c82 */ /* 0x000fe20008000000 */
[----:B------:R-:W-:-:S03]  /*18a20*/  UIADD3 UR10, UPT, UPT, UR10, 0x1, URZ ;  /* 0x000000010a0a7890 */ /* 0x000fc6000fffe0ff */
[----:B------:R3:W-:Y:S01]  /*18a30*/  UTMALDG.4D [UR16], [UR14], desc[UR12] ;  /* 0x00000c100e0075b4 */ /* 0x0007e20008019000 */
[----:B------:R-:W-:-:S04]  /*18a40*/  UISETP.NE.AND UP1, UPT, UR10, 0x3, UPT ;  /* 0x000000030a00788c */ /* 0x000fc8000bf25270 */
[----:B------:R-:W-:Y:S02]  /*18a50*/  USEL UR11, URZ, 0x1, UP1 ;  /* 0x00000001ff0b7887 */ /* 0x000fe40008800000 */
[----:B------:R-:W-:-:S04]  /*18a60*/  USEL UR10, UR10, URZ, UP1 ;  /* 0x000000ff0a0a7287 */ /* 0x000fc80008800000 */
[----:B------:R-:W-:Y:S01]  /*18a70*/  LOP3.LUT R3, R3, UR11, RZ, 0x3c, !PT ;  /* 0x0000000b03037c12 */ /* 0x000fe2000f8e3cff */
[----:B---3--:R-:W-:Y:S07]  /*18a80*/  BRA.U !UP0, `(.L_x_316) ;  /* 0x0000000108047547 */ /* 0x008fee000b800000 */
[----:B------:R-:W-:Y:S05]  /*18a90*/  BPT.TRAP 0x1 ;  /* 0x000000040000795c */ /* 0x000fea0000300000 */
.L_x_316:
[----:B------:R-:W-:Y:S01]  /*18aa0*/  ULEA UR25, UR10, UR8, 0x3 ;  /* 0x000000080a197291 */ /* 0x000fe2000f8e18ff */
[----:B-1----:R-:W-:Y:S02]  /*18ab0*/  SHF.L.U32 R5, R3, 0x1f, RZ ;  /* 0x0000001f03057819 */ /* 0x002fe400000006ff */
[----:B--2---:R-:W-:-:S06]  /*18ac0*/  @!P0 MOV R2, 0x4000 ;  /* 0x0000400000028802 */ /* 0x004fcc0000000f00 */
[----:B------:R-:W1:Y:S02]  /*18ad0*/  SYNCS.PHASECHK.TRANS64.TRYWAIT P2, [UR25+0x14038], R5 ;  /* 0x01403805ff0075a7 */ /* 0x000e640008041119 */
[----:B-1----:R-:W-:Y:S05]  /*18ae0*/  @!P2 BRA `(.L_x_317) ;  /* 0x0000002400f4a947 */ /* 0x002fea0003800000 */
.L_x_446:
[----:B------:R2:W-:Y:S01]  /*18af0*/  @!P0 SYNCS.ARRIVE.TRANS64 RZ, [UR25+0x14020], R2 ;  /* 0x01402002ffff89a7 */ /* 0x0005e20008000019 */
[----:B------:R-:W-:Y:S05]  /*18b00*/  BRA.U !UP2, `(.L_x_318) ;  /* 0x000000010a047547 */ /* 0x000fea000b800000 */
[----:B------:R-:W-:Y:S05]  /*18b10*/  BPT.TRAP 0x1 ;  /* 0x000000040000795c */ /* 0x000fea0000300000 */
.L_x_318:
[----:B------:R-:W-:Y:S04]  /*18b20*/  BSSY.RECONVERGENT B0, `(.L_x_319) ;  /* 0x0000003000007945 */ /* 0x000fe80003800200 */
[----:B------:R-:W-:Y:S05]  /*18b30*/  @P1 BRA `(.L_x_320) ;  /* 0x0000000000041947 */ /* 0x000fea0003800000 */
[----:B------:R-:W-:Y:S05]  /*18b40*/  BPT.TRAP 0x1 ;  /* 0x000000040000795c */ /* 0x000fea0000300000 */
.L_x_320:
[----:B------:R-:W-:Y:S05]  /*18b50*/  BSYNC.RECONVERGENT B0 ;  /* 0x0000000000007941 */ /* 0x000fea0003800200 */
.L_x_319:
[----:B------:R-:W-:Y:S02]  /*18b60*/  ULEA UR24, UR10, UR8, 0xe ;  /* 0x000000080a187291 */ /* 0x000fe4000f8e70ff */
[----:B------:R-:W-:Y:S02]  /*18b70*/  UIADD3 UR14, UP1, UPT, UR4, 0x180, URZ ;  /* 0x00000180040e7890 */ /* 0x000fe4000ff3e0ff */
        /* <DEDUP_REMOVED lines=16> */
.L_x_321:
[----:B------:R-:W-:Y:S01]  /*18c80*/  ULEA UR17, UR10, UR8, 0x3 ;  /* 0x000000080a117291 */ /* 0x000fe2000f8e18ff */
[----:B-1----:R-:W-:Y:S02]  /*18c90*/  SHF.L.U32 R5, R3, 0x1f, RZ ;  /* 0x0000001f03057819 */ /* 0x002fe400000006ff */
[----:B--2---:R-:W-:-:S06]  /*18ca0*/  @!P0 MOV R2, 0x4000 ;  /* 0x0000400000028802 */ /* 0x004fcc0000000f00 */
[----:B------:R-:W1:Y:S02]  /*18cb0*/  SYNCS.PHASECHK.TRANS64.TRYWAIT P2, [UR17+0x14038], R5 ;  /* 0x01403805ff0075a7 */ /* 0x000e640008041111 */
[----:B-1----:R-:W-:Y:S05]  /*18cc0*/  @!P2 BRA `(.L_x_322) ;  /* 0x000000240094a947 */ /* 0x002fea0003800000 */
.L_x_448:
[----:B------:R2:W-:Y:S01]  /*18cd0*/  @!P0 SYNCS.ARRIVE.TRANS64 RZ, [UR17+0x14020], R2 ;  /* 0x01402002ffff89a7 */ /* 0x0005e20008000011 */
[----:B------:R-:W-:Y:S05]  /*18ce0*/  BRA.U !UP2, `(.L_x_323) ;  /* 0x000000010a047547 */ /* 0x000fea000b800000 */
[----:B------:R-:W-:Y:S05]  /*18cf0*/  BPT.TRAP 0x1 ;  /* 0x000000040000795c */ /* 0x000fea0000300000 */
.L_x_323:
[----:B------:R-:W-:Y:S04]  /*18d00*/  BSSY.RECONVERGENT B0, `(.L_x_324) ;  /* 0x0000003000007945 */ /* 0x000fe80003800200 */
[----:B------:R-:W-:Y:S05]  /*18d10*/  @P1 BRA `(.L_x_325) ;  /* 0x0000000000041947 */ /* 0x000fea0003800000 */
[----:B------:R-:W-:Y:S05]  /*18d20*/  BPT.TRAP 0x1 ;  /* 0x000000040000795c */ /* 0x000fea0000300000 */
.L_x_325:
[----:B------:R-:W-:Y:S05]  /*18d30*/  BSYNC.RECONVERGENT B0 ;  /* 0x0000000000007941 */ /* 0x000fea0003800200 */
.L_x_324:
        /* <DEDUP_REMOVED lines=10> */
[----:B------:R-:W-:Y:S01]  /*18de0*/  UMOV UR21, UR37 ;  /* 0x0000002500157c82 */ /* 0x000fe20008000000 */
[----:B------:R-:W-:-:S02]  /*18df0*/  UIADD3 UR10, UPT, UPT, UR10, 0x1, URZ ;  /* 0x000000010a0a7890 */ /* 0x000fc4000fffe0ff */
[----:B------:R3:W-:Y:S02]  /*18e00*/  UTMALDG.4D [UR16], [UR14], desc[UR12] ;  /* 0x00000c100e0075b4 */ /* 0x0007e40008019000 */
[----:B------:R-:W-:-:S04]  /*18e10*/  UISETP.NE.AND UP1, UPT, UR10, 0x3, UPT ;  /* 0x000000030a00788c */ /* 0x000fc8000bf25270 */
[----:B------:R-:W-:Y:S02]  /*18e20*/  USEL UR11, URZ, 0x1, UP1 ;  /* 0x00000001ff0b7887 */ /* 0x000fe40008800000 */
[----:B------:R-:W-:-:S04]  /*18e30*/  USEL UR10, UR10, URZ, UP1 ;  /* 0x000000ff0a0a7287 */ /* 0x000fc80008800000 */
[----:B------:R-:W-:Y:S01]  /*18e40*/  LOP3.LUT R3, R3, UR11, RZ, 0x3c, !PT ;  /* 0x0000000b03037c12 */ /* 0x000fe2000f8e3cff */
[----:B---3--:R-:W-:Y:S07]  /*18e50*/  BRA.U !UP0, `(.L_x_326) ;  /* 0x0000000108047547 */ /* 0x008fee000b800000 */
[----:B------:R-:W-:Y:S05]  /*18e60*/  BPT.TRAP 0x1 ;  /* 0x000000040000795c */ /* 0x000fea0000300000 */
.L_x_326:
[----:B------:R-:W-:Y:S01]  /*18e70*/  ULEA UR17, UR10, UR8, 0x3 ;  /* 0x000000080a117291 */ /* 0x000fe2000f8e18ff */
[----:B-1----:R-:W-:Y:S02]  /*18e80*/  SHF.L.U32 R5, R3, 0x1f, RZ ;  /* 0x0000001f03057819 */ /* 0x002fe400000006ff */
[----:B--2---:R-:W-:-:S06]  /*18e90*/  @!P0 MOV R2, 0x4000 ;  /* 0x0000400000028802 */ /* 0x004fcc0000000f00 */
[----:B------:R-:W1:Y:S02]  /*18ea0*/  SYNCS.PHASECHK.TRANS64.TRYWAIT P2, [UR17+0x14038], R5 ;  /* 0x01403805ff0075a7 */ /* 0x000e640008041111 */
[----:B-1----:R-:W-:Y:S05]  /*18eb0*/  @!P2 BRA `(.L_x_327) ;  /* 0x000000240030a947 */ /* 0x002fea0003800000 */
.L_x_450:
[----:B------:R2:W-:Y:S01]  /*18ec0*/  @!P0 SYNCS.ARRIVE.TRANS64 RZ, [UR17+0x14020], R2 ;  /* 0x01402002ffff89a7 */ /* 0x0005e20008000011 */
[----:B------:R-:W-:Y:S05]  /*18ed0*/  BRA.U !UP2, `(.L_x_328) ;  /* 0x000000010a047547 */ /* 0x000fea000b800000 */
[----:B------:R-:W-:Y:S05]  /*18ee0*/  BPT.TRAP 0x1 ;  /* 0x000000040000795c */ /* 0x000fea0000300000 */
.L_x_328:
[----:B------:R-:W-:Y:S04]  /*18ef0*/  BSSY.RECONVERGENT B0, `(.L_x_329) ;  /* 0x0000003000007945 */ /* 0x000fe80003800200 */
[----:B------:R-:W-:Y:S05]  /*18f00*/  @P1 BRA `(.L_x_330) ;  /* 0x0000000000041947 */ /* 0x000fea0003800000 */
[----:B------:R-:W-:Y:S05]  /*18f10*/  BPT.TRAP 0x1 ;  /* 0x000000040000795c */ /* 0x000fea0000300000 */
.L_x_330:
[----:B------:R-:W-:Y:S05]  /*18f20*/  BSYNC.RECONVERGENT B0 ;  /* 0x0000000000007941 */ /* 0x000fea0003800200 */
.L_x_329:
[----:B------:R-:W-:Y:S02]  /*18f30*/  ULEA UR16, UR10, UR8, 0xe ;  /* 0x000000080a107291 */ /* 0x000fe4000f8e70ff */
[----:B------:R-:W-:Y:S02]  /*18f40*/  UIADD3 UR14, UP1, UPT, UR4, 0x180, URZ ;  /* 0x00000180040e7890 */ /* 0x000fe4000ff3e0ff */
[----:B------:R-:W-:Y:S02]  /*18f50*/  UIADD3 UR19, UPT, UPT, UR27, 0x80, URZ ;  /* 0x000000801b137890 */ /* 0x000fe4000fffe0ff */
        /* <DEDUP_REMOVED lines=16> */
.L_x_331:
[----:B------:R-:W-:Y:S01]  /*19060*/  ULEA UR17, UR10, UR8, 0x3 ;  /* 0x000000080a117291 */ /* 0x000fe2000f8e18ff */
[----:B-1----:R-:W-:Y:S02]  /*19070*/  SHF.L.U32 R5, R3, 0x1f, RZ ;  /* 0x0000001f03057819 */ /* 0x002fe400000006ff */
[----:B--2---:R-:W-:-:S06]  /*19080*/  @!P0 MOV R2, 0x4000 ;  /* 0x0000400000028802 */ /* 0x004fcc0000000f00 */
[----:B------:R-:W1:Y:S02]  /*19090*/  SYNCS.PHASECHK.TRANS64.TRYWAIT P2, [UR17+0x14038], R5 ;  /* 0x01403805ff0075a7 */ /* 0x000e640008041111 */
[----:B-1----:R-:W-:Y:S05]  /*190a0*/  @!P2 BRA `(.L_x_332) ;  /* 0x0000002000cca947 */ /* 0x002fea0003800000 */
.L_x_452:
[----:B------:R2:W-:Y:S01]  /*190b0*/  @!P0 SYNCS.ARRIVE.TRANS64 RZ, [UR17+0x14020], R2 ;  /* 0x01402002ffff89a7 */ /* 0x0005e20008000011 */
[----:B------:R-:W-:Y:S05]  /*190c0*/  BRA.U !UP2, `(.L_x_333) ;  /* 0x000000010a047547 */ /* 0x000fea000b800000 */
[----:B------:R-:W-:Y:S05]  /*190d0*/  BPT.TRAP 0x1 ;  /* 0x000000040000795c */ /* 0x000fea0000300000 */
.L_x_333:
[----:B------:R-:W-:Y:S04]  /*190e0*/  BSSY.RECONVERGENT B0, `(.L_x_334) ;  /* 0x0000003000007945 */ /* 0x000fe80003800200 */
[----:B------:R-:W-:Y:S05]  /*190f0*/  @P1 BRA `(.L_x_335) ;  /* 0x0000000000041947 */ /* 0x000fea0003800000 */
[----:B------:R-:W-:Y:S05]  /*19100*/  BPT.TRAP 0x1 ;  /* 0x000000040000795c */ /* 0x000fea0000300000 */
.L_x_335:
[----:B------:R-:W-:Y:S05]  /*19110*/  BSYNC.RECONVERGENT B0 ;  /* 0x0000000000007941 */ /* 0x000fea0003800200 */
.L_x_334:
        /* <DEDUP_REMOVED lines=19> */
.L_x_336:
[----:B------:R-:W-:Y:S01]  /*19250*/  ULEA UR17, UR10, UR8, 0x3 ;  /* 0x000000080a117291 */ /* 0x000fe2000f8e18ff */
[----:B-1----:R-:W-:Y:S02]  /*19260*/  SHF.L.U32 R5, R3, 0x1f, RZ ;  /* 0x0000001f03057819 */ /* 0x002fe400000006ff */
[----:B--2---:R-:W-:-:S06]  /*19270*/  @!P0 MOV R2, 0x4000 ;  /* 0x0000400000028802 */ /* 0x004fcc0000000f00 */
[----:B------:R-:W1:Y:S02]  /*19280*/  SYNCS.PHASECHK.TRANS64.TRYWAIT P2, [UR17+0x14038], R5 ;  /* 0x01403805ff0075a7 */ /* 0x000e640008041111 */
[----:B-1----:R-:W-:Y:S05]  /*19290*/  @!P2 BRA `(.L_x_337) ;  /* 0x000000200068a947 */ /* 0x002fea0003800000 */
.L_x_454:
[----:B------:R2:W-:Y:S01]  /*192a0*/  @!P0 SYNCS.ARRIVE.TRANS64 RZ, [UR17+0x14020], R2 ;  /* 0x01402002ffff89a7 */ /* 0x0005e20008000011 */
[----:B------:R-:W-:Y:S05]  /*192b0*/  BRA.U !UP2, `(.L_x_338) ;  /* 0x000000010a047547 */ /* 0x000fea000b800000 */
[----:B------:R-:W-:Y:S05]  /*192c0*/  BPT.TRAP 0x1 ;  /* 0x000000040000795c */ /* 0x000fea0000300000 */
.L_x_338:
[----:B------:R-:W-:Y:S04]  /*192d0*/  BSSY.RECONVERGENT B0, `(.L_x_339) ;  /* 0x0000003000007945 */ /* 0x000fe80003800200 */
[----:B------:R-:W-:Y:S05]  /*192e0*/  @P1 BRA `(.L_x_340) ;  /* 0x0000000000041947 */ /* 0x000fea0003800000 */
[----:B------:R-:W-:Y:S05]  /*192f0*/  BPT.TRAP 0x1 ;  /* 0x000000040000795c */ /* 0x000fea0000300000 */
.L_x_340:
[----:B------:R-:W-:Y:S05]  /*19300*/  BSYNC.RECONVERGENT B0 ;  /* 0x0000000000007941 */ /* 0x000fea0003800200 */
.L_x_339:
        /* <DEDUP_REMOVED lines=19> */
.L_x_341:
[----:B------:R-:W-:Y:S01]  /*19440*/  ULEA UR17, UR10, UR8, 0x3 ;  /* 0x000000080a117291 */ /* 0x000fe2000f8e18ff */
[----:B-1----:R-:W-:Y:S02]  /*19450*/  SHF.L.U32 R5, R3, 0x1f, RZ ;  /* 0x0000001f03057819 */ /* 0x002fe400000006ff */
[----:B--2---:R-:W-:-:S06]  /*19460*/  @!P0 MOV R2, 0x4000 ;  /* 0x0000400000028802 */ /* 0x004fcc0000000f00 */
[----:B------:R-:W1:Y:S02]  /*19470*/  SYNCS.PHASECHK.TRANS64.TRYWAIT P2, [UR17+0x14038], R5 ;  /* 0x01403805ff0075a7 */ /* 0x000e640008041111 */
[----:B-1----:R-:W-:Y:S05]  /*19480*/  @!P2 BRA `(.L_x_342) ;  /* 0x000000200004a947 */ /* 0x002fea0003800000 */
.L_x_456:
[----:B------:R2:W-:Y:S01]  /*19490*/  @!P0 SYNCS.ARRIVE.TRANS64 RZ, [UR17+0x14020], R2 ;  /* 0x01402002ffff89a7 */ /* 0x0005e20008000011 */
[----:B------:R-:W-:Y:S05]  /*194a0*/  BRA.U !UP2, `(.L_x_343) ;  /* 0x000000010a047547 */ /* 0x000fea000b800000 */
[----:B------:R-:W-:Y:S05]  /*194b0*/  BPT.TRAP 0x1 ;  /* 0x000000040000795c */ /* 0x000fea0000300000 */
.L_x_343:
[----:B------:R-:W-:Y:S04]  /*194c0*/  BSSY.RECONVERGENT B0, `(.L_x_344) ;  /* 0x0000003000007945 */ /* 0x000fe80003800200 */
[----:B------:R-:W-:Y:S05]  /*194d0*/  @P1 BRA `(.L_x_345) ;  /* 0x0000000000041947 */ /* 0x000fea0003800000 */
[----:B------:R-:W-:Y:S05]  /*194e0*/  BPT.TRAP 0x1 ;  /* 0x000000040000795c */ /* 0x000fea0000300000 */
.L_x_345:
[----:B------:R-:W-:Y:S05]  /*194f0*/  BSYNC.RECONVERGENT B0 ;  /* 0x0000000000007941 */ /* 0x000fea0003800200 */
.L_x_344:
        /* <DEDUP_REMOVED lines=13> */
[----:B------:R-:W-:Y:S02]  /*195d0*/  UIADD3 UR9, UPT, UPT, UR9, 0x4, URZ ;  /* 0x0000000409097890 */ /* 0x000fe4000fffe0ff */
[----:B------:R-:W-:Y:S02]  /*195e0*/  UISETP.NE.AND UP1, UPT, UR10, 0x3, UPT ;  /* 0x000000030a00788c */ /* 0x000fe4000bf25270 */
[----:B------:R-:W-:Y:S02]  /*195f0*/  UIADD3 UR7, UPT, UPT, UR7, 0x4, URZ ;  /* 0x0000000407077890 */ /* 0x000fe4000fffe0ff */
[----:B------:R-:W-:Y:S02]  /*19600*/  USEL UR11, URZ, 0x1, UP1 ;  /* 0x00000001ff0b7887 */ /* 0x000fe40008800000 */
[----:B------:R-:W-:Y:S02]  /*19610*/  USEL UR10, UR10, URZ, UP1 ;  /* 0x000000ff0a0a7287 */ /* 0x000fe40008800000 */
[----:B------:R-:W-:-:S02]  /*19620*/  UISETP.NE.AND UP1, UPT, UR9, URZ, UPT ;  /* 0x000000ff0900728c */ /* 0x000fc4000bf25270 */
[----:B------:R-:W-:Y:S01]  /*19630*/  LOP3.LUT R4, R3, UR11, RZ, 0x3c, !PT ;  /* 0x0000000b03047c12 */ /* 0x000fe2000f8e3cff */
[----:B------:R-:W-:-:S06]  /*19640*/  UIADD3 UR27, UPT, UPT, UR27, 0x200, URZ ;  /* 0x000002001b1b7890 */ /* 0x000fcc000fffe0ff */
[----:B----4-:R-:W-:Y:S06]  /*19650*/  BRA.U UP1, `(.L_x_346) ;  /* 0xfffffff1010c7547 */ /* 0x010fec000b83ffff */
[----:B------:R-:W-:Y:S02]  /*19660*/  UIADD3 UR9, UPT, UPT, UR7, 0x1, URZ ;  /* 0x0000000107097890 */ /* 0x000fe4000fffe0ff */
.L_x_305:
[----:B------:R-:W-:-:S13]  /*19670*/  ISETP.NE.AND P2, PT, RZ, UR6, PT ;  /* 0x00000006ff007c0c */ /* 0x000fda000bf45270 */
[----:B---3--:R-:W-:Y:S05]  /*19680*/  @!P2 EXIT ;  /* 0x000000000000a94d */ /* 0x008fea0003800000 */
[----:B------:R-:W-:Y:S02]  /*19690*/  UIADD3 UR7, UPT, UPT, -UR6, URZ, URZ ;  /* 0x000000ff06077290 */ /* 0x000fe4000fffe1ff */
[----:B------:R-:W-:-:S12]  /*196a0*/  USHF.L.U32 UR27, UR9, 0x7, URZ ;  /* 0x00000007091b7899 */ /* 0x000fd800080006ff */
.L_x_357:
[----:B------:R-:W-:Y:S05]  /*196b0*/  BRA.U !UP0, `(.L_x_347) ;  /* 0x0000000108047547 */ /* 0x000fea000b800000 */
[----:B------:R-:W-:Y:S05]  /*196c0*/  BPT.TRAP 0x1 ;  /* 0x000000040000795c */ /* 0x000fea0000300000 */
.L_x_347:
[----:B------:R-:W-:Y:S01]  /*196d0*/  ULEA UR25, UR10, UR8, 0x3 ;  /* 0x000000080a197291 */ /* 0x000fe2000f8e18ff */
[----:B-1----:R-:W-:Y:S02]  /*196e0*/  SHF.L.U32 R3, R4, 0x1f, RZ ;  /* 0x0000001f04037819 */ /* 0x002fe400000006ff */
[----:B--2---:R-:W-:-:S06]  /*196f0*/  @!P0 MOV R2, 0x4000 ;  /* 0x0000400000028802 */ /* 0x004fcc0000000f00 */
[----:B------:R-:W1:Y:S02]  /*19700*/  SYNCS.PHASECHK.TRANS64.TRYWAIT P2, [UR25+0x14038], R3 ;  /* 0x01403803ff0075a7 */ /* 0x000e640008041119 */
[----:B-1----:R-:W-:Y:S05]  /*19710*/  @!P2 BRA `(.L_x_348) ;  /* 0x0000001c0078a947 */ /* 0x002fea0003800000 */
.L_x_458:
[----:B------:R2:W-:Y:S01]  /*19720*/  @!P0 SYNCS.ARRIVE.TRANS64 RZ, [UR25+0x14020], R2 ;  /* 0x01402002ffff89a7 */ /* 0x0005e20008000019 */
[----:B------:R-:W-:Y:S05]  /*19730*/  BRA.U !UP2, `(.L_x_349) ;  /* 0x000000010a047547 */ /* 0x000fea000b800000 */
[----:B------:R-:W-:Y:S05]  /*19740*/  BPT.TRAP 0x1 ;  /* 0x000000040000795c */ /* 0x000fea0000300000 */
.L_x_349:
[----:B------:R-:W-:Y:S04]  /*19750*/  BSSY.RECONVERGENT B0, `(.L_x_350) ;  /* 0x0000003000007945 */ /* 0x000fe80003800200 */
[----:B------:R-:W-:Y:S05]  /*19760*/  @P1 BRA `(.L_x_351) ;  /* 0x0000000000041947 */ /* 0x000fea0003800000 */
[----:B------:R-:W-:Y:S05]  /*19770*/  BPT.TRAP 0x1 ;  /* 0x000000040000795c */ /* 0x000fea0000300000 */
.L_x_351:
[----:B------:R-:W-:Y:S05]  /*19780*/  BSYNC.RECONVERGENT B0 ;  /* 0x0000000000007941 */ /* 0x000fea0003800200 */
.L_x_350:
        /* <DEDUP_REMOVED lines=15> */
[----:B-1----:R-:W-:Y:S01]  /*19880*/  LOP3.LUT R3, R4, UR9, RZ, 0x3c, !PT ;  /* 0x0000000904037c12 */ /* 0x002fe2000f8e3cff */
[----:B---3--:R-:W-:Y:S07]  /*19890*/  BRA.U !UP0, `(.L_x_352) ;  /* 0x0000000108047547 */ /* 0x008fee000b800000 */
[----:B------:R-:W-:Y:S05]  /*198a0*/  BPT.TRAP 0x1 ;  /* 0x000000040000795c */ /* 0x000fea0000300000 */
.L_x_352:
[----:B------:R-:W-:Y:S01]  /*198b0*/  ULEA UR17, UR6, UR8, 0x3 ;  /* 0x0000000806117291 */ /* 0x000fe2000f8e18ff */
[----:B------:R-:W-:Y:S02]  /*198c0*/  SHF.L.U32 R5, R3, 0x1f, RZ ;  /* 0x0000001f03057819 */ /* 0x000fe400000006ff */
[----:B--2---:R-:W-:-:S06]  /*198d0*/  @!P0 MOV R2, 0x4000 ;  /* 0x0000400000028802 */ /* 0x004fcc0000000f00 */
[----:B------:R-:W1:Y:S02]  /*198e0*/  SYNCS.PHASECHK.TRANS64.TRYWAIT P2, [UR17+0x14038], R5 ;  /* 0x01403805ff0075a7 */ /* 0x000e640008041111 */
[----:B-1----:R-:W-:Y:S05]  /*198f0*/  @!P2 BRA `(.L_x_353) ;  /* 0x0000001c0018a947 */ /* 0x002fea0003800000 */
.L_x_460:
[----:B------:R2:W-:Y:S01]  /*19900*/  @!P0 SYNCS.ARRIVE.TRANS64 RZ, [UR17+0x14020], R2 ;  /* 0x01402002ffff89a7 */ /* 0x0005e20008000011 */
[----:B------:R-:W-:Y:S05]  /*19910*/  BRA.U !UP2, `(.L_x_354) ;  /* 0x000000010a047547 */ /* 0x000fea000b800000 */
[----:B------:R-:W-:Y:S05]  /*19920*/  BPT.TRAP 0x1 ;  /* 0x000000040000795c */ /* 0x000fea0000300000 */
.L_x_354:
[----:B------:R-:W-:Y:S04]  /*19930*/  BSSY.RECONVERGENT B0, `(.L_x_355) ;  /* 0x0000003000007945 */ /* 0x000fe80003800200 */
[----:B------:R-:W-:Y:S05]  /*19940*/  @P1 BRA `(.L_x_356) ;  /* 0x0000000000041947 */ /* 0x000fea0003800000 */
[----:B------:R-:W-:Y:S05]  /*19950*/  BPT.TRAP 0x1 ;  /* 0x000000040000795c */ /* 0x000fea0000300000 */
.L_x_356:
[----:B------:R-:W-:Y:S05]  /*19960*/  BSYNC.RECONVERGENT B0 ;  /* 0x0000000000007941 */ /* 0x000fea0003800200 */
.L_x_355:
        /* <DEDUP_REMOVED lines=12> */
[----:B------:R3:W-:Y:S01]  /*19a30*/  UTMALDG.4D [UR16], [UR14], desc[UR12] ;  /* 0x00000c100e0075b4 */ /* 0x0007e20008019000 */
[----:B------:R-:W-:Y:S02]  /*19a40*/  UIADD3 UR7, UPT, UPT, UR7, 0x1, URZ ;  /* 0x0000000107077890 */ /* 0x000fe4000fffe0ff */
[----:B------:R-:W-:Y:S02]  /*19a50*/  UISETP.NE.AND UP1, UPT, UR10, 0x3, UPT ;  /* 0x000000030a00788c */ /* 0x000fe4000bf25270 */
[----:B------:R-:W-:Y:S02]  /*19a60*/  UIADD3 UR27, UPT, UPT, UR27, 0x80, URZ ;  /* 0x000000801b1b7890 */ /* 0x000fe4000fffe0ff */
[----:B------:R-:W-:Y:S02]  /*19a70*/  USEL UR6, URZ, 0x1, UP1 ;  /* 0x00000001ff067887 */ /* 0x000fe40008800000 */
[----:B------:R-:W-:Y:S02]  /*19a80*/  USEL UR10, UR10, URZ, UP1 ;  /* 0x000000ff0a0a7287 */ /* 0x000fe40008800000 */
[----:B------:R-:W-:-:S02]  /*19a90*/  UISETP.NE.AND UP1, UPT, UR7, URZ, UPT ;  /* 0x000000ff0700728c */ /* 0x000fc4000bf25270 */
[----:B------:R-:W-:-:S07]  /*19aa0*/  LOP3.LUT R4, R3, UR6, RZ, 0x3c, !PT ;  /* 0x0000000603047c12 */ /* 0x000fce000f8e3cff */
[----:B---3--:R-:W-:Y:S05]  /*19ab0*/  BRA.U UP1, `(.L_x_357) ;  /* 0xfffffff901fc7547 */ /* 0x008fea000b83ffff */
[----:B------:R-:W-:Y:S05]  /*19ac0*/  EXIT ;  /* 0x000000000000794d */ /* 0x000fea0003800000 */
.L_x_479:
[----:B------:R-:W-:-:S08]  /*19ad0*/  NOP ;  /* 0x0000000000007918 */ /* 0x000fd00000000000 */
[----:B------:R-:W1:-:S00]  /*19ae0*/  USETMAXREG.DEALLOC.CTAPOOL 0x20 ;  /* 0x00000020000079c8 */ /* 0x000e4000080e0500 */
[----:B------:R-:W2:Y:S08]  /*19af0*/  S2UR UR18, SR_CTAID.X ;  /* 0x00000000001279c3 */ /* 0x000eb00000002500 */
[----:B-1----:R-:W1:Y:S01]  /*19b00*/  LDC R0, c[0x0][0x380] ;  /* 0x0000e000ff007b82 */ /* 0x002e620000000800 */
[----:B--2---:R-:W-:-:S06]  /*19b10*/  USHF.L.U32 UR18, UR18, 0x8, URZ ;  /* 0x0000000812127899 */ /* 0x004fcc00080006ff */
[----:B-1----:R-:W-:-:S13]  /*19b20*/  ISETP.LE.U32.AND P0, PT, R0, UR18, PT ;  /* 0x0000001200007c0c */ /* 0x002fda000bf03070 */
[----:B------:R-:W-:Y:S05]  /*19b30*/  @P0 EXIT ;  /* 0x000000000000094d */ /* 0x000fea0003800000 */
[----:B------:R-:W1:Y:S01]  /*19b40*/  LDCU UR19, c[0x0][0x38c] ;  /* 0x00007180ff1377ac */ /* 0x000e620008000800 */
[----:B------:R-:W2:Y:S01]  /*19b50*/  S2UR UR4, SR_CTAID.Y ;  /* 0x00000000000479c3 */ /* 0x000ea20000002600 */
[----:B------:R-:W-:Y:S01]  /*19b60*/  UMOV UR6, URZ ;  /* 0x000000ff00067c82 */ /* 0x000fe20008000000 */
[----:B------:R-:W-:Y:S01]  /*19b70*/  ELECT P0, URZ, PT ;  /* 0x0000000000ff782f */ /* 0x000fe20003800000 */
[----:B-1----:R-:W1:Y:S01]  /*19b80*/  I2F.U32.RP R2, UR19 ;  /* 0x0000001300027d06 */ /* 0x002e620008209000 */
[----:B------:R-:W-:-:S07]  /*19b90*/  UISETP.NE.U32.AND UP0, UPT, UR19, URZ, UPT ;  /* 0x000000ff1300728c */ /* 0x000fce000bf05070 */
[----:B-1----:R-:W1:Y:S02]  /*19ba0*/  MUFU.RCP R0, R2 ;  /* 0x0000000200007308 */ /* 0x002e640000001000 */
[----:B-1----:R-:W-:-:S06]  /*19bb0*/  VIADD R0, R0, 0xffffffe ;  /* 0x0ffffffe00007836 */ /* 0x002fcc0000000000 */
[----:B------:R-:W1:Y:S02]  /*19bc0*/  F2I.FTZ.U32.TRUNC.NTZ R0, R0 ;  /* 0x0000000000007305 */ /* 0x000e64000021f000 */
[----:B-1----:R-:W-:-:S13]  /*19bd0*/  R2UR UR7, R0 ;  /* 0x00000000000772ca */ /* 0x002fda00000e0000 */
[----:B------:R-:W-:-:S04]  /*19be0*/  UIADD3 UR5, UPT, UPT, URZ, -UR7, URZ ;  /* 0x80000007ff057290 */ /* 0x000fc8000fffe0ff */
[----:B------:R-:W-:-:S04]  /*19bf0*/  UIMAD UR5, UR5, UR19, URZ ;  /* 0x00000013050572a4 */ /* 0x000fc8000f8e02ff */
[----:B------:R-:W-:-:S04]  /*19c00*/  UIMAD.WIDE.U32 UR6, UR7, UR5, UR6 ;  /* 0x00000005070672a5 */ /* 0x000fc8000f8e0006 */
[----:B--2---:R-:W-:-:S07]  /*19c10*/  UIMAD.WIDE.U32 UR20, UR7, UR4, URZ ;  /* 0x00000004071472a5 */ /* 0x004fce000f8e00ff */
[----:B------:R-:W-:Y:S02]  /*19c20*/  UMOV UR20, UR21 ;  /* 0x0000001500147c82 */ /* 0x000fe40008000000 */
[----:B------:R-:W-:Y:S02]  /*19c30*/  UIADD3 UR5, UPT, UPT, -UR20, URZ, URZ ;  /* 0x000000ff14057290 */ /* 0x000fe4000fffe1ff */
[----:B------:R-:W1:Y:S02]  /*19c40*/  S2UR UR21, SR_CTAID.Z ;  /* 0x00000000001579c3 */ /* 0x000e640000002700 */
        /* <DEDUP_REMOVED lines=9> */
[----:B-1----:R-:W-:Y:S11]  /*19ce0*/  BRA.U UP6, `(.L_x_358) ;  /* 0x0000000106047547 */ /* 0x002ff6000b800000 */
[----:B------:R-:W-:Y:S05]  /*19cf0*/  BPT.TRAP 0x1 ;  /* 0x000000040000795c */ /* 0x000fea0000300000 */
.L_x_358:
[----:B------:R-:W1:Y:S01]  /*19d00*/  S2UR UR4, SR_CgaCtaId ;  /* 0x00000000000479c3 */ /* 0x000e620000008800 */
[----:B------:R-:W-:Y:S01]  /*19d10*/  UMOV UR16, 0x400 ;  /* 0x0000040000107882 */ /* 0x000fe20000000000 */
[----:B------:R-:W-:Y:S01]  /*19d20*/  SHF.L.U32 R3, RZ, 0x1f, RZ ;  /* 0x0000001fff037819 */ /* 0x000fe200000006ff */
[----:B-1----:R-:W-:-:S09]  /*19d30*/  ULEA UR16, UR4, UR16, 0x18 ;  /* 0x0000001004107291 */ /* 0x002fd2000f8ec0ff */
[----:B------:R-:W1:Y:S02]  /*19d40*/  SYNCS.PHASECHK.TRANS64.TRYWAIT P0, [UR16+0x140b0], R3 ;  /* 0x0140b003ff0075a7 */ /* 0x000e640008001110 */
[----:B-1----:R-:W-:Y:S05]  /*19d50*/  @!P0 BRA `(.L_x_359) ;  /* 0x0000001800188947 */ /* 0x002fea0003800000 */
.L_x_462:
[----:B------:R-:W2:Y:S01]  /*19d60*/  LDCU.64 UR6, c[0x0][0x348] ;  /* 0x00006900ff0677ac */ /* 0x000ea20008000a00 */
[----:B------:R-:W-:Y:S01]  /*19d70*/  UMOV UR17, URZ ;  /* 0x000000ff00117c82 */ /* 0x000fe20008000000 */
[----:B--2---:R-:W-:-:S04]  /*19d80*/  UIADD3 UR6, UP0, UPT, UR6, 0x400, URZ ;  /* 0x0000040006067890 */ /* 0x004fc8000ff1e0ff */
[----:B------:R-:W-:-:S09]  /*19d90*/  UIADD3.X UR7, UPT, UPT, URZ, UR7, URZ, UP0, !UPT ;  /* 0x00000007ff077290 */ /* 0x000fd200087fe4ff */
[----:B------:R2:W-:Y:S01]  /*19da0*/  UTMASTG.5D [UR16], [UR6] ;  /* 0x00000010060073b5 */ /* 0x0005e20008020000 */
[----:B------:R0:W-:Y:S01]  /*19db0*/  UTMACMDFLUSH ;  /* 0x00000000000079b7 */ /* 0x0001e20000000000 */
[----:B--2---:R-:W-:Y:S05]  /*19dc0*/  BRA.U UP6, `(.L_x_360) ;  /* 0x0000000106047547 */ /* 0x004fea000b800000 */
[----:B------:R-:W-:Y:S05]  /*19dd0*/  BPT.TRAP 0x1 ;  /* 0x000000040000795c */ /* 0x000fea0000300000 */
.L_x_360:
[----:B------:R-:W2:Y:S02]  /*19de0*/  SYNCS.PHASECHK.TRANS64.TRYWAIT P0, [UR16+0x140b8], R3 ;  /* 0x0140b803ff0075a7 */ /* 0x000ea40008001110 */
[----:B--2---:R-:W-:Y:S05]  /*19df0*/  @!P0 BRA `(.L_x_361) ;  /* 0x0000001800088947 */ /* 0x004fea0003800000 */
.L_x_464:
[----:B------:R-:W2:Y:S01]  /*19e00*/  LDCU.64 UR6, c[0x0][0x348] ;  /* 0x00006900ff0677ac */ /* 0x000ea20008000a00 */
[----:B------:R-:W-:Y:S02]  /*19e10*/  UIADD3 UR10, UPT, UPT, UR18, 0x80, URZ ;  /* 0x00000080120a7890 */ /* 0x000fe4000fffe0ff */
[----:B------:R-:W-:Y:S01]  /*19e20*/  UIADD3 UR8, UPT, UPT, UR16, 0x4000, URZ ;  /* 0x0000400010087890 */ /* 0x000fe2000fffe0ff */
[----:B------:R-:W-:Y:S01]  /*19e30*/  UMOV UR9, URZ ;  /* 0x000000ff00097c82 */ /* 0x000fe20008000000 */
[----:B------:R-:W-:Y:S01]  /*19e40*/  UMOV UR11, UR19 ;  /* 0x00000013000b7c82 */ /* 0x000fe20008000000 */
[----:B------:R-:W-:Y:S01]  /*19e50*/  UMOV UR12, UR20 ;  /* 0x00000014000c7c82 */ /* 0x000fe20008000000 */
[----:B------:R-:W-:Y:S01]  /*19e60*/  UMOV UR13, UR21 ;  /* 0x00000015000d7c82 */ /* 0x000fe20008000000 */
[----:B--2---:R-:W-:-:S04]  /*19e70*/  UIADD3 UR6, UP0, UPT, UR6, 0x400, URZ ;  /* 0x0000040006067890 */ /* 0x004fc8000ff1e0ff */
[----:B------:R-:W-:-:S09]  /*19e80*/  UIADD3.X UR7, UPT, UPT, URZ, UR7, URZ, UP0, !UPT ;  /* 0x00000007ff077290 */ /* 0x000fd200087fe4ff */
[----:B------:R2:W-:Y:S01]  /*19e90*/  UTMASTG.5D [UR8], [UR6] ;  /* 0x00000008060073b5 */ /* 0x0005e20008020000 */
[----:B------:R0:W-:Y:S01]  /*19ea0*/  UTMACMDFLUSH ;  /* 0x00000000000079b7 */ /* 0x0001e20000000000 */
[----:B------:R-:W-:-:S04]  /*19eb0*/  DEPBAR.LE SB0, 0x1 ;  /* 0x000080400000791a */ /* 0x000fc80000000000 */
[----:B--2---:R-:W-:Y:S05]  /*19ec0*/  BRA.U UP6, `(.L_x_362) ;  /* 0x0000000106047547 */ /* 0x004fea000b800000 */
[----:B------:R-:W-:Y:S05]  /*19ed0*/  BPT.TRAP 0x1 ;  /* 0x000000040000795c */ /* 0x000fea0000300000 */
.L_x_362:
[----:B------:R-:W-:-:S04]  /*19ee0*/  UIADD3 UR5, UPT, UPT, UR16, 0x140c0, URZ ;  /* 0x000140c010057890 */ /* 0x000fc8000fffe0ff */
[----:B------:R-:W-:-:S09]  /*19ef0*/  UPRMT UR5, UR4, 0x654, UR5 ;  /* 0x0000065404057896 */ /* 0x000fd20008000005 */
[----:B------:R-:W-:Y:S01]  /*19f00*/  SYNCS.ARRIVE.TRANS64.RED.A1T0 RZ, [UR5], RZ ;  /* 0x000000ffffff79a7 */ /* 0x000fe20008100405 */
[----:B------:R-:W-:-:S04]  /*19f10*/  DEPBAR.LE SB0, 0x0 ;  /* 0x000080000000791a */ /* 0x000fc80000000000 */
[----:B------:R-:W-:Y:S05]  /*19f20*/  BRA.U UP6, `(.L_x_363) ;  /* 0x0000000106047547 */ /* 0x000fea000b800000 */
[----:B------:R-:W-:Y:S05]  /*19f30*/  BPT.TRAP 0x1 ;  /* 0x000000040000795c */ /* 0x000fea0000300000 */
.L_x_363:
[----:B------:R-:W-:Y:S01]  /*19f40*/  UIADD3 UR5, UPT, UPT, UR16, 0x140c8, URZ ;  /* 0x000140c810057890 */ /* 0x000fe2000fffe0ff */
[----:B------:R-:W-:Y:S02]  /*19f50*/  IMAD.MOV.U32 R2, RZ, RZ, 0xffff ;  /* 0x0000ffffff027424 */ /* 0x000fe400078e00ff */
[----:B-1----:R-:W-:Y:S01]  /*19f60*/  IMAD.MOV.U32 R0, RZ, RZ, 0x1 ;  /* 0x00000001ff007424 */ /* 0x002fe200078e00ff */
[----:B------:R-:W-:-:S09]  /*19f70*/  UPRMT UR5, UR4, 0x654, UR5 ;  /* 0x0000065404057896 */ /* 0x000fd20008000005 */
[----:B------:R-:W-:Y:S01]  /*19f80*/  SYNCS.ARRIVE.TRANS64.RED.A1T0 RZ, [UR5], RZ ;  /* 0x000000ffffff79a7 */ /* 0x000fe20008100405 */
[----:B------:R-:W1:Y:S01]  /*19f90*/  LDS R3, [UR16+0x140e0] ;  /* 0x0140e010ff037984 */ /* 0x000e620008000800 */
[----:B------:R-:W-:Y:S02]  /*19fa0*/  UMOV UR6, 0x40 ;  /* 0x0000004000067882 */ /* 0x000fe40000000000 */
[----:B------:R-:W-:Y:S01]  /*19fb0*/  ULEA UR6, UR4, UR6, 0x18 ;  /* 0x0000000604067291 */ /* 0x000fe2000f8ec0ff */
[----:B------:R-:W-:-:S08]  /*19fc0*/  NOP ;  /* 0x0000000000007918 */ /* 0x000fd00000000000 */
[----:B------:R-:W2:Y:S01]  /*19fd0*/  LDS R5, [UR6+0x14] ;  /* 0x00001406ff057984 */ /* 0x000ea20008000800 */
[----:B-1----:R-:W-:-:S04]  /*19fe0*/  LOP3.LUT R3, R3, 0xffff, RZ, 0xc0, !PT ;  /* 0x0000ffff03037812 */ /* 0x002fc800078ec0ff */
[----:B------:R-:W-:-:S04]  /*19ff0*/  SHF.R.U32.HI R3, RZ, 0x5, R3 ;  /* 0x00000005ff037819 */ /* 0x000fc80000011603 */
[-C--:B------:R-:W-:Y:S02]  /*1a000*/  SHF.L.U32 R2, R2, R3.reuse, RZ ;  /* 0x0000000302027219 */ /* 0x080fe400000006ff */
[----:B------:R-:W-:Y:S02]  /*1a010*/  SHF.L.U32 R0, R0, R3, RZ ;  /* 0x0000000300007219 */ /* 0x000fe400000006ff */
[----:B--2---:R-:W-:-:S04]  /*1a020*/  LOP3.LUT R5, R5, R2, RZ, 0xc0, !PT ;  /* 0x0000000205057212 */ /* 0x004fc800078ec0ff */
[----:B------:R-:W-:-:S13]  /*1a030*/  ISETP.NE.AND P0, PT, R5, R2, PT ;  /* 0x000000020500720c */ /* 0x000fda0003f05270 */
[----:B------:R-:W-:Y:S05]  /*1a040*/  @P0 BRA `(.L_x_364) ;  /* 0x00000000005c0947 */ /* 0x000fea0003800000 */
[----:B------:R-:W1:Y:S02]  /*1a050*/  LDS R3, [UR6+0x18] ;  /* 0x00001806ff037984 */ /* 0x000e640008000800 */
[----:B-1----:R-:W-:-:S04]  /*1a060*/  LOP3.LUT R3, R3, R0, RZ, 0xc0, !PT ;  /* 0x0000000003037212 */ /* 0x002fc800078ec0ff */
[----:B------:R-:W-:-:S13]  /*1a070*/  ISETP.NE.AND P0, PT, R3, R0, PT ;  /* 0x000000000300720c */ /* 0x000fda0003f05270 */
[----:B------:R-:W-:Y:S05]  /*1a080*/  @P0 BRA `(.L_x_365) ;  /* 0x0000000000400947 */ /* 0x000fea0003800000 */
[----:B------:R-:W-:Y:S01]  /*1a090*/  R2UR UR8, R2 ;  /* 0x00000000020872ca */ /* 0x000fe200000e0000 */
[----:B------:R-:W1:Y:S01]  /*1a0a0*/  S2R R3, SR_LANEID ;  /* 0x0000000000037919 */ /* 0x000e620000000000 */
[----:B------:R-:W-:Y:S01]  /*1a0b0*/  LOP3.LUT R4, RZ, R0, RZ, 0x33, !PT ;  /* 0x00000000ff047212 */ /* 0x000fe200078e33ff */
[----:B------:R-:W-:Y:S02]  /*1a0c0*/  VOTEU.ANY UR7, UPT, PT ;  /* 0x0000000000077886 */ /* 0x000fe400038e0100 */
[----:B------:R-:W-:Y:S01]  /*1a0d0*/  UFLO.U32 UR7, UR7 ;  /* 0x00000007000772bd */ /* 0x000fe200080e0000 */
[----:B------:R-:W2:Y:S07]  /*1a0e0*/  REDUX UR4, R4 ;  /* 0x00000000040473c4 */ /* 0x000eae0000000000 */
[----:B------:R-:W-:-:S06]  /*1a0f0*/  ULOP3.LUT UR8, URZ, UR8, URZ, 0x33, !UPT ;  /* 0x00000008ff087292 */ /* 0x000fcc000f8e33ff */
[----:B------:R-:W-:-:S04]  /*1a100*/  IMAD.U32 R2, RZ, RZ, UR8 ;  /* 0x00000008ff027e24 */ /* 0x000fc8000f8e00ff */
[----:B------:R-:W3:Y:S02]  /*1a110*/  REDUX UR5, R2 ;  /* 0x00000000020573c4 */ /* 0x000ee40000000000 */
[----:B------:R4:W-:Y:S01]  /*1a120*/  UTCATOMSWS.AND URZ, UR8 ;  /* 0x0000000800ff79e3 */ /* 0x0009e20008000000 */
[----:B--2---:R-:W-:Y:S01]  /*1a130*/  IMAD.U32 R0, RZ, RZ, UR4 ;  /* 0x00000004ff007e24 */ /* 0x004fe2000f8e00ff */
[----:B-1----:R-:W-:Y:S01]  /*1a140*/  ISETP.EQ.U32.AND P0, PT, R3, UR7, PT ;  /* 0x0000000703007c0c */ /* 0x002fe2000bf02070 */
[----:B---3--:R-:W-:-:S12]  /*1a150*/  IMAD.U32 R3, RZ, RZ, UR5 ;  /* 0x00000005ff037e24 */ /* 0x008fd8000f8e00ff */
[----:B------:R4:W-:Y:S04]  /*1a160*/  @P0 ATOMS.AND RZ, [UR6+0x14], R3 ;  /* 0x00001403ffff098c */ /* 0x0009e8000a800006 */
[----:B------:R4:W-:Y:S01]  /*1a170*/  @P0 ATOMS.AND RZ, [UR6+0x18], R0 ;  /* 0x00001800ffff098c */ /* 0x0009e2000a800006 */
[----:B------:R-:W-:Y:S05]  /*1a180*/  BRA `(.L_x_366) ;  /* 0x0000000000147947 */ /* 0x000fea0003800000 */
.L_x_365:
[----:B------:R-:W-:Y:S02]  /*1a190*/  MOV R2, 0x1a1b0 ;  /* 0x0001a1b000027802 */ /* 0x000fe40000000f00 */
[----:B------:R-:W-:Y:S05]  /*1a1a0*/  CALL.REL.NOINC `($__internal_0_$__cuda_sm10x_tcgen05_guardrail_trap_col_being_dealloced_not_returned_by_alloc) ;  /* 0x0000001400347944 */ /* 0x000fea0003c00000 */
[----:B------:R-:W-:Y:S05]  /*1a1b0*/  BRA `(.L_x_366) ;  /* 0x0000000000087947 */ /* 0x000fea0003800000 */
.L_x_364:
[----:B------:R-:W-:Y:S02]  /*1a1c0*/  MOV R2, 0x1a1e0 ;  /* 0x0001a1e000027802 */ /* 0x000fe40000000f00 */
[----:B------:R-:W-:Y:S05]  /*1a1d0*/  CALL.REL.NOINC `($__internal_2_$__cuda_sm10x_tcgen05_guardrail_trap_unallocated_columns_being_dealloced) ;  /* 0x0000001400407944 */ /* 0x000fea0003c00000 */
.L_x_366:
[----:B------:R-:W-:Y:S01]  /*1a1e0*/  NOP ;  /* 0x0000000000007918 */ /* 0x000fe20000000000 */
[----:B----4-:R-:W-:Y:S05]  /*1a1f0*/  EXIT ;  /* 0x000000000000794d */ /* 0x010fea0003800000 */
.L_x_35:
[----:B-1----:R-:W-:-:S07]  /*1a200*/  MOV R3, UR4 ;  /* 0x0000000400037c02 */ /* 0x002fce0008000f00 */
.L_x_367:
[----:B-1----:R1:W2:Y:S02]  /*1a210*/  SYNCS.PHASECHK.TRANS64.TRYWAIT P0, [R3+URZ+0x14000], R6 ;  /* 0x01400006030075a7 */ /* 0x0022a400080011ff */
[----:B--2---:R-:W-:Y:S05]  /*1a220*/  @!P0 NANOSLEEP.SYNCS 0x989680 ;  /* 0x009896800000895d */ /* 0x004fea0003900000 */
[----:B------:R-:W2:Y:S02]  /*1a230*/  @!P0 SYNCS.PHASECHK.TRANS64 P0, [R3+URZ+0x14000], R6 ;  /* 0x01400006030085a7 */ /* 0x000ea400080010ff */
[----:B--2---:R-:W-:Y:S05]  /*1a240*/  @!P0 BRA `(.L_x_367) ;  /* 0xfffffffc00f08947 */ /* 0x004fea000383ffff */
[----:B------:R-:W-:Y:S05]  /*1a250*/  BRA `(.L_x_368) ;  /* 0xfffffe78003c7947 */ /* 0x000fea000383ffff */
.L_x_37:
[----:B-1----:R-:W-:-:S07]  /*1a260*/  MOV R3, UR4 ;  /* 0x0000000400037c02 */ /* 0x002fce0008000f00 */
.L_x_369:
[----:B-1----:R1:W2:Y:S02]  /*1a270*/  SYNCS.PHASECHK.TRANS64.TRYWAIT P0, [R3+URZ+0x14020], R6 ;  /* 0x01402006030075a7 */ /* 0x0022a400080011ff */
[----:B--2---:R-:W-:Y:S05]  /*1a280*/  @!P0 NANOSLEEP.SYNCS 0x989680 ;  /* 0x009896800000895d */ /* 0x004fea0003900000 */
[----:B------:R-:W2:Y:S02]  /*1a290*/  @!P0 SYNCS.PHASECHK.TRANS64 P0, [R3+URZ+0x14020], R6 ;  /* 0x01402006030085a7 */ /* 0x000ea400080010ff */
[----:B--2---:R-:W-:Y:S05]  /*1a2a0*/  @!P0 BRA `(.L_x_369) ;  /* 0xfffffffc00f08947 */ /* 0x004fea000383ffff */
[----:B------:R-:W-:Y:S05]  /*1a2b0*/  BRA `(.L_x_370) ;  /* 0xfffffe7800387947 */ /* 0x000fea000383ffff */
.L_x_39:
[----:B------:R-:W-:-:S07]  /*1a2c0*/  MOV R4, UR4 ;  /* 0x0000000400047c02 */ /* 0x000fce0008000f00 */
.L_x_371:
[----:B-1----:R1:W2:Y:S02]  /*1a2d0*/  SYNCS.PHASECHK.TRANS64.TRYWAIT P0, [R4+URZ+0x14058], R5 ;  /* 0x01405805040075a7 */ /* 0x0022a400080011ff */
[----:B--2---:R-:W-:Y:S05]  /*1a2e0*/  @!P0 NANOSLEEP.SYNCS 0x989680 ;  /* 0x009896800000895d */ /* 0x004fea0003900000 */
[----:B------:R-:W2:Y:S02]  /*1a2f0*/  @!P0 SYNCS.PHASECHK.TRANS64 P0, [R4+URZ+0x14058], R5 ;  /* 0x01405805040085a7 */ /* 0x000ea400080010ff */
[----:B--2---:R-:W-:Y:S05]  /*1a300*/  @!P0 BRA `(.L_x_371) ;  /* 0xfffffffc00f08947 */ /* 0x004fea000383ffff */
[----:B------:R-:W-:Y:S05]  /*1a310*/  BRA `(.L_x_372) ;  /* 0xfffffe7800487947 */ /* 0x000fea000383ffff */
.L_x_43:
[----:B------:R-:W-:-:S07]  /*1a320*/  MOV R3, UR4 ;  /* 0x0000000400037c02 */ /* 0x000fce0008000f00 */
.L_x_373:
[----:B--2---:R2:W3:Y:S02]  /*1a330*/  SYNCS.PHASECHK.TRANS64.TRYWAIT P0, [R3+URZ+0x14008], R6 ;  /* 0x01400806030075a7 */ /* 0x0044e400080011ff */
[----:B---3--:R-:W-:Y:S05]  /*1a340*/  @!P0 NANOSLEEP.SYNCS 0x989680 ;  /* 0x009896800000895d */ /* 0x008fea0003900000 */
[----:B------:R-:W3:Y:S02]  /*1a350*/  @!P0 SYNCS.PHASECHK.TRANS64 P0, [R3+URZ+0x14008], R6 ;  /* 0x01400806030085a7 */ /* 0x000ee400080010ff */
[----:B---3--:R-:W-:Y:S05]  /*1a360*/  @!P0 BRA `(.L_x_373) ;  /* 0xfffffffc00f08947 */ /* 0x008fea000383ffff */
[----:B------:R-:W-:Y:S05]  /*1a370*/  BRA `(.L_x_374) ;  /* 0xfffffe7800d87947 */ /* 0x000fea000383ffff */
.L_x_45:
[----:B-1----:R-:W-:-:S07]  /*1a380*/  MOV R4, UR4 ;  /* 0x0000000400047c02 */ /* 0x002fce0008000f00 */
.L_x_375:
[----:B-1----:R1:W2:Y:S02]  /*1a390*/  SYNCS.PHASECHK.TRANS64.TRYWAIT P0, [R4+URZ+0x14068], R5 ;  /* 0x01406805040075a7 */ /* 0x0022a400080011ff */
[----:B--2---:R-:W-:Y:S05]  /*1a3a0*/  @!P0 NANOSLEEP.SYNCS 0x989680 ;  /* 0x009896800000895d */ /* 0x004fea0003900000 */
[----:B------:R-:W2:Y:S02]  /*1a3b0*/  @!P0 SYNCS.PHASECHK.TRANS64 P0, [R4+URZ+0x14068], R5 ;  /* 0x01406805040085a7 */ /* 0x000ea400080010ff */
[----:B--2---:R-:W-:Y:S05]  /*1a3c0*/  @!P0 BRA `(.L_x_375) ;  /* 0xfffffffc00f08947 */ /* 0x004fea000383ffff */
[----:B------:R-:W-:Y:S05]  /*1a3d0*/  BRA `(.L_x_376) ;  /* 0xfffffe7800e07947 */ /* 0x000fea000383ffff */
.L_x_49:
[----:B------:R-:W-:-:S07]  /*1a3e0*/  MOV R3, UR4 ;  /* 0x0000000400037c02 */ /* 0x000fce0008000f00 */
.L_x_377:
[----:B---3--:R3:W4:Y:S02]  /*1a3f0*/  SYNCS.PHASECHK.TRANS64.TRYWAIT P0, [R3+URZ+0x14028], R6 ;  /* 0x01402806030075a7 */ /* 0x00872400080011ff */
[----:B----4-:R-:W-:Y:S05]  /*1a400*/  @!P0 NANOSLEEP.SYNCS 0x989680 ;  /* 0x009896800000895d */ /* 0x010fea0003900000 */
[----:B------:R-:W4:Y:S02]  /*1a410*/  @!P0 SYNCS.PHASECHK.TRANS64 P0, [R3+URZ+0x14028], R6 ;  /* 0x01402806030085a7 */ /* 0x000f2400080010ff */
[----:B----4-:R-:W-:Y:S05]  /*1a420*/  @!P0 BRA `(.L_x_377) ;  /* 0xfffffffc00f08947 */ /* 0x010fea000383ffff */
[----:B------:R-:W-:Y:S05]  /*1a430*/  BRA `(.L_x_378) ;  /* 0xfffffe7c00747947 */ /* 0x000fea000383ffff */
.L_x_51:
[----:B------:R-:W-:-:S07]  /*1a440*/  MOV R0, UR4 ;  /* 0x0000000400007c02 */ /* 0x000fce0008000f00 */
.L_x_379:
[----:B----4-:R4:W1:Y:S02]  /*1a450*/  SYNCS.PHASECHK.TRANS64.TRYWAIT P0, [R0+URZ+0x140a0], R5 ;  /* 0x0140a005000075a7 */ /* 0x01086400080011ff */
[----:B-1----:R-:W-:Y:S05]  /*1a460*/  @!P0 NANOSLEEP.SYNCS 0x989680 ;  /* 0x009896800000895d */ /* 0x002fea0003900000 */
[----:B------:R-:W1:Y:S02]  /*1a470*/  @!P0 SYNCS.PHASECHK.TRANS64 P0, [R0+URZ+0x140a0], R5 ;  /* 0x0140a005000085a7 */ /* 0x000e6400080010ff */
[----:B-1----:R-:W-:Y:S05]  /*1a480*/  @!P0 BRA `(.L_x_379) ;  /* 0xfffffffc00f08947 */ /* 0x002fea000383ffff */
[----:B------:R-:W-:Y:S05]  /*1a490*/  BRA `(.L_x_380) ;  /* 0xfffffe7c006c7947 */ /* 0x000fea000383ffff */
.L_x_53:
[----:B---3--:R-:W-:-:S07]  /*1a4a0*/  MOV R3, UR4 ;  /* 0x0000000400037c02 */ /* 0x008fce0008000f00 */
.L_x_381:
[----:B---3--:R3:W4:Y:S02]  /*1a4b0*/  SYNCS.PHASECHK.TRANS64.TRYWAIT P0, [R3+URZ+0x14058], R6 ;  /* 0x01405806030075a7 */ /* 0x00872400080011ff */
[----:B----4-:R-:W-:Y:S05]  /*1a4c0*/  @!P0 NANOSLEEP.SYNCS 0x989680 ;  /* 0x009896800000895d */ /* 0x010fea0003900000 */
[----:B------:R-:W4:Y:S02]  /*1a4d0*/  @!P0 SYNCS.PHASECHK.TRANS64 P0, [R3+URZ+0x14058], R6 ;  /* 0x01405806030085a7 */ /* 0x000f2400080010ff */
[----:B----4-:R-:W-:Y:S05]  /*1a4e0*/  @!P0 BRA `(.L_x_381) ;  /* 0xfffffffc00f08947 */ /* 0x010fea000383ffff */
[----:B------:R-:W-:Y:S05]  /*1a4f0*/  BRA `(.L_x_382) ;  /* 0xfffffe7c006c7947 */ /* 0x000fea000383ffff */
.L_x_57:
[----:B------:R-:W-:Y:S07]  /*1a500*/  MOV R3, UR11 ;  /* 0x0000000b00037c02 */ /* 0x000fee0008000f00 */
.L_x_383:
[----:B-1----:R1:W2:Y:S02]  /*1a510*/  SYNCS.PHASECHK.TRANS64.TRYWAIT P0, [R3+URZ+0x14020], R4 ;  /* 0x01402004030075a7 */ /* 0x0022a400080011ff */
[----:B--2---:R-:W-:Y:S05]  /*1a520*/  @!P0 NANOSLEEP.SYNCS 0x989680 ;  /* 0x009896800000895d */ /* 0x004fea0003900000 */
[----:B------:R-:W2:Y:S02]  /*1a530*/  @!P0 SYNCS.PHASECHK.TRANS64 P0, [R3+URZ+0x14020], R4 ;  /* 0x01402004030085a7 */ /* 0x000ea400080010ff */
[----:B--2---:R-:W-:Y:S05]  /*1a540*/  @!P0 BRA `(.L_x_383) ;  /* 0xfffffffc00f08947 */ /* 0x004fea000383ffff */
[----:B------:R-:W-:Y:S05]  /*1a550*/  BRA `(.L_x_384) ;  /* 0xfffffe8000d07947 */ /* 0x000fea000383ffff */
.L_x_60:
[----:B------:R-:W-:Y:S07]  /*1a560*/  MOV R0, UR4 ;  /* 0x0000000400007c02 */ /* 0x000fee0008000f00 */
.L_x_385:
[----:B-1----:R1:W4:Y:S02]  /*1a570*/  SYNCS.PHASECHK.TRANS64.TRYWAIT P0, [R0+URZ+0x140a8], R3 ;  /* 0x0140a803000075a7 */ /* 0x00232400080011ff */
[----:B----4-:R-:W-:Y:S05]  /*1a580*/  @!P0 NANOSLEEP.SYNCS 0x989680 ;  /* 0x009896800000895d */ /* 0x010fea0003900000 */
[----:B------:R-:W4:Y:S02]  /*1a590*/  @!P0 SYNCS.PHASECHK.TRANS64 P0, [R0+URZ+0x140a8], R3 ;  /* 0x0140a803000085a7 */ /* 0x000f2400080010ff */
[----:B----4-:R-:W-:Y:S05]  /*1a5a0*/  @!P0 BRA `(.L_x_385) ;  /* 0xfffffffc00f08947 */ /* 0x010fea000383ffff */
[----:B------:R-:W-:Y:S05]  /*1a5b0*/  BRA `(.L_x_386) ;  /* 0xfffffe84007c7947 */ /* 0x000fea000383ffff */
.L_x_62:
[----:B------:R-:W-:Y:S07]  /*1a5c0*/  MOV R0, UR4 ;  /* 0x0000000400007c02 */ /* 0x000fee0008000f00 */
.L_x_387:
[----:B-1----:R1:W4:Y:S02]  /*1a5d0*/  SYNCS.PHASECHK.TRANS64.TRYWAIT P0, [R0+URZ+0x14068], R9 ;  /* 0x01406809000075a7 */ /* 0x00232400080011ff */
[----:B----4-:R-:W-:Y:S05]  /*1a5e0*/  @!P0 NANOSLEEP.SYNCS 0x989680 ;  /* 0x009896800000895d */ /* 0x010fea0003900000 */
[----:B------:R-:W4:Y:S02]  /*1a5f0*/  @!P0 SYNCS.PHASECHK.TRANS64 P0, [R0+URZ+0x14068], R9 ;  /* 0x01406809000085a7 */ /* 0x000f2400080010ff */
[----:B----4-:R-:W-:Y:S05]  /*1a600*/  @!P0 BRA `(.L_x_387) ;  /* 0xfffffffc00f08947 */ /* 0x010fea000383ffff */
[----:B------:R-:W-:Y:S05]  /*1a610*/  BRA `(.L_x_388) ;  /* 0xfffffe8400807947 */ /* 0x000fea000383ffff */
.L_x_68:
[----:B------:R-:W-:Y:S07]  /*1a620*/  MOV R0, UR8 ;  /* 0x0000000800007c02 */ /* 0x000fee0008000f00 */
.L_x_389:
[----:B-1----:R1:W2:Y:S02]  /*1a630*/  SYNCS.PHASECHK.TRANS64.TRYWAIT P0, [R0+URZ+0x14020], R3 ;  /* 0x01402003000075a7 */ /* 0x0022a400080011ff */
[----:B--2---:R-:W-:Y:S05]  /*1a640*/  @!P0 NANOSLEEP.SYNCS 0x989680 ;  /* 0x009896800000895d */ /* 0x004fea0003900000 */
[----:B------:R-:W2:Y:S02]  /*1a650*/  @!P0 SYNCS.PHASECHK.TRANS64 P0, [R0+URZ+0x14020], R3 ;  /* 0x01402003000085a7 */ /* 0x000ea400080010ff */
[----:B--2---:R-:W-:Y:S05]  /*1a660*/  @!P0 BRA `(.L_x_389) ;  /* 0xfffffffc00f08947 */ /* 0x004fea000383ffff */
[----:B------:R-:W-:Y:S05]  /*1a670*/  BRA `(.L_x_390) ;  /* 0xfffffe8c00647947 */ /* 0x000fea000383ffff */
.L_x_70:
[----:B------:R-:W-:Y:S07]  /*1a680*/  MOV R0, UR4 ;  /* 0x0000000400007c02 */ /* 0x000fee0008000f00 */
.L_x_391:
[----:B-1----:R1:W2:Y:S02]  /*1a690*/  SYNCS.PHASECHK.TRANS64.TRYWAIT P0, [R0+URZ+0x140a0], R3 ;  /* 0x0140a003000075a7 */ /* 0x0022a400080011ff */
[----:B--2---:R-:W-:Y:S05]  /*1a6a0*/  @!P0 NANOSLEEP.SYNCS 0x989680 ;  /* 0x009896800000895d */ /* 0x004fea0003900000 */
[----:B------:R-:W2:Y:S02]  /*1a6b0*/  @!P0 SYNCS.PHASECHK.TRANS64 P0, [R0+URZ+0x140a0], R3 ;  /* 0x0140a003000085a7 */ /* 0x000ea400080010ff */
[----:B--2---:R-:W-:Y:S05]  /*1a6c0*/  @!P0 BRA `(.L_x_391) ;  /* 0xfffffffc00f08947 */ /* 0x004fea000383ffff */
[----:B------:R-:W-:Y:S05]  /*1a6d0*/  BRA `(.L_x_392) ;  /* 0xfffffe8c00607947 */ /* 0x000fea000383ffff */
.L_x_72:
[----:B------:R-:W-:Y:S07]  /*1a6e0*/  MOV R3, UR4 ;  /* 0x0000000400037c02 */ /* 0x000fee0008000f00 */
.L_x_393:
[----:B-1----:R1:W2:Y:S02]  /*1a6f0*/  SYNCS.PHASECHK.TRANS64.TRYWAIT P0, [R3+URZ+0x14058], R4 ;  /* 0x01405804030075a7 */ /* 0x0022a400080011ff */
[----:B--2---:R-:W-:Y:S05]  /*1a700*/  @!P0 NANOSLEEP.SYNCS 0x989680 ;  /* 0x009896800000895d */ /* 0x004fea0003900000 */
[----:B------:R-:W2:Y:S02]  /*1a710*/  @!P0 SYNCS.PHASECHK.TRANS64 P0, [R3+URZ+0x14058], R4 ;  /* 0x01405804030085a7 */ /* 0x000ea400080010ff */
[----:B--2---:R-:W-:Y:S05]  /*1a720*/  @!P0 BRA `(.L_x_393) ;  /* 0xfffffffc00f08947 */ /* 0x004fea000383ffff */
[----:B------:R-:W-:Y:S05]  /*1a730*/  BRA `(.L_x_394) ;  /* 0xfffffe8c00647947 */ /* 0x000fea000383ffff */
.L_x_80:
[----:B------:R-:W-:-:S07]  /*1a740*/  MOV R0, UR4 ;  /* 0x0000000400007c02 */ /* 0x000fce0008000f00 */
.L_x_395:
[----:B--2---:R2:W3:Y:S02]  /*1a750*/  SYNCS.PHASECHK.TRANS64.TRYWAIT P0, [R0+URZ+0x140a8], R3 ;  /* 0x0140a803000075a7 */ /* 0x0044e400080011ff */
[----:B---3--:R-:W-:Y:S05]  /*1a760*/  @!P0 NANOSLEEP.SYNCS 0x989680 ;  /* 0x009896800000895d */ /* 0x008fea0003900000 */
[----:B------:R-:W3:Y:S02]  /*1a770*/  @!P0 SYNCS.PHASECHK.TRANS64 P0, [R0+URZ+0x140a8], R3 ;  /* 0x0140a803000085a7 */ /* 0x000ee400080010ff */
[----:B---3--:R-:W-:Y:S05]  /*1a780*/  @!P0 BRA `(.L_x_395) ;  /* 0xfffffffc00f08947 */ /* 0x008fea000383ffff */
[----:B------:R-:W-:Y:S05]  /*1a790*/  BRA `(.L_x_396) ;  /* 0xfffffe9000d87947 */ /* 0x000fea000383ffff */
.L_x_82:
[----:B------:R-:W-:-:S07]  /*1a7a0*/  MOV R0, UR4 ;  /* 0x0000000400007c02 */ /* 0x000fce0008000f00 */
.L_x_397:
[----:B--2---:R2:W3:Y:S02]  /*1a7b0*/  SYNCS.PHASECHK.TRANS64.TRYWAIT P0, [R0+URZ+0x14068], R7 ;  /* 0x01406807000075a7 */ /* 0x0044e400080011ff */
[----:B---3--:R-:W-:Y:S05]  /*1a7c0*/  @!P0 NANOSLEEP.SYNCS 0x989680 ;  /* 0x009896800000895d */ /* 0x008fea0003900000 */
[----:B------:R-:W3:Y:S02]  /*1a7d0*/  @!P0 SYNCS.PHASECHK.TRANS64 P0, [R0+URZ+0x14068], R7 ;  /* 0x01406807000085a7 */ /* 0x000ee400080010ff */
[----:B---3--:R-:W-:Y:S05]  /*1a7e0*/  @!P0 BRA `(.L_x_397) ;  /* 0xfffffffc00f08947 */ /* 0x008fea000383ffff */
[----:B------:R-:W-:Y:S05]  /*1a7f0*/  BRA `(.L_x_398) ;  /* 0xfffffe9000dc7947 */ /* 0x000fea000383ffff */
.L_x_89:
[----:B-1----:R1:W2:Y:S02]  /*1a800*/  SYNCS.PHASECHK.TRANS64.TRYWAIT P0, [R17+URZ+0x140c0], R2 ;  /* 0x0140c002110075a7 */ /* 0x0022a400080011ff */
[----:B--2---:R-:W-:Y:S05]  /*1a810*/  @!P0 NANOSLEEP.SYNCS 0x989680 ;  /* 0x009896800000895d */ /* 0x004fea0003900000 */
[----:B------:R-:W2:Y:S02]  /*1a820*/  @!P0 SYNCS.PHASECHK.TRANS64 P0, [R17+URZ+0x140c0], R2 ;  /* 0x0140c002110085a7 */ /* 0x000ea400080010ff */
[----:B--2---:R-:W-:Y:S05]  /*1a830*/  @!P0 BRA `(.L_x_89) ;  /* 0xfffffffc00f08947 */ /* 0x004fea000383ffff */
[----:B------:R-:W-:Y:S05]  /*1a840*/  BRA `(.L_x_399) ;  /* 0xfffffe98007c7947 */ /* 0x000fea000383ffff */
.L_x_155:
[----:B-1----:R1:W3:Y:S02]  /*1a850*/  SYNCS.PHASECHK.TRANS64.TRYWAIT P0, [R17+URZ+0x140c8], R4 ;  /* 0x0140c804110075a7 */ /* 0x0022e400080011ff */
[----:B---3--:R-:W-:Y:S05]  /*1a860*/  @!P0 NANOSLEEP.SYNCS 0x989680 ;  /* 0x009896800000895d */ /* 0x008fea0003900000 */
[----:B------:R-:W3:Y:S02]  /*1a870*/  @!P0 SYNCS.PHASECHK.TRANS64 P0, [R17+URZ+0x140c8], R4 ;  /* 0x0140c804110085a7 */ /* 0x000ee400080010ff */
[----:B---3--:R-:W-:Y:S05]  /*1a880*/  @!P0 BRA `(.L_x_155) ;  /* 0xfffffffc00f08947 */ /* 0x008fea000383ffff */
[----:B------:R-:W-:Y:S05]  /*1a890*/  BRA `(.L_x_400) ;  /* 0xfffffed400dc7947 */ /* 0x000fea000383ffff */
.L_x_160:
[----:B-1----:R-:W-:-:S04]  /*1a8a0*/  MOV R0, UR39 ;  /* 0x0000002700007c02 */ /* 0x002fc80008000f00 */
[----:B------:R1:W2:Y:S03]  /*1a8b0*/  SYNCS.PHASECHK.TRANS64.TRYWAIT P0, [R0+URZ+0x14070], R3 ;  /* 0x01407003000075a7 */ /* 0x0002a600080011ff */
[----:B--2---:R-:W-:Y:S05]  /*1a8c0*/  @!P0 NANOSLEEP.SYNCS 0x989680 ;  /* 0x009896800000895d */ /* 0x004fea0003900000 */
[----:B------:R-:W2:Y:S02]  /*1a8d0*/  @!P0 SYNCS.PHASECHK.TRANS64 P0, [R0+URZ+0x14070], R3 ;  /* 0x01407003000085a7 */ /* 0x000ea400080010ff */
[----:B--2---:R-:W-:Y:S05]  /*1a8e0*/  @!P0 BRA `(.L_x_160) ;  /* 0xfffffffc00ec8947 */ /* 0x004fea000383ffff */
[----:B------:R-:W-:Y:S05]  /*1a8f0*/  BRA `(.L_x_401) ;  /* 0xfffffed800bc7947 */ /* 0x000fea000383ffff */
.L_x_163:
[----:B-1----:R-:W-:-:S04]  /*1a900*/  MOV R0, UR39 ;  /* 0x0000002700007c02 */ /* 0x002fc80008000f00 */
[----:B------:R1:W2:Y:S03]  /*1a910*/  SYNCS.PHASECHK.TRANS64.TRYWAIT P0, [R0+URZ+0x14080], R3 ;  /* 0x01408003000075a7 */ /* 0x0002a600080011ff */
[----:B--2---:R-:W-:Y:S05]  /*1a920*/  @!P0 NANOSLEEP.SYNCS 0x989680 ;  /* 0x009896800000895d */ /* 0x004fea0003900000 */
[----:B------:R-:W2:Y:S02]  /*1a930*/  @!P0 SYNCS.PHASECHK.TRANS64 P0, [R0+URZ+0x14080], R3 ;  /* 0x01408003000085a7 */ /* 0x000ea400080010ff */
[----:B--2---:R-:W-:Y:S05]  /*1a940*/  @!P0 BRA `(.L_x_163) ;  /* 0xfffffffc00ec8947 */ /* 0x004fea000383ffff */
[----:B------:R-:W-:Y:S05]  /*1a950*/  BRA `(.L_x_402) ;  /* 0xfffffed800d47947 */ /* 0x000fea000383ffff */
.L_x_166:
[----:B-1----:R-:W-:-:S04]  /*1a960*/  MOV R0, UR39 ;  /* 0x0000002700007c02 */ /* 0x002fc80008000f00 */
[----:B------:R1:W2:Y:S03]  /*1a970*/  SYNCS.PHASECHK.TRANS64.TRYWAIT P0, [R0+URZ+0x14070], R3 ;  /* 0x01407003000075a7 */ /* 0x0002a600080011ff */
[----:B--2---:R-:W-:Y:S05]  /*1a980*/  @!P0 NANOSLEEP.SYNCS 0x989680 ;  /* 0x009896800000895d */ /* 0x004fea0003900000 */
[----:B------:R-:W2:Y:S02]  /*1a990*/  @!P0 SYNCS.PHASECHK.TRANS64 P0, [R0+URZ+0x14070], R3 ;  /* 0x01407003000085a7 */ /* 0x000ea400080010ff */
[----:B--2---:R-:W-:Y:S05]  /*1a9a0*/  @!P0 BRA `(.L_x_166) ;  /* 0xfffffffc00ec8947 */ /* 0x004fea000383ffff */
[----:B------:R-:W-:Y:S05]  /*1a9b0*/  BRA `(.L_x_403) ;  /* 0xfffffedc005c7947 */ /* 0x000fea000383ffff */
.L_x_168:
[----:B-1----:R-:W-:-:S04]  /*1a9c0*/  MOV R0, UR39 ;  /* 0x0000002700007c02 */ /* 0x002fc80008000f00 */
[----:B------:R1:W2:Y:S03]  /*1a9d0*/  SYNCS.PHASECHK.TRANS64.TRYWAIT P0, [R0+URZ+0x14090], R3 ;  /* 0x01409003000075a7 */ /* 0x0002a600080011ff */
[----:B--2---:R-:W-:Y:S05]  /*1a9e0*/  @!P0 NANOSLEEP.SYNCS 0x989680 ;  /* 0x009896800000895d */ /* 0x004fea0003900000 */
[----:B------:R-:W2:Y:S02]  /*1a9f0*/  @!P0 SYNCS.PHASECHK.TRANS64 P0, [R0+URZ+0x14090], R3 ;  /* 0x01409003000085a7 */ /* 0x000ea400080010ff */
[----:B--2---:R-:W-:Y:S05]  /*1aa00*/  @!P0 BRA `(.L_x_168) ;  /* 0xfffffffc00ec8947 */ /* 0x004fea000383ffff */
[----:B------:R-:W-:Y:S05]  /*1aa10*/  BRA `(.L_x_404) ;  /* 0xfffffedc009c7947 */ /* 0x000fea000383ffff */
.L_x_181:
[----:B-1----:R-:W-:-:S04]  /*1aa20*/  MOV R0, UR39 ;  /* 0x0000002700007c02 */ /* 0x002fc80008000f00 */
[----:B------:R1:W4:Y:S03]  /*1aa30*/  SYNCS.PHASECHK.TRANS64.TRYWAIT P1, [R0+URZ+0x14080], R3 ;  /* 0x01408003000075a7 */ /* 0x00032600080211ff */
[----:B----4-:R-:W-:Y:S05]  /*1aa40*/  @!P1 NANOSLEEP.SYNCS 0x989680 ;  /* 0x009896800000995d */ /* 0x010fea0003900000 */
[----:B------:R-:W4:Y:S02]  /*1aa50*/  @!P1 SYNCS.PHASECHK.TRANS64 P1, [R0+URZ+0x14080], R3 ;  /* 0x01408003000095a7 */ /* 0x000f2400080210ff */
[----:B----4-:R-:W-:Y:S05]  /*1aa60*/  @!P1 BRA `(.L_x_181) ;  /* 0xfffffffc00ec9947 */ /* 0x010fea000383ffff */
[----:B------:R-:W-:Y:S05]  /*1aa70*/  BRA `(.L_x_405) ;  /* 0xfffffeec00187947 */ /* 0x000fea000383ffff */
.L_x_184:
[----:B-1----:R-:W-:-:S04]  /*1aa80*/  MOV R0, UR39 ;  /* 0x0000002700007c02 */ /* 0x002fc80008000f00 */
[----:B------:R1:W4:Y:S03]  /*1aa90*/  SYNCS.PHASECHK.TRANS64.TRYWAIT P0, [R0+URZ+0x14098], R3 ;  /* 0x01409803000075a7 */ /* 0x00032600080011ff */
[----:B----4-:R-:W-:Y:S05]  /*1aaa0*/  @!P0 NANOSLEEP.SYNCS 0x989680 ;  /* 0x009896800000895d */ /* 0x010fea0003900000 */
[----:B------:R-:W4:Y:S02]  /*1aab0*/  @!P0 SYNCS.PHASECHK.TRANS64 P0, [R0+URZ+0x14098], R3 ;  /* 0x01409803000085a7 */ /* 0x000f2400080010ff */
[----:B----4-:R-:W-:Y:S05]  /*1aac0*/  @!P0 BRA `(.L_x_184) ;  /* 0xfffffffc00ec8947 */ /* 0x010fea000383ffff */
[----:B------:R-:W-:Y:S05]  /*1aad0*/  BRA `(.L_x_406) ;  /* 0xfffffeec00a07947 */ /* 0x000fea000383ffff */
.L_x_199:
[----:B---3--:R3:W4:Y:S02]  /*1aae0*/  SYNCS.PHASECHK.TRANS64.TRYWAIT P0, [R24+URZ+0x14070], R3 ;  /* 0x01407003180075a7 */ /* 0x00872400080011ff */
[----:B----4-:R-:W-:Y:S05]  /*1aaf0*/  @!P0 NANOSLEEP.SYNCS 0x989680 ;  /* 0x009896800000895d */ /* 0x010fea0003900000 */
[----:B------:R-:W4:Y:S02]  /*1ab00*/  @!P0 SYNCS.PHASECHK.TRANS64 P0, [R24+URZ+0x14070], R3 ;  /* 0x01407003180085a7 */ /* 0x000f2400080010ff */
[----:B----4-:R-:W-:Y:S05]  /*1ab10*/  @!P0 BRA `(.L_x_199) ;  /* 0xfffffffc00f08947 */ /* 0x010fea000383ffff */
[----:B------:R-:W-:Y:S05]  /*1ab20*/  BRA `(.L_x_407) ;  /* 0xfffffefc00447947 */ /* 0x000fea000383ffff */
.L_x_202:
[----:B-1----:R1:W3:Y:S02]  /*1ab30*/  SYNCS.PHASECHK.TRANS64.TRYWAIT P0, [R24+URZ+0x14090], R3 ;  /* 0x01409003180075a7 */ /* 0x0022e400080011ff */
[----:B---3--:R-:W-:Y:S05]  /*1ab40*/  @!P0 NANOSLEEP.SYNCS 0x989680 ;  /* 0x009896800000895d */ /* 0x008fea0003900000 */
[----:B------:R-:W3:Y:S02]  /*1ab50*/  @!P0 SYNCS.PHASECHK.TRANS64 P0, [R24+URZ+0x14090], R3 ;  /* 0x01409003180085a7 */ /* 0x000ee400080010ff */
[----:B---3--:R-:W-:Y:S05]  /*1ab60*/  @!P0 BRA `(.L_x_202) ;  /* 0xfffffffc00f08947 */ /* 0x008fea000383ffff */
[----:B------:R-:W-:Y:S05]  /*1ab70*/  BRA `(.L_x_408) ;  /* 0xfffffefc00647947 */ /* 0x000fea000383ffff */
.L_x_204:
[----:B-1----:R1:W3:Y:S02]  /*1ab80*/  SYNCS.PHASECHK.TRANS64.TRYWAIT P0, [R24+URZ+0x140c0], R5 ;  /* 0x0140c005180075a7 */ /* 0x0022e400080011ff */
[----:B---3--:R-:W-:Y:S05]  /*1ab90*/  @!P0 NANOSLEEP.SYNCS 0x989680 ;  /* 0x009896800000895d */ /* 0x008fea0003900000 */
[----:B------:R-:W3:Y:S02]  /*1aba0*/  @!P0 SYNCS.PHASECHK.TRANS64 P0, [R24+URZ+0x140c0], R5 ;  /* 0x0140c005180085a7 */ /* 0x000ee400080010ff */
[----:B---3--:R-:W-:Y:S05]  /*1abb0*/  @!P0 BRA `(.L_x_204) ;  /* 0xfffffffc00f08947 */ /* 0x008fea000383ffff */
[----:B------:R-:W-:Y:S05]  /*1abc0*/  BRA `(.L_x_409) ;  /* 0xfffffefc00707947 */ /* 0x000fea000383ffff */
.L_x_216:
[----:B------:R1:W1:Y:S02]  /*1abd0*/  SYNCS.PHASECHK.TRANS64.TRYWAIT P1, [R24+URZ+0x14080], R3 ;  /* 0x01408003180075a7 */ /* 0x00026400080211ff */
[----:B-1----:R-:W-:Y:S05]  /*1abe0*/  @!P1 NANOSLEEP.SYNCS 0x989680 ;  /* 0x009896800000995d */ /* 0x002fea0003900000 */
[----:B------:R-:W1:Y:S02]  /*1abf0*/  @!P1 SYNCS.PHASECHK.TRANS64 P1, [R24+URZ+0x14080], R3 ;  /* 0x01408003180095a7 */ /* 0x000e6400080210ff */
[----:B-1----:R-:W-:Y:S05]  /*1ac00*/  @!P1 BRA `(.L_x_216) ;  /* 0xfffffffc00f09947 */ /* 0x002fea000383ffff */
[----:B------:R-:W-:Y:S05]  /*1ac10*/  BRA `(.L_x_410) ;  /* 0xffffff1000487947 */ /* 0x000fea000383ffff */
.L_x_220:
[----:B------:R1:W1:Y:S02]  /*1ac20*/  SYNCS.PHASECHK.TRANS64.TRYWAIT P0, [R24+URZ+0x14098], R3 ;  /* 0x01409803180075a7 */ /* 0x00026400080011ff */
[----:B-1----:R-:W-:Y:S05]  /*1ac30*/  @!P0 NANOSLEEP.SYNCS 0x989680 ;  /* 0x009896800000895d */ /* 0x002fea0003900000 */
[----:B------:R-:W1:Y:S02]  /*1ac40*/  @!P0 SYNCS.PHASECHK.TRANS64 P0, [R24+URZ+0x14098], R3 ;  /* 0x01409803180085a7 */ /* 0x000e6400080010ff */
[----:B-1----:R-:W-:Y:S05]  /*1ac50*/  @!P0 BRA `(.L_x_220) ;  /* 0xfffffffc00f08947 */ /* 0x002fea000383ffff */
[----:B------:R-:W-:Y:S05]  /*1ac60*/  BRA `(.L_x_411) ;  /* 0xffffff1000b47947 */ /* 0x000fea000383ffff */
.L_x_222:
[----:B-1----:R1:W3:Y:S02]  /*1ac70*/  SYNCS.PHASECHK.TRANS64.TRYWAIT P0, [R24+URZ+0x140c8], R3 ;  /* 0x0140c803180075a7 */ /* 0x0022e400080011ff */
[----:B---3--:R-:W-:Y:S05]  /*1ac80*/  @!P0 NANOSLEEP.SYNCS 0x989680 ;  /* 0x009896800000895d */ /* 0x008fea0003900000 */
[----:B------:R-:W3:Y:S02]  /*1ac90*/  @!P0 SYNCS.PHASECHK.TRANS64 P0, [R24+URZ+0x140c8], R3 ;  /* 0x0140c803180085a7 */ /* 0x000ee400080010ff */
[----:B---3--:R-:W-:Y:S05]  /*1aca0*/  @!P0 BRA `(.L_x_222) ;  /* 0xfffffffc00f08947 */ /* 0x008fea000383ffff */
[----:B------:R-:W-:Y:S05]  /*1acb0*/  BRA `(.L_x_412) ;  /* 0xffffff1000c07947 */ /* 0x000fea000383ffff */
.L_x_234:
[----:B------:R-:W-:-:S07]  /*1acc0*/  MOV R0, UR4 ;  /* 0x0000000400007c02 */ /* 0x000fce0008000f00 */
.L_x_413:
[----:B-1----:R1:W2:Y:S02]  /*1acd0*/  SYNCS.PHASECHK.TRANS64.TRYWAIT P0, [R0+URZ], R3 ;  /* 0x00000003000075a7 */ /* 0x0022a400080011ff */
[----:B--2---:R-:W-:Y:S05]  /*1ace0*/  @!P0 NANOSLEEP.SYNCS 0x989680 ;  /* 0x009896800000895d */ /* 0x004fea0003900000 */
[----:B------:R-:W2:Y:S02]  /*1acf0*/  @!P0 SYNCS.PHASECHK.TRANS64 P0, [R0+URZ], R3 ;  /* 0x00000003000085a7 */ /* 0x000ea400080010ff */
[----:B--2---:R-:W-:Y:S05]  /*1ad00*/  @!P0 BRA `(.L_x_413) ;  /* 0xfffffffc00f08947 */ /* 0x004fea000383ffff */
[----:B------:R-:W-:Y:S05]  /*1ad10*/  BRA `(.L_x_414) ;  /* 0xffffff2400d07947 */ /* 0x000fea000383ffff */
.L_x_237:
[----:B------:R-:W-:-:S07]  /*1ad20*/  MOV R0, UR5 ;  /* 0x0000000500007c02 */ /* 0x000fce0008000f00 */
.L_x_415:
[----:B-1----:R1:W4:Y:S02]  /*1ad30*/  SYNCS.PHASECHK.TRANS64.TRYWAIT P1, [R0+URZ], R3 ;  /* 0x00000003000075a7 */ /* 0x00232400080211ff */
[----:B----4-:R-:W-:Y:S05]  /*1ad40*/  @!P1 NANOSLEEP.SYNCS 0x989680 ;  /* 0x009896800000995d */ /* 0x010fea0003900000 */
[----:B------:R-:W4:Y:S02]  /*1ad50*/  @!P1 SYNCS.PHASECHK.TRANS64 P1, [R0+URZ], R3 ;  /* 0x00000003000095a7 */ /* 0x000f2400080210ff */
[----:B----4-:R-:W-:Y:S05]  /*1ad60*/  @!P1 BRA `(.L_x_415) ;  /* 0xfffffffc00f09947 */ /* 0x010fea000383ffff */
[----:B------:R-:W-:Y:S05]  /*1ad70*/  BRA `(.L_x_416) ;  /* 0xffffff28007c7947 */ /* 0x000fea000383ffff */
.L_x_244:
[----:B------:R-:W-:-:S07]  /*1ad80*/  MOV R4, UR4 ;  /* 0x0000000400047c02 */ /* 0x000fce0008000f00 */
.L_x_417:
[----:B-1----:R1:W2:Y:S02]  /*1ad90*/  SYNCS.PHASECHK.TRANS64.TRYWAIT P5, [R4+URZ], R3 ;  /* 0x00000003040075a7 */ /* 0x0022a400080a11ff */
[----:B--2---:R-:W-:Y:S05]  /*1ada0*/  @!P5 NANOSLEEP.SYNCS 0x989680 ;  /* 0x009896800000d95d */ /* 0x004fea0003900000 */
[----:B------:R-:W2:Y:S02]  /*1adb0*/  @!P5 SYNCS.PHASECHK.TRANS64 P5, [R4+URZ], R3 ;  /* 0x000000030400d5a7 */ /* 0x000ea400080a10ff */
[----:B--2---:R-:W-:Y:S05]  /*1adc0*/  @!P5 BRA `(.L_x_417) ;  /* 0xfffffffc00f0d947 */ /* 0x004fea000383ffff */
[----:B------:R-:W-:Y:S05]  /*1add0*/  BRA `(.L_x_418) ;  /* 0xffffff3400c47947 */ /* 0x000fea000383ffff */
.L_x_249:
[----:B------:R-:W-:-:S07]  /*1ade0*/  MOV R5, UR6 ;  /* 0x0000000600057c02 */ /* 0x000fce0008000f00 */
.L_x_419:
[----:B--2---:R2:W3:Y:S02]  /*1adf0*/  SYNCS.PHASECHK.TRANS64.TRYWAIT P2, [R5+URZ], R0 ;  /* 0x00000000050075a7 */ /* 0x0044e400080411ff */
[----:B---3--:R-:W-:Y:S05]  /*1ae00*/  @!P2 NANOSLEEP.SYNCS 0x989680 ;  /* 0x009896800000a95d */ /* 0x008fea0003900000 */
[----:B------:R-:W3:Y:S02]  /*1ae10*/  @!P2 SYNCS.PHASECHK.TRANS64 P2, [R5+URZ], R0 ;  /* 0x000000000500a5a7 */ /* 0x000ee400080410ff */
[----:B---3--:R-:W-:Y:S05]  /*1ae20*/  @!P2 BRA `(.L_x_419) ;  /* 0xfffffffc00f0a947 */ /* 0x008fea000383ffff */
[----:B------:R-:W-:Y:S05]  /*1ae30*/  BRA `(.L_x_420) ;  /* 0xffffff6400647947 */ /* 0x000fea000383ffff */
.L_x_254:
[----:B------:R-:W-:-:S07]  /*1ae40*/  MOV R3, UR6 ;  /* 0x0000000600037c02 */ /* 0x000fce0008000f00 */
.L_x_421:
[----:B-1----:R1:W2:Y:S02]  /*1ae50*/  SYNCS.PHASECHK.TRANS64.TRYWAIT P1, [R3+URZ], R0 ;  /* 0x00000000030075a7 */ /* 0x0022a400080211ff */
[----:B--2---:R-:W-:Y:S05]  /*1ae60*/  @!P1 NANOSLEEP.SYNCS 0x989680 ;  /* 0x009896800000995d */ /* 0x004fea0003900000 */
[----:B------:R-:W2:Y:S02]  /*1ae70*/  @!P1 SYNCS.PHASECHK.TRANS64 P1, [R3+URZ], R0 ;  /* 0x00000000030095a7 */ /* 0x000ea400080210ff */
[----:B--2---:R-:W-:Y:S05]  /*1ae80*/  @!P1 BRA `(.L_x_421) ;  /* 0xfffffffc00f09947 */ /* 0x004fea000383ffff */
[----:B------:R-:W-:Y:S05]  /*1ae90*/  BRA `(.L_x_422) ;  /* 0xffffff6800c47947 */ /* 0x000fea000383ffff */
.L_x_259:
[----:B------:R-:W-:-:S07]  /*1aea0*/  MOV R0, UR4 ;  /* 0x0000000400007c02 */ /* 0x000fce0008000f00 */
.L_x_423:
[----:B-1----:R1:W3:Y:S02]  /*1aeb0*/  SYNCS.PHASECHK.TRANS64.TRYWAIT P1, [R0+URZ], R3 ;  /* 0x00000003000075a7 */ /* 0x0022e400080211ff */
[----:B---3--:R-:W-:Y:S05]  /*1aec0*/  @!P1 NANOSLEEP.SYNCS 0x989680 ;  /* 0x009896800000995d */ /* 0x008fea0003900000 */
[----:B------:R-:W3:Y:S02]  /*1aed0*/  @!P1 SYNCS.PHASECHK.TRANS64 P1, [R0+URZ], R3 ;  /* 0x00000003000095a7 */ /* 0x000ee400080210ff */
[----:B---3--:R-:W-:Y:S05]  /*1aee0*/  @!P1 BRA `(.L_x_423) ;  /* 0xfffffffc00f09947 */ /* 0x008fea000383ffff */
[----:B------:R-:W-:Y:S05]  /*1aef0*/  BRA `(.L_x_424) ;  /* 0xffffff6c00947947 */ /* 0x000fea000383ffff */
.L_x_266:
[----:B------:R-:W-:-:S07]  /*1af00*/  MOV R3, UR6 ;  /* 0x0000000600037c02 */ /* 0x000fce0008000f00 */
.L_x_425:
[----:B-1----:R1:W3:Y:S02]  /*1af10*/  SYNCS.PHASECHK.TRANS64.TRYWAIT P5, [R3+URZ], R2 ;  /* 0x00000002030075a7 */ /* 0x0022e400080a11ff */
[----:B---3--:R-:W-:Y:S05]  /*1af20*/  @!P5 NANOSLEEP.SYNCS 0x989680 ;  /* 0x009896800000d95d */ /* 0x008fea0003900000 */
[----:B------:R-:W3:Y:S02]  /*1af30*/  @!P5 SYNCS.PHASECHK.TRANS64 P5, [R3+URZ], R2 ;  /* 0x000000020300d5a7 */ /* 0x000ee400080a10ff */
[----:B---3--:R-:W-:Y:S05]  /*1af40*/  @!P5 BRA `(.L_x_425) ;  /* 0xfffffffc00f0d947 */ /* 0x008fea000383ffff */
[----:B------:R-:W-:Y:S05]  /*1af50*/  BRA `(.L_x_426) ;  /* 0xffffff9000e07947 */ /* 0x000fea000383ffff */
.L_x_271:
[----:B------:R-:W-:-:S07]  /*1af60*/  MOV R3, UR5 ;  /* 0x0000000500037c02 */ /* 0x000fce0008000f00 */
.L_x_427:
[----:B--2---:R2:W3:Y:S02]  /*1af70*/  SYNCS.PHASECHK.TRANS64.TRYWAIT P2, [R3+URZ], R0 ;  /* 0x00000000030075a7 */ /* 0x0044e400080411ff */
[----:B---3--:R-:W-:Y:S05]  /*1af80*/  @!P2 NANOSLEEP.SYNCS 0x989680 ;  /* 0x009896800000a95d */ /* 0x008fea0003900000 */
[----:B------:R-:W3:Y:S02]  /*1af90*/  @!P2 SYNCS.PHASECHK.TRANS64 P2, [R3+URZ], R0 ;  /* 0x000000000300a5a7 */ /* 0x000ee400080410ff */
[----:B---3--:R-:W-:Y:S05]  /*1afa0*/  @!P2 BRA `(.L_x_427) ;  /* 0xfffffffc00f0a947 */ /* 0x008fea000383ffff */
[----:B------:R-:W-:Y:S05]  /*1afb0*/  BRA `(.L_x_428) ;  /* 0xffffffc0008c7947 */ /* 0x000fea000383ffff */
.L_x_275:
[----:B------:R-:W-:-:S07]  /*1afc0*/  MOV R3, UR5 ;  /* 0x0000000500037c02 */ /* 0x000fce0008000f00 */
.L_x_429:
[----:B-1----:R1:W2:Y:S02]  /*1afd0*/  SYNCS.PHASECHK.TRANS64.TRYWAIT P1, [R3+URZ], R0 ;  /* 0x00000000030075a7 */ /* 0x0022a400080211ff */
[----:B--2---:R-:W-:Y:S05]  /*1afe0*/  @!P1 NANOSLEEP.SYNCS 0x989680 ;  /* 0x009896800000995d */ /* 0x004fea0003900000 */
[----:B------:R-:W2:Y:S02]  /*1aff0*/  @!P1 SYNCS.PHASECHK.TRANS64 P1, [R3+URZ], R0 ;  /* 0x00000000030095a7 */ /* 0x000ea400080210ff */
[----:B--2---:R-:W-:Y:S05]  /*1b000*/  @!P1 BRA `(.L_x_429) ;  /* 0xfffffffc00f09947 */ /* 0x004fea000383ffff */
[----:B------:R-:W-:Y:S05]  /*1b010*/  BRA `(.L_x_430) ;  /* 0xffffffc400ec7947 */ /* 0x000fea000383ffff */
.L_x_279:
[----:B------:R-:W-:-:S07]  /*1b020*/  MOV R0, UR4 ;  /* 0x0000000400007c02 */ /* 0x000fce0008000f00 */
.L_x_431:
[----:B-1----:R1:W4:Y:S02]  /*1b030*/  SYNCS.PHASECHK.TRANS64.TRYWAIT P0, [R0+URZ], R3 ;  /* 0x00000003000075a7 */ /* 0x00232400080011ff */
[----:B----4-:R-:W-:Y:S05]  /*1b040*/  @!P0 NANOSLEEP.SYNCS 0x989680 ;  /* 0x009896800000895d */ /* 0x010fea0003900000 */
[----:B------:R-:W4:Y:S02]  /*1b050*/  @!P0 SYNCS.PHASECHK.TRANS64 P0, [R0+URZ], R3 ;  /* 0x00000003000085a7 */ /* 0x000f2400080010ff */
[----:B----4-:R-:W-:Y:S05]  /*1b060*/  @!P0 BRA `(.L_x_431) ;  /* 0xfffffffc00f08947 */ /* 0x010fea000383ffff */
[----:B------:R-:W-:Y:S05]  /*1b070*/  BRA `(.L_x_432) ;  /* 0xffffffc800887947 */ /* 0x000fea000383ffff */
.L_x_283:
[----:B------:R-:W-:-:S07]  /*1b080*/  MOV R0, UR8 ;  /* 0x0000000800007c02 */ /* 0x000fce0008000f00 */
.L_x_433:
[----:B-1----:R1:W2:Y:S02]  /*1b090*/  SYNCS.PHASECHK.TRANS64.TRYWAIT P1, [R0+URZ+0x14010], R3 ;  /* 0x01401003000075a7 */ /* 0x0022a400080211ff */
[----:B--2---:R-:W-:Y:S05]  /*1b0a0*/  @!P1 NANOSLEEP.SYNCS 0x989680 ;  /* 0x009896800000995d */ /* 0x004fea0003900000 */
[----:B------:R-:W2:Y:S02]  /*1b0b0*/  @!P1 SYNCS.PHASECHK.TRANS64 P1, [R0+URZ+0x14010], R3 ;  /* 0x01401003000095a7 */ /* 0x000ea400080210ff */
[----:B--2---:R-:W-:Y:S05]  /*1b0c0*/  @!P1 BRA `(.L_x_433) ;  /* 0xfffffffc00f09947 */ /* 0x004fea000383ffff */
[----:B------:R-:W-:Y:S05]  /*1b0d0*/  BRA `(.L_x_434) ;  /* 0xffffffcc007c7947 */ /* 0x000fea000383ffff */
.L_x_289:
[----:B-1----:R-:W-:-:S07]  /*1b0e0*/  MOV R0, UR8 ;  /* 0x0000000800007c02 */ /* 0x002fce0008000f00 */
.L_x_435:
[----:B-1----:R1:W2:Y:S02]  /*1b0f0*/  SYNCS.PHASECHK.TRANS64.TRYWAIT P1, [R0+URZ+0x14038], R3 ;  /* 0x01403803000075a7 */ /* 0x0022a400080211ff */
[----:B--2---:R-:W-:Y:S05]  /*1b100*/  @!P1 NANOSLEEP.SYNCS 0x989680 ;  /* 0x009896800000995d */ /* 0x004fea0003900000 */
[----:B------:R-:W2:Y:S02]  /*1b110*/  @!P1 SYNCS.PHASECHK.TRANS64 P1, [R0+URZ+0x14038], R3 ;  /* 0x01403803000095a7 */ /* 0x000ea400080210ff */
[----:B--2---:R-:W-:Y:S05]  /*1b120*/  @!P1 BRA `(.L_x_435) ;  /* 0xfffffffc00f09947 */ /* 0x004fea000383ffff */
[----:B------:R-:W-:Y:S05]  /*1b130*/  BRA `(.L_x_436) ;  /* 0xffffffcc00d07947 */ /* 0x000fea000383ffff */
.L_x_295:
[----:B-1----:R-:W-:-:S07]  /*1b140*/  MOV R0, UR8 ;  /* 0x0000000800007c02 */ /* 0x002fce0008000f00 */
.L_x_437:
[----:B-1----:R1:W2:Y:S02]  /*1b150*/  SYNCS.PHASECHK.TRANS64.TRYWAIT P2, [R0+URZ+0x14018], R3 ;  /* 0x01401803000075a7 */ /* 0x0022a400080411ff */
[----:B--2---:R-:W-:Y:S05]  /*1b160*/  @!P2 NANOSLEEP.SYNCS 0x989680 ;  /* 0x009896800000a95d */ /* 0x004fea0003900000 */
[----:B------:R-:W2:Y:S02]  /*1b170*/  @!P2 SYNCS.PHASECHK.TRANS64 P2, [R0+URZ+0x14018], R3 ;  /* 0x014018030000a5a7 */ /* 0x000ea400080410ff */
[----:B--2---:R-:W-:Y:S05]  /*1b180*/  @!P2 BRA `(.L_x_437) ;  /* 0xfffffffc00f0a947 */ /* 0x004fea000383ffff */
[----:B------:R-:W-:Y:S05]  /*1b190*/  BRA `(.L_x_438) ;  /* 0xffffffd000287947 */ /* 0x000fea000383ffff */
.L_x_301:
[----:B-1----:R-:W-:-:S07]  /*1b1a0*/  MOV R0, UR8 ;  /* 0x0000000800007c02 */ /* 0x002fce0008000f00 */
.L_x_439:
[----:B-1----:R1:W2:Y:S02]  /*1b1b0*/  SYNCS.PHASECHK.TRANS64.TRYWAIT P2, [R0+URZ+0x14040], R3 ;  /* 0x01404003000075a7 */ /* 0x0022a400080411ff */
[----:B--2---:R-:W-:Y:S05]  /*1b1c0*/  @!P2 NANOSLEEP.SYNCS 0x989680 ;  /* 0x009896800000a95d */ /* 0x004fea0003900000 */
[----:B------:R-:W2:Y:S02]  /*1b1d0*/  @!P2 SYNCS.PHASECHK.TRANS64 P2, [R0+URZ+0x14040], R3 ;  /* 0x014040030000a5a7 */ /* 0x000ea400080410ff */
[----:B--2---:R-:W-:Y:S05]  /*1b1e0*/  @!P2 BRA `(.L_x_439) ;  /* 0xfffffffc00f0a947 */ /* 0x004fea000383ffff */
[----:B------:R-:W-:Y:S05]  /*1b1f0*/  BRA `(.L_x_440) ;  /* 0xffffffd0007c7947 */ /* 0x000fea000383ffff */
.L_x_307:
[----:B------:R-:W-:-:S07]  /*1b200*/  MOV R0, UR33 ;  /* 0x0000002100007c02 */ /* 0x000fce0008000f00 */
.L_x_441:
[----:B-1----:R1:W2:Y:S02]  /*1b210*/  SYNCS.PHASECHK.TRANS64.TRYWAIT P2, [R0+URZ+0x14038], R3 ;  /* 0x01403803000075a7 */ /* 0x0022a400080411ff */
[----:B--2---:R-:W-:Y:S05]  /*1b220*/  @!P2 NANOSLEEP.SYNCS 0x989680 ;  /* 0x009896800000a95d */ /* 0x004fea0003900000 */
[----:B------:R-:W2:Y:S02]  /*1b230*/  @!P2 SYNCS.PHASECHK.TRANS64 P2, [R0+URZ+0x14038], R3 ;  /* 0x014038030000a5a7 */ /* 0x000ea400080410ff */
[----:B--2---:R-:W-:Y:S05]  /*1b240*/  @!P2 BRA `(.L_x_441) ;  /* 0xfffffffc00f0a947 */ /* 0x004fea000383ffff */
[----:B------:R-:W-:Y:S05]  /*1b250*/  BRA `(.L_x_442) ;  /* 0xffffffd400347947 */ /* 0x000fea000383ffff */
.L_x_312:
[----:B------:R-:W-:-:S07]  /*1b260*/  MOV R0, UR17 ;  /* 0x0000001100007c02 */ /* 0x000fce0008000f00 */
.L_x_443:
[----:B-1----:R1:W2:Y:S02]  /*1b270*/  SYNCS.PHASECHK.TRANS64.TRYWAIT P2, [R0+URZ+0x14038], R5 ;  /* 0x01403805000075a7 */ /* 0x0022a400080411ff */
[----:B--2---:R-:W-:Y:S05]  /*1b280*/  @!P2 NANOSLEEP.SYNCS 0x989680 ;  /* 0x009896800000a95d */ /* 0x004fea0003900000 */
[----:B------:R-:W2:Y:S02]  /*1b290*/  @!P2 SYNCS.PHASECHK.TRANS64 P2, [R0+URZ+0x14038], R5 ;  /* 0x014038050000a5a7 */ /* 0x000ea400080410ff */
[----:B--2---:R-:W-:Y:S05]  /*1b2a0*/  @!P2 BRA `(.L_x_443) ;  /* 0xfffffffc00f0a947 */ /* 0x004fea000383ffff */
[----:B------:R-:W-:Y:S05]  /*1b2b0*/  BRA `(.L_x_444) ;  /* 0xffffffd400907947 */ /* 0x000fea000383ffff */
.L_x_317:
[----:B------:R-:W-:-:S07]  /*1b2c0*/  MOV R0, UR25 ;  /* 0x0000001900007c02 */ /* 0x000fce0008000f00 */
.L_x_445:
[----:B-1----:R1:W2:Y:S02]  /*1b2d0*/  SYNCS.PHASECHK.TRANS64.TRYWAIT P2, [R0+URZ+0x14038], R5 ;  /* 0x01403805000075a7 */ /* 0x0022a400080411ff */
[----:B--2---:R-:W-:Y:S05]  /*1b2e0*/  @!P2 NANOSLEEP.SYNCS 0x989680 ;  /* 0x009896800000a95d */ /* 0x004fea0003900000 */
[----:B------:R-:W2:Y:S02]  /*1b2f0*/  @!P2 SYNCS.PHASECHK.TRANS64 P2, [R0+URZ+0x14038], R5 ;  /* 0x014038050000a5a7 */ /* 0x000ea400080410ff */
[----:B--2---:R-:W-:Y:S05]  /*1b300*/  @!P2 BRA `(.L_x_445) ;  /* 0xfffffffc00f0a947 */ /* 0x004fea000383ffff */
[----:B------:R-:W-:Y:S05]  /*1b310*/  BRA `(.L_x_446) ;  /* 0xffffffd400f47947 */ /* 0x000fea000383ffff */
.L_x_322:
[----:B------:R-:W-:-:S07]  /*1b320*/  MOV R0, UR17 ;  /* 0x0000001100007c02 */ /* 0x000fce0008000f00 */
.L_x_447:
[----:B-1----:R1:W2:Y:S02]  /*1b330*/  SYNCS.PHASECHK.TRANS64.TRYWAIT P2, [R0+URZ+0x14038], R5 ;  /* 0x01403805000075a7 */ /* 0x0022a400080411ff */
[----:B--2---:R-:W-:Y:S05]  /*1b340*/  @!P2 NANOSLEEP.SYNCS 0x989680 ;  /* 0x009896800000a95d */ /* 0x004fea0003900000 */
[----:B------:R-:W2:Y:S02]  /*1b350*/  @!P2 SYNCS.PHASECHK.TRANS64 P2, [R0+URZ+0x14038], R5 ;  /* 0x014038050000a5a7 */ /* 0x000ea400080410ff */
[----:B--2---:R-:W-:Y:S05]  /*1b360*/  @!P2 BRA `(.L_x_447) ;  /* 0xfffffffc00f0a947 */ /* 0x004fea000383ffff */
[----:B------:R-:W-:Y:S05]  /*1b370*/  BRA `(.L_x_448) ;  /* 0xffffffd800547947 */ /* 0x000fea000383ffff */
.L_x_327:
[----:B------:R-:W-:-:S07]  /*1b380*/  MOV R0, UR17 ;  /* 0x0000001100007c02 */ /* 0x000fce0008000f00 */
.L_x_449:
[----:B-1----:R1:W2:Y:S02]  /*1b390*/  SYNCS.PHASECHK.TRANS64.TRYWAIT P2, [R0+URZ+0x14038], R5 ;  /* 0x01403805000075a7 */ /* 0x0022a400080411ff */
[----:B--2---:R-:W-:Y:S05]  /*1b3a0*/  @!P2 NANOSLEEP.SYNCS 0x989680 ;  /* 0x009896800000a95d */ /* 0x004fea0003900000 */
[----:B------:R-:W2:Y:S02]  /*1b3b0*/  @!P2 SYNCS.PHASECHK.TRANS64 P2, [R0+URZ+0x14038], R5 ;  /* 0x014038050000a5a7 */ /* 0x000ea400080410ff */
[----:B--2---:R-:W-:Y:S05]  /*1b3c0*/  @!P2 BRA `(.L_x_449) ;  /* 0xfffffffc00f0a947 */ /* 0x004fea000383ffff */
[----:B------:R-:W-:Y:S05]  /*1b3d0*/  BRA `(.L_x_450) ;  /* 0xffffffd800b87947 */ /* 0x000fea000383ffff */
.L_x_332:
[----:B------:R-:W-:-:S07]  /*1b3e0*/  MOV R0, UR17 ;  /* 0x0000001100007c02 */ /* 0x000fce0008000f00 */
.L_x_451:
[----:B-1----:R1:W2:Y:S02]  /*1b3f0*/  SYNCS.PHASECHK.TRANS64.TRYWAIT P2, [R0+URZ+0x14038], R5 ;  /* 0x01403805000075a7 */ /* 0x0022a400080411ff */
[----:B--2---:R-:W-:Y:S05]  /*1b400*/  @!P2 NANOSLEEP.SYNCS 0x989680 ;  /* 0x009896800000a95d */ /* 0x004fea0003900000 */
[----:B------:R-:W2:Y:S02]  /*1b410*/  @!P2 SYNCS.PHASECHK.TRANS64 P2, [R0+URZ+0x14038], R5 ;  /* 0x014038050000a5a7 */ /* 0x000ea400080410ff */
[----:B--2---:R-:W-:Y:S05]  /*1b420*/  @!P2 BRA `(.L_x_451) ;  /* 0xfffffffc00f0a947 */ /* 0x004fea000383ffff */
[----:B------:R-:W-:Y:S05]  /*1b430*/  BRA `(.L_x_452) ;  /* 0xffffffdc001c7947 */ /* 0x000fea000383ffff */
.L_x_337:
[----:B------:R-:W-:-:S07]  /*1b440*/  MOV R0, UR17 ;  /* 0x0000001100007c02 */ /* 0x000fce0008000f00 */
.L_x_453:
[----:B-1----:R1:W2:Y:S02]  /*1b450*/  SYNCS.PHASECHK.TRANS64.TRYWAIT P2, [R0+URZ+0x14038], R5 ;  /* 0x01403805000075a7 */ /* 0x0022a400080411ff */
[----:B--2---:R-:W-:Y:S05]  /*1b460*/  @!P2 NANOSLEEP.SYNCS 0x989680 ;  /* 0x009896800000a95d */ /* 0x004fea0003900000 */
[----:B------:R-:W2:Y:S02]  /*1b470*/  @!P2 SYNCS.PHASECHK.TRANS64 P2, [R0+URZ+0x14038], R5 ;  /* 0x014038050000a5a7 */ /* 0x000ea400080410ff */
[----:B--2---:R-:W-:Y:S05]  /*1b480*/  @!P2 BRA `(.L_x_453) ;  /* 0xfffffffc00f0a947 */ /* 0x004fea000383ffff */
[----:B------:R-:W-:Y:S05]  /*1b490*/  BRA `(.L_x_454) ;  /* 0xffffffdc00807947 */ /* 0x000fea000383ffff */
.L_x_342:
[----:B------:R-:W-:-:S07]  /*1b4a0*/  MOV R0, UR17 ;  /* 0x0000001100007c02 */ /* 0x000fce0008000f00 */
.L_x_455:
[----:B-1----:R1:W2:Y:S02]  /*1b4b0*/  SYNCS.PHASECHK.TRANS64.TRYWAIT P2, [R0+URZ+0x14038], R5 ;  /* 0x01403805000075a7 */ /* 0x0022a400080411ff */
[----:B--2---:R-:W-:Y:S05]  /*1b4c0*/  @!P2 NANOSLEEP.SYNCS 0x989680 ;  /* 0x009896800000a95d */ /* 0x004fea0003900000 */
[----:B------:R-:W2:Y:S02]  /*1b4d0*/  @!P2 SYNCS.PHASECHK.TRANS64 P2, [R0+URZ+0x14038], R5 ;  /* 0x014038050000a5a7 */ /* 0x000ea400080410ff */
[----:B--2---:R-:W-:Y:S05]  /*1b4e0*/  @!P2 BRA `(.L_x_455) ;  /* 0xfffffffc00f0a947 */ /* 0x004fea000383ffff */
[----:B------:R-:W-:Y:S05]  /*1b4f0*/  BRA `(.L_x_456) ;  /* 0xffffffdc00e47947 */ /* 0x000fea000383ffff */
.L_x_348:
[----:B------:R-:W-:-:S07]  /*1b500*/  MOV R0, UR25 ;  /* 0x0000001900007c02 */ /* 0x000fce0008000f00 */
.L_x_457:
[----:B-1----:R1:W2:Y:S02]  /*1b510*/  SYNCS.PHASECHK.TRANS64.TRYWAIT P2, [R0+URZ+0x14038], R3 ;  /* 0x01403803000075a7 */ /* 0x0022a400080411ff */
[----:B--2---:R-:W-:Y:S05]  /*1b520*/  @!P2 NANOSLEEP.SYNCS 0x989680 ;  /* 0x009896800000a95d */ /* 0x004fea0003900000 */
[----:B------:R-:W2:Y:S02]  /*1b530*/  @!P2 SYNCS.PHASECHK.TRANS64 P2, [R0+URZ+0x14038], R3 ;  /* 0x014038030000a5a7 */ /* 0x000ea400080410ff */
[----:B--2---:R-:W-:Y:S05]  /*1b540*/  @!P2 BRA `(.L_x_457) ;  /* 0xfffffffc00f0a947 */ /* 0x004fea000383ffff */
[----:B------:R-:W-:Y:S05]  /*1b550*/  BRA `(.L_x_458) ;  /* 0xffffffe000707947 */ /* 0x000fea000383ffff */
.L_x_353:
[----:B------:R-:W-:-:S07]  /*1b560*/  MOV R0, UR17 ;  /* 0x0000001100007c02 */ /* 0x000fce0008000f00 */
.L_x_459:
[----:B-1----:R1:W2:Y:S02]  /*1b570*/  SYNCS.PHASECHK.TRANS64.TRYWAIT P2, [R0+URZ+0x14038], R5 ;  /* 0x01403805000075a7 */ /* 0x0022a400080411ff */
[----:B--2---:R-:W-:Y:S05]  /*1b580*/  @!P2 NANOSLEEP.SYNCS 0x989680 ;  /* 0x009896800000a95d */ /* 0x004fea0003900000 */
[----:B------:R-:W2:Y:S02]  /*1b590*/  @!P2 SYNCS.PHASECHK.TRANS64 P2, [R0+URZ+0x14038], R5 ;  /* 0x014038050000a5a7 */ /* 0x000ea400080410ff */
[----:B--2---:R-:W-:Y:S05]  /*1b5a0*/  @!P2 BRA `(.L_x_459) ;  /* 0xfffffffc00f0a947 */ /* 0x004fea000383ffff */
[----:B------:R-:W-:Y:S05]  /*1b5b0*/  BRA `(.L_x_460) ;  /* 0xffffffe000d07947 */ /* 0x000fea000383ffff */
.L_x_359:
[----:B------:R-:W-:-:S07]  /*1b5c0*/  MOV R0, UR16 ;  /* 0x0000001000007c02 */ /* 0x000fce0008000f00 */
.L_x_461:
[----:B-1----:R1:W2:Y:S02]  /*1b5d0*/  SYNCS.PHASECHK.TRANS64.TRYWAIT P0, [R0+URZ+0x140b0], R3 ;  /* 0x0140b003000075a7 */ /* 0x0022a400080011ff */
[----:B--2---:R-:W-:Y:S05]  /*1b5e0*/  @!P0 NANOSLEEP.SYNCS 0x989680 ;  /* 0x009896800000895d */ /* 0x004fea0003900000 */
[----:B------:R-:W2:Y:S02]  /*1b5f0*/  @!P0 SYNCS.PHASECHK.TRANS64 P0, [R0+URZ+0x140b0], R3 ;  /* 0x0140b003000085a7 */ /* 0x000ea400080010ff */
[----:B--2---:R-:W-:Y:S05]  /*1b600*/  @!P0 BRA `(.L_x_461) ;  /* 0xfffffffc00f08947 */ /* 0x004fea000383ffff */
[----:B------:R-:W-:Y:S05]  /*1b610*/  BRA `(.L_x_462) ;  /* 0xffffffe400d07947 */ /* 0x000fea000383ffff */
.L_x_361:
[----:B-1----:R-:W-:-:S07]  /*1b620*/  MOV R0, UR16 ;  /* 0x0000001000007c02 */ /* 0x002fce0008000f00 */
.L_x_463:
[----:B-1----:R1:W2:Y:S02]  /*1b630*/  SYNCS.PHASECHK.TRANS64.TRYWAIT P0, [R0+URZ+0x140b8], R3 ;  /* 0x0140b803000075a7 */ /* 0x0022a400080011ff */
[----:B--2---:R-:W-:Y:S05]  /*1b640*/  @!P0 NANOSLEEP.SYNCS 0x989680 ;  /* 0x009896800000895d */ /* 0x004fea0003900000 */
[----:B------:R-:W2:Y:S02]  /*1b650*/  @!P0 SYNCS.PHASECHK.TRANS64 P0, [R0+URZ+0x140b8], R3 ;  /* 0x0140b803000085a7 */ /* 0x000ea400080010ff */
[----:B--2---:R-:W-:Y:S05]  /*1b660*/  @!P0 BRA `(.L_x_463) ;  /* 0xfffffffc00f08947 */ /* 0x004fea000383ffff */
[----:B------:R-:W-:Y:S05]  /*1b670*/  BRA `(.L_x_464) ;  /* 0xffffffe400e07947 */ /* 0x000fea000383ffff */
        .weak           $__internal_0_$__cuda_sm10x_tcgen05_guardrail_trap_col_being_dealloced_not_returned_by_alloc
        .type           $__internal_0_$__cuda_sm10x_tcgen05_guardrail_trap_col_being_dealloced_not_returned_by_alloc,@function
        .size           $__internal_0_$__cuda_sm10x_tcgen05_guardrail_trap_col_being_dealloced_not_returned_by_alloc,($__internal_1_$__cuda_sm10x_tcgen05_guardrail_trap_phase_invalid_during_alloc - $__internal_0_$__cuda_sm10x_tcgen05_guardrail_trap_col_being_dealloced_not_returned_by_alloc)
$__internal_0_$__cuda_sm10x_tcgen05_guardrail_trap_col_being_dealloced_not_returned_by_alloc:
[----:B------:R-:W-:Y:S05]  /*1b680*/  BPT.TRAP 0x1 ;  /* 0x000000040000795c */ /* 0x000fea0000300000 */
[----:B------:R-:W-:-:S04]  /*1b690*/  HFMA2 R3, -RZ, RZ, 0, 0 ;  /* 0x00000000ff037431 */ /* 0x000fc800000001ff */
[----:B------:R-:W-:Y:S05]  /*1b6a0*/  RET.REL.NODEC R2 `(_ZN7cutlass13device_kernelINS_4fmha6kernel36Sm100FmhaFwdKernelTmaWarpspecializedIN4cute5tupleIJiiiNS5_IJNS5_IJiiEEEiEEEEEENS1_10collective38Sm100FmhaFwdMainloopTmaWarpspecializedINS_10bfloat16_tEffNS5_IJNS4_1CILi256EEENSC_ILi128EEENSC_ILi64EEEEEENS5_IJiNSC_ILi1EEES7_EEENS5_IJiSH_NS5_IJNS5_IJNSC_ILi0EEEiEEEiEEEEEESM_NS9_12ResidualMaskENS5_IJNSC_ILi2EEESH_SH_EEENSC_ILb0EEEEENS9_38Sm100FmhaFwdEpilogueTmaWarpspecializedINS_6half_tEfNS5_IJSE_SF_SE_EEESI_NS5_IJSH_S7_EEESQ_EENS2_23IndividualTileSchedulerENS2_41Sm100FmhaCtxKernelWarpspecializedScheduleEEEEEvNT_6ParamsE) ;  /* 0xfffffe4802547950 */ /* 0x000fea0003c3ffff */
        .weak           $__internal_1_$__cuda_sm10x_tcgen05_guardrail_trap_phase_invalid_during_alloc
        .type           $__internal_1_$__cuda_sm10x_tcgen05_guardrail_trap_phase_invalid_during_alloc,@function
        .size           $__internal_1_$__cuda_sm10x_tcgen05_guardrail_trap_phase_invalid_during_alloc,($__internal_2_$__cuda_sm10x_tcgen05_guardrail_trap_unallocated_columns_being_dealloced - $__internal_1_$__cuda_sm10x_tcgen05_guardrail_trap_phase_invalid_during_alloc)
$__internal_1_$__cuda_sm10x_tcgen05_guardrail_trap_phase_invalid_during_alloc:
[----:B------:R-:W-:Y:S05]  /*1b6b0*/  BPT.TRAP 0x1 ;  /* 0x000000040000795c */ /* 0x000fea0000300000 */
[----:B------:R-:W-:-:S04]  /*1b6c0*/  MOV R3, 0x0 ;  /* 0x0000000000037802 */ /* 0x000fc80000000f00 */
[----:B------:R-:W-:Y:S05]  /*1b6d0*/  RET.REL.NODEC R2 `(_ZN7cutlass13device_kernelINS_4fmha6kernel36Sm100FmhaFwdKernelTmaWarpspecializedIN4cute5tupleIJiiiNS5_IJNS5_IJiiEEEiEEEEEENS1_10collective38Sm100FmhaFwdMainloopTmaWarpspecializedINS_10bfloat16_tEffNS5_IJNS4_1CILi256EEENSC_ILi128EEENSC_ILi64EEEEEENS5_IJiNSC_ILi1EEES7_EEENS5_IJiSH_NS5_IJNS5_IJNSC_ILi0EEEiEEEiEEEEEESM_NS9_12ResidualMaskENS5_IJNSC_ILi2EEESH_SH_EEENSC_ILb0EEEEENS9_38Sm100FmhaFwdEpilogueTmaWarpspecializedINS_6half_tEfNS5_IJSE_SF_SE_EEESI_NS5_IJSH_S7_EEESQ_EENS2_23IndividualTileSchedulerENS2_41Sm100FmhaCtxKernelWarpspecializedScheduleEEEEEvNT_6ParamsE) ;  /* 0xfffffe4802487950 */ /* 0x000fea0003c3ffff */
        .weak           $__internal_2_$__cuda_sm10x_tcgen05_guardrail_trap_unallocated_columns_being_dealloced
        .type           $__internal_2_$__cuda_sm10x_tcgen05_guardrail_trap_unallocated_columns_being_dealloced,@function
        .size           $__internal_2_$__cuda_sm10x_tcgen05_guardrail_trap_unallocated_columns_being_dealloced,($__internal_3_$__cuda_sm3x_div_rn_noftz_f32_slowpath - $__internal_2_$__cuda_sm10x_tcgen05_guardrail_trap_unallocated_columns_being_dealloced)
$__internal_2_$__cuda_sm10x_tcgen05_guardrail_trap_unallocated_columns_being_dealloced:
[----:B------:R-:W-:Y:S05]  /*1b6e0*/  BPT.TRAP 0x1 ;  /* 0x000000040000795c */ /* 0x000fea0000300000 */
[----:B------:R-:W-:-:S04]  /*1b6f0*/  HFMA2 R3, -RZ, RZ, 0, 0 ;  /* 0x00000000ff037431 */ /* 0x000fc800000001ff */
[----:B------:R-:W-:Y:S05]  /*1b700*/  RET.REL.NODEC R2 `(_ZN7cutlass13device_kernelINS_4fmha6kernel36Sm100FmhaFwdKernelTmaWarpspecializedIN4cute5tupleIJiiiNS5_IJNS5_IJiiEEEiEEEEEENS1_10collective38Sm100FmhaFwdMainloopTmaWarpspecializedINS_10bfloat16_tEffNS5_IJNS4_1CILi256EEENSC_ILi128EEENSC_ILi64EEEEEENS5_IJiNSC_ILi1EEES7_EEENS5_IJiSH_NS5_IJNS5_IJNSC_ILi0EEEiEEEiEEEEEESM_NS9_12ResidualMaskENS5_IJNSC_ILi2EEESH_SH_EEENSC_ILb0EEEEENS9_38Sm100FmhaFwdEpilogueTmaWarpspecializedINS_6half_tEfNS5_IJSE_SF_SE_EEESI_NS5_IJSH_S7_EEESQ_EENS2_23IndividualTileSchedulerENS2_41Sm100FmhaCtxKernelWarpspecializedScheduleEEEEEvNT_6ParamsE) ;  /* 0xfffffe48023c7950 */ /* 0x000fea0003c3ffff */
        .weak           $__internal_3_$__cuda_sm3x_div_rn_noftz_f32_slowpath
        .type           $__internal_3_$__cuda_sm3x_div_rn_noftz_f32_slowpath,@function
        .size           $__internal_3_$__cuda_sm3x_div_rn_noftz_f32_slowpath,(.L_x_481 - $__internal_3_$__cuda_sm3x_div_rn_noftz_f32_slowpath)
$__internal_3_$__cuda_sm3x_div_rn_noftz_f32_slowpath:
[--C-:B------:R-:W-:Y:S01]  /*1b710*/  SHF.R.U32.HI R3, RZ, 0x17, R22.reuse ;  /* 0x00000017ff037819 */ /* 0x100fe20000011616 */
[----:B------:R-:W-:Y:S01]  /*1b720*/  BSSY.RECONVERGENT B1, `(.L_x_465) ;  /* 0x0000065000017945 */ /* 0x000fe20003800200 */
[--C-:B------:R-:W-:Y:S01]  /*1b730*/  SHF.R.U32.HI R8, RZ, 0x17, R33.reuse ;  /* 0x00000017ff087819 */ /* 0x100fe20000011621 */
[----:B------:R-:W-:Y:S01]  /*1b740*/  IMAD.MOV.U32 R7, RZ, RZ, R33 ;  /* 0x000000ffff077224 */ /* 0x000fe200078e0021 */
[----:B------:R-:W-:Y:S01]  /*1b750*/  LOP3.LUT R3, R3, 0xff, RZ, 0xc0, !PT ;  /* 0x000000ff03037812 */ /* 0x000fe200078ec0ff */
[----:B------:R-:W-:Y:S01]  /*1b760*/  IMAD.MOV.U32 R6, RZ, RZ, R22 ;  /* 0x000000ffff067224 */ /* 0x000fe200078e0016 */
[----:B------:R-:W-:-:S03]  /*1b770*/  LOP3.LUT R8, R8, 0xff, RZ, 0xc0, !PT ;  /* 0x000000ff08087812 */ /* 0x000fc600078ec0ff */
[----:B------:R-:W-:Y:S02]  /*1b780*/  VIADD R0, R3, 0xffffffff ;  /* 0xffffffff03007836 */ /* 0x000fe40000000000 */
[----:B------:R-:W-:-:S03]  /*1b790*/  VIADD R5, R8, 0xffffffff ;  /* 0xffffffff08057836 */ /* 0x000fc60000000000 */
[----:B------:R-:W-:-:S04]  /*1b7a0*/  ISETP.GT.U32.AND P0, PT, R0, 0xfd, PT ;  /* 0x000000fd0000780c */ /* 0x000fc80003f04070 */
[----:B------:R-:W-:-:S13]  /*1b7b0*/  ISETP.GT.U32.OR P0, PT, R5, 0xfd, P0 ;  /* 0x000000fd0500780c */ /* 0x000fda0000704470 */
[----:B------:R-:W-:Y:S01]  /*1b7c0*/  @!P0 IMAD.MOV.U32 R10, RZ, RZ, RZ ;  /* 0x000000ffff0a8224 */ /* 0x000fe200078e00ff */
[----:B------:R-:W-:Y:S06]  /*1b7d0*/  @!P0 BRA `(.L_x_466) ;  /* 0x00000000005c8947 */ /* 0x000fec0003800000 */
[----:B------:R-:W-:Y:S02]  /*1b7e0*/  FSETP.GTU.FTZ.AND P1, PT, |R33|, +INF , PT ;  /* 0x7f8000002100780b */ /* 0x000fe40003f3c200 */
[----:B------:R-:W-:-:S04]  /*1b7f0*/  FSETP.GTU.FTZ.AND P0, PT, |R22|, +INF , PT ;  /* 0x7f8000001600780b */ /* 0x000fc80003f1c200 */
[----:B------:R-:W-:-:S13]  /*1b800*/  PLOP3.LUT P0, PT, P1, P0, PT, 0xf8, 0x8f ;  /* 0x00000000008f781c */ /* 0x000fda0000f01f70 */
[----:B------:R-:W-:Y:S05]  /*1b810*/  @P0 BRA `(.L_x_467) ;  /* 0x0000000400500947 */ /* 0x000fea0003800000 */
[----:B------:R-:W-:-:S13]  /*1b820*/  LOP3.LUT P0, RZ, R6, 0x7fffffff, R7, 0xc8, !PT ;  /* 0x7fffffff06ff7812 */ /* 0x000fda000780c807 */
[----:B------:R-:W-:Y:S05]  /*1b830*/  @!P0 BRA `(.L_x_468) ;  /* 0x0000000400408947 */ /* 0x000fea0003800000 */
[C---:B------:R-:W-:Y:S02]  /*1b840*/  FSETP.NEU.FTZ.AND P0, PT, |R33|.reuse, +INF , PT ;  /* 0x7f8000002100780b */ /* 0x040fe40003f1d200 */
[----:B------:R-:W-:Y:S02]  /*1b850*/  FSETP.NEU.FTZ.AND P1, PT, |R22|, +INF , PT ;  /* 0x7f8000001600780b */ /* 0x000fe40003f3d200 */
[----:B------:R-:W-:-:S11]  /*1b860*/  FSETP.NEU.FTZ.AND P2, PT, |R33|, +INF , PT ;  /* 0x7f8000002100780b */ /* 0x000fd60003f5d200 */
[----:B------:R-:W-:Y:S05]  /*1b870*/  @!P1 BRA !P0, `(.L_x_468) ;  /* 0x0000000400309947 */ /* 0x000fea0004000000 */
[----:B------:R-:W-:-:S04]  /*1b880*/  LOP3.LUT P0, RZ, R7, 0x7fffffff, RZ, 0xc0, !PT ;  /* 0x7fffffff07ff7812 */ /* 0x000fc8000780c0ff */
[----:B------:R-:W-:-:S13]  /*1b890*/  PLOP3.LUT P0, PT, P1, P0, PT, 0x2f, 0xf2 ;  /* 0x0000000000f2781c */ /* 0x000fda0000f00577 */
[----:B------:R-:W-:Y:S05]  /*1b8a0*/  @P0 BRA `(.L_x_469) ;  /* 0x00000004001c0947 */ /* 0x000fea0003800000 */
[----:B------:R-:W-:-:S04]  /*1b8b0*/  LOP3.LUT P0, RZ, R6, 0x7fffffff, RZ, 0xc0, !PT ;  /* 0x7fffffff06ff7812 */ /* 0x000fc8000780c0ff */
[----:B------:R-:W-:-:S13]  /*1b8c0*/  PLOP3.LUT P0, PT, P2, P0, PT, 0x2f, 0xf2 ;  /* 0x0000000000f2781c */ /* 0x000fda0001700577 */
[----:B------:R-:W-:Y:S05]  /*1b8d0*/  @P0 BRA `(.L_x_470) ;  /* 0x0000000400040947 */ /* 0x000fea0003800000 */
[----:B------:R-:W-:Y:S02]  /*1b8e0*/  ISETP.GE.AND P1, PT, R5, RZ, PT ;  /* 0x000000ff0500720c */ /* 0x000fe40003f26270 */
[----:B------:R-:W-:-:S11]  /*1b8f0*/  ISETP.GE.AND P0, PT, R0, RZ, PT ;  /* 0x000000ff0000720c */ /* 0x000fd60003f06270 */
[----:B------:R-:W-:Y:S01]  /*1b900*/  @P1 MOV R10, RZ ;  /* 0x000000ff000a1202 */ /* 0x000fe20000000f00 */
[----:B------:R-:W-:Y:S01]  /*1b910*/  @!P1 FFMA R7, R33, 1.84467440737095516160e+19, RZ ;  /* 0x5f80000021079823 */ /* 0x000fe200000000ff */
[----:B------:R-:W-:Y:S01]  /*1b920*/  @!P1 MOV R10, 0xffffffc0 ;  /* 0xffffffc0000a9802 */ /* 0x000fe20000000f00 */
[----:B------:R-:W-:-:S03]  /*1b930*/  @!P0 FFMA R6, R22, 1.84467440737095516160e+19, RZ ;  /* 0x5f80000016068823 */ /* 0x000fc600000000ff */
[----:B------:R-:W-:-:S07]  /*1b940*/  @!P0 IADD3 R10, PT, PT, R10, 0x40, RZ ;  /* 0x000000400a0a8810 */ /* 0x000fce0007ffe0ff */
.L_x_466:
[----:B------:R-:W-:Y:S01]  /*1b950*/  LEA R11, R3, 0xc0800000, 0x17 ;  /* 0xc0800000030b7811 */ /* 0x000fe200078eb8ff */
[----:B------:R-:W-:Y:S01]  /*1b960*/  BSSY.RECONVERGENT B0, `(.L_x_471) ;  /* 0x0000036000007945 */ /* 0x000fe20003800200 */
[----:B------:R-:W-:Y:S02]  /*1b970*/  IADD3 R8, PT, PT, R8, -0x7f, RZ ;  /* 0xffffff8108087810 */ /* 0x000fe40007ffe0ff */
[----:B------:R-:W-:-:S03]  /*1b980*/  IADD3 R11, PT, PT, -R11, R6, RZ ;  /* 0x000000060b0b7210 */ /* 0x000fc60007ffe1ff */
[----:B------:R-:W-:Y:S01]  /*1b990*/  IMAD R9, R8, -0x800000, R7 ;  /* 0xff80000008097824 */ /* 0x000fe200078e0207 */
[----:B------:R-:W1:Y:S01]  /*1b9a0*/  MUFU.RCP R5, R11 ;  /* 0x0000000b00057308 */ /* 0x000e620000001000 */
[----:B------:R-:W-:-:S04]  /*1b9b0*/  FADD.FTZ R6, -R11, -RZ ;  /* 0x800000ff0b067221 */ /* 0x000fc80000010100 */
[----:B-1----:R-:W-:-:S04]  /*1b9c0*/  FFMA R0, R5, R6, 1 ;  /* 0x3f80000005007423 */ /* 0x002fc80000000006 */
[----:B------:R-:W-:-:S04]  /*1b9d0*/  FFMA R0, R5, R0, R5 ;  /* 0x0000000005007223 */ /* 0x000fc80000000005 */
[----:B------:R-:W-:-:S04]  /*1b9e0*/  FFMA R7, R9, R0, RZ ;  /* 0x0000000009077223 */ /* 0x000fc800000000ff */
[----:B------:R-:W-:-:S04]  /*1b9f0*/  FFMA R5, R6, R7, R9 ;  /* 0x0000000706057223 */ /* 0x000fc80000000009 */
[----:B------:R-:W-:-:S04]  /*1ba00*/  FFMA R5, R0, R5, R7 ;  /* 0x0000000500057223 */ /* 0x000fc80000000007 */
[----:B------:R-:W-:Y:S01]  /*1ba10*/  FFMA R6, R6, R5, R9 ;  /* 0x0000000506067223 */ /* 0x000fe20000000009 */
[----:B------:R-:W-:-:S03]  /*1ba20*/  IADD3 R9, PT, PT, R8, 0x7f, -R3 ;  /* 0x0000007f08097810 */ /* 0x000fc60007ffe803 */
[----:B------:R-:W-:Y:S01]  /*1ba30*/  FFMA R7, R0, R6, R5 ;  /* 0x0000000600077223 */ /* 0x000fe20000000005 */
[----:B------:R-:W-:-:S04]  /*1ba40*/  IADD3 R10, PT, PT, R9, R10, RZ ;  /* 0x0000000a090a7210 */ /* 0x000fc80007ffe0ff */
[----:B------:R-:W-:-:S04]  /*1ba50*/  SHF.R.U32.HI R3, RZ, 0x17, R7 ;  /* 0x00000017ff037819 */ /* 0x000fc80000011607 */
[----:B------:R-:W-:-:S04]  /*1ba60*/  LOP3.LUT R3, R3, 0xff, RZ, 0xc0, !PT ;  /* 0x000000ff03037812 */ /* 0x000fc800078ec0ff */
[----:B------:R-:W-:-:S04]  /*1ba70*/  IADD3 R3, PT, PT, R3, R10, RZ ;  /* 0x0000000a03037210 */ /* 0x000fc80007ffe0ff */
[----:B------:R-:W-:-:S04]  /*1ba80*/  IADD3 R8, PT, PT, R3, -0x1, RZ ;  /* 0xffffffff03087810 */ /* 0x000fc80007ffe0ff */
[----:B------:R-:W-:-:S13]  /*1ba90*/  ISETP.GE.U32.AND P0, PT, R8, 0xfe, PT ;  /* 0x000000fe0800780c */ /* 0x000fda0003f06070 */
[----:B------:R-:W-:Y:S05]  /*1baa0*/  @!P0 BRA `(.L_x_472) ;  /* 0x0000000000808947 */ /* 0x000fea0003800000 */
[----:B------:R-:W-:-:S13]  /*1bab0*/  ISETP.GT.AND P0, PT, R3, 0xfe, PT ;  /* 0x000000fe0300780c */ /* 0x000fda0003f04270 */
[----:B------:R-:W-:Y:S05]  /*1bac0*/  @P0 BRA `(.L_x_473) ;  /* 0x00000000006c0947 */ /* 0x000fea0003800000 */
[----:B------:R-:W-:-:S13]  /*1bad0*/  ISETP.GE.AND P0, PT, R3, 0x1, PT ;  /* 0x000000010300780c */ /* 0x000fda0003f06270 */
[----:B------:R-:W-:Y:S05]  /*1bae0*/  @P0 BRA `(.L_x_474) ;  /* 0x0000000000740947 */ /* 0x000fea0003800000 */
[----:B------:R-:W-:Y:S02]  /*1baf0*/  ISETP.GE.AND P0, PT, R3, -0x18, PT ;  /* 0xffffffe80300780c */ /* 0x000fe40003f06270 */
[----:B------:R-:W-:-:S11]  /*1bb00*/  LOP3.LUT R7, R7, 0x80000000, RZ, 0xc0, !PT ;  /* 0x8000000007077812 */ /* 0x000fd600078ec0ff */
[----:B------:R-:W-:Y:S05]  /*1bb10*/  @!P0 BRA `(.L_x_474) ;  /* 0x0000000000688947 */ /* 0x000fea0003800000 */
[CCC-:B------:R-:W-:Y:S01]  /*1bb20*/  FFMA.RZ R8, R0.reuse, R6.reuse, R5.reuse ;  /* 0x0000000600087223 */ /* 0x1c0fe2000000c005 */
[CCC-:B------:R-:W-:Y:S01]  /*1bb30*/  FFMA.RP R9, R0.reuse, R6.reuse, R5.reuse ;  /* 0x0000000600097223 */ /* 0x1c0fe20000008005 */
[----:B------:R-:W-:Y:S01]  /*1bb40*/  FFMA.RM R6, R0, R6, R5 ;  /* 0x0000000600067223 */ /* 0x000fe20000004005 */
[C---:B------:R-:W-:Y:S01]  /*1bb50*/  VIADD R0, R3.reuse, 0x20 ;  /* 0x0000002003007836 */ /* 0x040fe20000000000 */
[C---:B------:R-:W-:Y:S02]  /*1bb60*/  ISETP.NE.AND P0, PT, R3.reuse, RZ, PT ;  /* 0x000000ff0300720c */ /* 0x040fe40003f05270 */
[----:B------:R-:W-:Y:S02]  /*1bb70*/  LOP3.LUT R8, R8, 0x7fffff, RZ, 0xc0, !PT ;  /* 0x007fffff08087812 */ /* 0x000fe400078ec0ff */
[----:B------:R-:W-:Y:S01]  /*1bb80*/  ISETP.NE.AND P1, PT, R3, RZ, PT ;  /* 0x000000ff0300720c */ /* 0x000fe20003f25270 */
[----:B------:R-:W-:Y:S01]  /*1bb90*/  IMAD.MOV R3, RZ, RZ, -R3 ;  /* 0x000000ffff037224 */ /* 0x000fe200078e0a03 */
[----:B------:R-:W-:-:S02]  /*1bba0*/  LOP3.LUT R5, R8, 0x800000, RZ, 0xfc, !PT ;  /* 0x0080000008057812 */ /* 0x000fc400078efcff */
[----:B------:R-:W-:Y:S02]  /*1bbb0*/  FSETP.NEU.FTZ.AND P2, PT, R9, R6, PT ;  /* 0x000000060900720b */ /* 0x000fe40003f5d000 */
[----:B------:R-:W-:Y:S02]  /*1bbc0*/  SHF.L.U32 R0, R5, R0, RZ ;  /* 0x0000000005007219 */ /* 0x000fe400000006ff */
[----:B------:R-:W-:Y:S02]  /*1bbd0*/  SEL R6, R3, RZ, P0 ;  /* 0x000000ff03067207 */ /* 0x000fe40000000000 */
[----:B------:R-:W-:Y:S02]  /*1bbe0*/  ISETP.NE.AND P1, PT, R0, RZ, P1 ;  /* 0x000000ff0000720c */ /* 0x000fe40000f25270 */
[----:B------:R-:W-:Y:S02]  /*1bbf0*/  SHF.R.U32.HI R5, RZ, R6, R5 ;  /* 0x00000006ff057219 */ /* 0x000fe40000011605 */
[----:B------:R-:W-:-:S02]  /*1bc00*/  PLOP3.LUT P1, PT, P2, P1, PT, 0xf8, 0x8f ;  /* 0x00000000008f781c */ /* 0x000fc40001723f70 */
[----:B------:R-:W-:Y:S02]  /*1bc10*/  SHF.R.U32.HI R3, RZ, 0x1, R5 ;  /* 0x00000001ff037819 */ /* 0x000fe40000011605 */
[----:B------:R-:W-:-:S04]  /*1bc20*/  SEL R0, RZ, 0x1, !P1 ;  /* 0x00000001ff007807 */ /* 0x000fc80004800000 */
[----:B------:R-:W-:-:S04]  /*1bc30*/  LOP3.LUT R0, R0, 0x1, R3, 0xf8, !PT ;  /* 0x0000000100007812 */ /* 0x000fc800078ef803 */
[----:B------:R-:W-:-:S05]  /*1bc40*/  LOP3.LUT R0, R0, R5, RZ, 0xc0, !PT ;  /* 0x0000000500007212 */ /* 0x000fca00078ec0ff */
[----:B------:R-:W-:-:S05]  /*1bc50*/  IMAD.IADD R0, R3, 0x1, R0 ;  /* 0x0000000103007824 */ /* 0x000fca00078e0200 */
[----:B------:R-:W-:Y:S01]  /*1bc60*/  LOP3.LUT R7, R0, R7, RZ, 0xfc, !PT ;  /* 0x0000000700077212 */ /* 0x000fe200078efcff */
[----:B------:R-:W-:Y:S05]  /*1bc70*/  BRA `(.L_x_474) ;  /* 0x0000000000107947 */ /* 0x000fea0003800000 */
.L_x_473:
[----:B------:R-:W-:-:S04]  /*1bc80*/  LOP3.LUT R7, R7, 0x80000000, RZ, 0xc0, !PT ;  /* 0x8000000007077812 */ /* 0x000fc800078ec0ff */
[----:B------:R-:W-:Y:S01]  /*1bc90*/  LOP3.LUT R7, R7, 0x7f800000, RZ, 0xfc, !PT ;  /* 0x7f80000007077812 */ /* 0x000fe200078efcff */
[----:B------:R-:W-:Y:S05]  /*1bca0*/  BRA `(.L_x_474) ;  /* 0x0000000000047947 */ /* 0x000fea0003800000 */
.L_x_472:
[----:B------:R-:W-:Y:S02]  /*1bcb0*/  LEA R7, R10, R7, 0x17 ;  /* 0x000000070a077211 */ /* 0x000fe400078eb8ff */
.L_x_474:
[----:B------:R-:W-:Y:S05]  /*1bcc0*/  BSYNC.RECONVERGENT B0 ;  /* 0x0000000000007941 */ /* 0x000fea0003800200 */
.L_x_471:
[----:B------:R-:W-:Y:S01]  /*1bcd0*/  MOV R0, R7 ;  /* 0x0000000700007202 */ /* 0x000fe20000000f00 */
[----:B------:R-:W-:Y:S05]  /*1bce0*/  BRA `(.L_x_475) ;  /* 0x0000000000207947 */ /* 0x000fea0003800000 */
.L_x_470:
[----:B------:R-:W-:-:S04]  /*1bcf0*/  LOP3.LUT R6, R6, 0x80000000, R7, 0x48, !PT ;  /* 0x8000000006067812 */ /* 0x000fc800078e4807 */
[----:B------:R-:W-:Y:S01]  /*1bd00*/  LOP3.LUT R0, R6, 0x7f800000, RZ, 0xfc, !PT ;  /* 0x7f80000006007812 */ /* 0x000fe200078efcff */
[----:B------:R-:W-:Y:S05]  /*1bd10*/  BRA `(.L_x_475) ;  /* 0x0000000000147947 */ /* 0x000fea0003800000 */
.L_x_469:
[----:B------:R-:W-:Y:S01]  /*1bd20*/  LOP3.LUT R0, R6, 0x80000000, R7, 0x48, !PT ;  /* 0x8000000006007812 */ /* 0x000fe200078e4807 */
[----:B------:R-:W-:Y:S05]  /*1bd30*/  BRA `(.L_x_475) ;  /* 0x00000000000c7947 */ /* 0x000fea0003800000 */
.L_x_468:
[----:B------:R-:W1:Y:S01]  /*1bd40*/  MUFU.RSQ R0, -QNAN ;  /* 0xffc0000000007908 */ /* 0x000e620000001400 */
[----:B------:R-:W-:Y:S05]  /*1bd50*/  BRA `(.L_x_475) ;  /* 0x0000000000047947 */ /* 0x000fea0003800000 */
.L_x_467:
[----:B------:R-:W-:-:S07]  /*1bd60*/  FADD.FTZ R0, R33, R22 ;  /* 0x0000001621007221 */ /* 0x000fce0000010000 */
.L_x_475:
[----:B------:R-:W-:Y:S05]  /*1bd70*/  BSYNC.RECONVERGENT B1 ;  /* 0x0000000000017941 */ /* 0x000fea0003800200 */
.L_x_465:
[----:B------:R-:W-:-:S04]  /*1bd80*/  HFMA2 R5, -RZ, RZ, 0, 0 ;  /* 0x00000000ff057431 */ /* 0x000fc800000001ff */
[----:B-1----:R-:W-:Y:S05]  /*1bd90*/  RET.REL.NODEC R4 `(_ZN7cutlass13device_kernelINS_4fmha6kernel36Sm100FmhaFwdKernelTmaWarpspecializedIN4cute5tupleIJiiiNS5_IJNS5_IJiiEEEiEEEEEENS1_10collective38Sm100FmhaFwdMainloopTmaWarpspecializedINS_10bfloat16_tEffNS5_IJNS4_1CILi256EEENSC_ILi128EEENSC_ILi64EEEEEENS5_IJiNSC_ILi1EEES7_EEENS5_IJiSH_NS5_IJNS5_IJNSC_ILi0EEEiEEEiEEEEEESM_NS9_12ResidualMaskENS5_IJNSC_ILi2EEESH_SH_EEENSC_ILb0EEEEENS9_38Sm100FmhaFwdEpilogueTmaWarpspecializedINS_6half_tEfNS5_IJSE_SF_SE_EEESI_NS5_IJSH_S7_EEESQ_EENS2_23IndividualTileSchedulerENS2_41Sm100FmhaCtxKernelWarpspecializedScheduleEEEEEvNT_6ParamsE) ;  /* 0xfffffe4004987950 */ /* 0x002fea0003c3ffff */
.L_x_476:
[----:B------:R-:W-:-:S00]  /*1bda0*/  BRA `(.L_x_476) ;  /* 0xfffffffc00fc7947 */ /* 0x000fc0000383ffff */
[----:B------:R-:W-:-:S00]  /*1bdb0*/  NOP ;  /* 0x0000000000007918 */ /* 0x000fc00000000000 */
        /* <DEDUP_REMOVED lines=12> */
.L_x_481:


//--------------------- .nv.global.init           --------------------------
	.section	.nv.global.init,"aw",@progbits
.nv.global.init:
	.type		$str$23,@object
	.size		$str$23,($str$37 - $str$23)
$str$23:
        /*0000*/ 	.byte	0x0a, 0x00
	.type		$str$37,@object
	.size		$str$37,($str$32 - $str$37)
$str$37:
        /*0002*/ 	.byte	0x3a, 0x00
	.type		$str$32,@object
	.size		$str$32,($str$29 - $str$32)
$str$32:
        /*0004*/ 	.byte	0x5f, 0x00
	.type		$str$29,@object
	.size		$str$29,($str$28 - $str$29)
$str$29:
        /*0006*/ 	.byte	0x25, 0x64, 0x00
	.type		$str$28,@object
	.size		$str$28,($str$30 - $str$28)
$str$28:
        /*0009*/ 	.byte	0x25, 0x63, 0x00
	.type		$str$30,@object
	.size		$str$30,($str$31 - $str$30)
$str$30:
        /*000c*/ 	.byte	0x25, 0x73, 0x00
	.type		$str$31,@object
	.size		$str$31,($str$35 - $str$31)
$str$31:
        /*000f*/ 	.byte	0x20, 0x6f, 0x20, 0x00
	.type		$str$35,@object
	.size		$str$35,($str$22 - $str$35)
$str$35:
        /*0013*/ 	.byte	0x70, 0x74, 0x72, 0x5b, 0x00
	.type		$str$22,@object
	.size		$str$22,($str$34 - $str$22)
$str$22:
        /*0018*/ 	.byte	0x73, 0x4f, 0x3a, 0x20, 0x00
	.type		$str$34,@object
	.size		$str$34,($str$36 - $str$34)
$str$34:
        /*001d*/ 	.byte	0x73, 0x6d, 0x65, 0x6d, 0x5f, 0x00
	.type		$str$36,@object
	.size		$str$36,($str$33 - $str$36)
$str$36:
        /*0023*/ 	.byte	0x62, 0x5d, 0x28, 0x25, 0x70, 0x29, 0x00
	.type		$str$33,@object
	.size		$str$33,($str$27 - $str$33)
$str$33:
        /*002a*/ 	.byte	0x53, 0x77, 0x3c, 0x25, 0x64, 0x2c, 0x25, 0x64, 0x2c, 0x25, 0x64, 0x3e, 0x00
	.type		$str$27,@object
	.size		$str$27,($str$26 - $str$27)
$str$27:
        /*0037*/ 	.byte	0x2f, 0x74, 0x6d, 0x70, 0x2f, 0x63, 0x75, 0x74, 0x6c, 0x61, 0x73, 0x73, 0x5f, 0x73, 0x77, 0x65
        /*0047*/ 	.byte	0x65, 0x70, 0x5f, 0x73, 0x72, 0x63, 0x2f, 0x69, 0x6e, 0x63, 0x6c, 0x75, 0x64, 0x65, 0x2f, 0x63
        /*0057*/ 	.byte	0x75, 0x74, 0x65, 0x2f, 0x61, 0x74, 0x6f, 0x6d, 0x2f, 0x63, 0x6f, 0x70, 0x79, 0x5f, 0x74, 0x72
        /*0067*/ 	.byte	0x61, 0x69, 0x74, 0x73, 0x5f, 0x73, 0x6d, 0x31, 0x30, 0x30, 0x2e, 0x68, 0x70, 0x70, 0x00
	.type		$str$26,@object
	.size		$str$26,(__unnamed_4 - $str$26)
$str$26:
        /*0076*/ 	.byte	0x28, 0x28, 0x75, 0x69, 0x6e, 0x74, 0x33, 0x32, 0x5f, 0x74, 0x28, 0x74, 0x68, 0x72, 0x65, 0x61
        /*0086*/ 	.byte	0x64, 0x49, 0x64, 0x78, 0x2e, 0x78, 0x29, 0x20, 0x2f, 0x20, 0x33, 0x32, 0x29, 0x20, 0x25, 0x20
        /*0096*/ 	.byte	0x34, 0x29, 0x20, 0x3d, 0x3d, 0x20, 0x28, 0x28, 0x28, 0x74, 0x6d, 0x65, 0x6d, 0x5f, 0x61, 0x64
        /*00a6*/ 	.byte	0x64, 0x72, 0x20, 0x3e, 0x3e, 0x20, 0x31, 0x36, 0x29, 0x20, 0x2f, 0x20, 0x33, 0x32, 0x29, 0x20
        /*00b6*/ 	.byte	0x25, 0x20, 0x34, 0x29, 0x00
	.type		__unnamed_4,@object
	.size		__unnamed_4,(__unnamed_1 - __unnamed_4)
__unnamed_4:
        /* <DEDUP_REMOVED lines=37> */
        /*030b*/ 	.byte	0x30, 0x3e, 0x3e, 0x3e, 0x3e, 0x5d, 0x00
	.type		__unnamed_1,@object
	.size		__unnamed_1,(__unnamed_5 - __unnamed_1)
__unnamed_1:
        /* <DEDUP_REMOVED lines=37> */
        /*0562*/ 	.byte	0x3a, 0x43, 0x3c, 0x30, 0x3e, 0x3e, 0x3e, 0x3e, 0x5d, 0x00
	.type		__unnamed_5,@object
	.size		__unnamed_5,(__unnamed_6 - __unnamed_5)
__unnamed_5:
        /* <DEDUP_REMOVED lines=38> */
	.type		__unnamed_6,@object
	.size		__unnamed_6,(__unnamed_7 - __unnamed_6)
__unnamed_6:
        /* <DEDUP_REMOVED lines=37> */
        /*0a16*/ 	.byte	0x74, 0x65, 0x3a, 0x3a, 0x43, 0x3c, 0x30, 0x3e, 0x3e, 0x3e, 0x3e, 0x5d, 0x00
	.type		__unnamed_7,@object
	.size		__unnamed_7,(__unnamed_2 - __unnamed_7)
__unnamed_7:
        /* <DEDUP_REMOVED lines=37> */
        /*0c73*/ 	.byte	0x63, 0x75, 0x74, 0x65, 0x3a, 0x3a, 0x43, 0x3c, 0x30, 0x3e, 0x3e, 0x3e, 0x3e, 0x5d, 0x00
	.type		__unnamed_2,@object
	.size		__unnamed_2,(__unnamed_3 - __unnamed_2)
__unnamed_2:
        /* <DEDUP_REMOVED lines=38> */
	.type		__unnamed_3,@object
	.size		__unnamed_3,(.L_3 - __unnamed_3)
__unnamed_3:
        /* <DEDUP_REMOVED lines=38> */
        /*1142*/ 	.byte	0x3e, 0x3e, 0x5d, 0x00
.L_3:


//--------------------- .nv.shared._ZN7cutlass13device_kernelINS_4fmha6kernel36Sm100FmhaFwdKernelTmaWarpspecializedIN4cute5tupleIJiiiNS5_IJNS5_IJiiEEEiEEEEEENS1_10collective38Sm100FmhaFwdMainloopTmaWarpspecializedINS_10bfloat16_tEffNS5_IJNS4_1CILi256EEENSC_ILi128EEENSC_ILi64EEEEEENS5_IJiNSC_ILi1EEES7_EEENS5_IJiSH_NS5_IJNS5_IJNSC_ILi0EEEiEEEiEEEEEESM_NS9_12ResidualMaskENS5_IJNSC_ILi2EEESH_SH_EEENSC_ILb0EEEEENS9_38Sm100FmhaFwdEpilogueTmaWarpspecializedINS_6half_tEfNS5_IJSE_SF_SE_EEESI_NS5_IJSH_S7_EEESQ_EENS2_23IndividualTileSchedulerENS2_41Sm100FmhaCtxKernelWarpspecializedScheduleEEEEEvNT_6ParamsE --------------------------
	.section	.nv.shared._ZN7cutlass13device_kernelINS_4fmha6kernel36Sm100FmhaFwdKernelTmaWarpspecializedIN4cute5tupleIJiiiNS5_IJNS5_IJiiEEEiEEEEEENS1_10collective38Sm100FmhaFwdMainloopTmaWarpspecializedINS_10bfloat16_tEffNS5_IJNS4_1CILi256EEENSC_ILi128EEENSC_ILi64EEEEEENS5_IJiNSC_ILi1EEES7_EEENS5_IJiSH_NS5_IJNS5_IJNSC_ILi0EEEiEEEiEEEEEESM_NS9_12ResidualMaskENS5_IJNSC_ILi2EEESH_SH_EEENSC_ILb0EEEEENS9_38Sm100FmhaFwdEpilogueTmaWarpspecializedINS_6half_tEfNS5_IJSE_SF_SE_EEESI_NS5_IJSH_S7_EEESQ_EENS2_23IndividualTileSchedulerENS2_41Sm100FmhaCtxKernelWarpspecializedScheduleEEEEEvNT_6ParamsE,"aw",@nobits
	.sectionflags	@""
	.align	16
	.zero		1024


//--------------------- .nv.shared.reserved.0     --------------------------
	.section	.nv.shared.reserved.0,"aw",@nobits
	.weak		__nv_reservedSMEM_offset_0_alias
	.size		__nv_reservedSMEM_offset_0_alias, 0, 64
	.other		__nv_reservedSMEM_offset_0_alias,@"STO_CUDA_RESERVED_SHARED STV_DEFAULT"
__nv_reservedSMEM_offset_0_alias:
	.zero		0
.nv.shared.reserved.0:
	.zero		64
	.weak		__nv_reservedSMEM_tcgen05_partition
	.type		__nv_reservedSMEM_tcgen05_partition,@object
	.size		__nv_reservedSMEM_tcgen05_partition,(.L_0 - __nv_reservedSMEM_tcgen05_partition)
__nv_reservedSMEM_tcgen05_partition:
	.zero		32
.L_0:


//--------------------- .nv.global                --------------------------
	.section	.nv.global,"aw",@nobits
.nv.global:
	.type		_ZN39_INTERNAL_dabe8246_4_k_cu_d94e3174_36574cute1_E,@object
	.size		_ZN39_INTERNAL_dabe8246_4_k_cu_d94e3174_36574cute1_E,(_ZN39_INTERNAL_dabe8246_4_k_cu_d94e3174_36574cuda3std3__45__cpo6cbeginE - _ZN39_INTERNAL_dabe8246_4_k_cu_d94e3174_36574cute1_E)
_ZN39_INTERNAL_dabe8246_4_k_cu_d94e3174_36574cute1_E:
	.zero		1
	.type		_ZN39_INTERNAL_dabe8246_4_k_cu_d94e3174_36574cuda3std3__45__cpo6cbeginE,@object
	.size		_ZN39_INTERNAL_dabe8246_4_k_cu_d94e3174_36574cuda3std3__45__cpo6cbeginE,(_ZN39_INTERNAL_dabe8246_4_k_cu_d94e3174_36574cuda3std3__48in_placeE - _ZN39_INTERNAL_dabe8246_4_k_cu_d94e3174_36574cuda3std3__45__cpo6cbeginE)
_ZN39_INTERNAL_dabe8246_4_k_cu_d94e3174_36574cuda3std3__45__cpo6cbeginE:
	.zero		1
	.type		_ZN39_INTERNAL_dabe8246_4_k_cu_d94e3174_36574cuda3std3__48in_placeE,@object
	.size		_ZN39_INTERNAL_dabe8246_4_k_cu_d94e3174_36574cuda3std3__48in_placeE,(_ZN39_INTERNAL_dabe8246_4_k_cu_d94e3174_36574cuda3std6ranges3__45__cpo9iter_moveE - _ZN39_INTERNAL_dabe8246_4_k_cu_d94e3174_36574cuda3std3__48in_placeE)
_ZN39_INTERNAL_dabe8246_4_k_cu_d94e3174_36574cuda3std3__48in_placeE:
	.zero		1
	.type		_ZN39_INTERNAL_dabe8246_4_k_cu_d94e3174_36574cuda3std6ranges3__45__cpo9iter_moveE,@object
	.size		_ZN39_INTERNAL_dabe8246_4_k_cu_d94e3174_36574cuda3std6ranges3__45__cpo9iter_moveE,(_ZN39_INTERNAL_dabe8246_4_k_cu_d94e3174_36574cuda3std3__45__cpo5beginE - _ZN39_INTERNAL_dabe8246_4_k_cu_d94e3174_36574cuda3std6ranges3__45__cpo9iter_moveE)
_ZN39_INTERNAL_dabe8246_4_k_cu_d94e3174_36574cuda3std6ranges3__45__cpo9iter_moveE:
	.zero		1
	.type		_ZN39_INTERNAL_dabe8246_4_k_cu_d94e3174_36574cuda3std3__45__cpo5beginE,@object
	.size		_ZN39_INTERNAL_dabe8246_4_k_cu_d94e3174_36574cuda3std3__45__cpo5beginE,(_ZN39_INTERNAL_dabe8246_4_k_cu_d94e3174_36574cuda3std3__441_GLOBAL__N__dabe8246_4_k_cu_d94e3174_36576ignoreE - _ZN39_INTERNAL_dabe8246_4_k_cu_d94e3174_36574cuda3std3__45__cpo5beginE)
_ZN39_INTERNAL_dabe8246_4_k_cu_d94e3174_36574cuda3std3__45__cpo5beginE:
	.zero		1
	.type		_ZN39_INTERNAL_dabe8246_4_k_cu_d94e3174_36574cuda3std3__441_GLOBAL__N__dabe8246_4_k_cu_d94e3174_36576ignoreE,@object
	.size		_ZN39_INTERNAL_dabe8246_4_k_cu_d94e3174_36574cuda3std3__441_GLOBAL__N__dabe8246_4_k_cu_d94e3174_36576ignoreE,(_ZN39_INTERNAL_dabe8246_4_k_cu_d94e3174_36574cute7productE - _ZN39_INTERNAL_dabe8246_4_k_cu_d94e3174_36574cuda3std3__441_GLOBAL__N__dabe8246_4_k_cu_d94e3174_36576ignoreE)
_ZN39_INTERNAL_dabe8246_4_k_cu_d94e3174_36574cuda3std3__441_GLOBAL__N__dabe8246_4_k_cu_d94e3174_36576ignoreE:
	.zero		1
	.type		_ZN39_INTERNAL_dabe8246_4_k_cu_d94e3174_36574cute7productE,@object
	.size		_ZN39_INTERNAL_dabe8246_4_k_cu_d94e3174_36574cute7productE,(_ZN39_INTERNAL_dabe8246_4_k_cu_d94e3174_36574cuda3std3__45__cpo3endE - _ZN39_INTERNAL_dabe8246_4_k_cu_d94e3174_36574cute7productE)
_ZN39_INTERNAL_dabe8246_4_k_cu_d94e3174_36574cute7productE:
	.zero		1
	.type		_ZN39_INTERNAL_dabe8246_4_k_cu_d94e3174_36574cuda3std3__45__cpo3endE,@object
	.size		_ZN39_INTERNAL_dabe8246_4_k_cu_d94e3174_36574cuda3std3__45__cpo3endE,(_ZN39_INTERNAL_dabe8246_4_k_cu_d94e3174_36574cuda3std3__419piecewise_constructE - _ZN39_INTERNAL_dabe8246_4_k_cu_d94e3174_36574cuda3std3__45__cpo3endE)
_ZN39_INTERNAL_dabe8246_4_k_cu_d94e3174_36574cuda3std3__45__cpo3endE:
	.zero		1
	.type		_ZN39_INTERNAL_dabe8246_4_k_cu_d94e3174_36574cuda3std3__419piecewise_constructE,@object
	.size		_ZN39_INTERNAL_dabe8246_4_k_cu_d94e3174_36574cuda3std3__419piecewise_constructE,(_ZN39_INTERNAL_dabe8246_4_k_cu_d94e3174_36574cuda3std3__45__cpo4cendE - _ZN39_INTERNAL_dabe8246_4_k_cu_d94e3174_36574cuda3std3__419piecewise_constructE)
_ZN39_INTERNAL_dabe8246_4_k_cu_d94e3174_36574cuda3std3__419piecewise_constructE:
	.zero		1
	.type		_ZN39_INTERNAL_dabe8246_4_k_cu_d94e3174_36574cuda3std3__45__cpo4cendE,@object
	.size		_ZN39_INTERNAL_dabe8246_4_k_cu_d94e3174_36574cuda3std3__45__cpo4cendE,(_ZN39_INTERNAL_dabe8246_4_k_cu_d94e3174_36574cuda3std6ranges3__45__cpo4swapE - _ZN39_INTERNAL_dabe8246_4_k_cu_d94e3174_36574cuda3std3__45__cpo4cendE)
_ZN39_INTERNAL_dabe8246_4_k_cu_d94e3174_36574cuda3std3__45__cpo4cendE:
	.zero		1
	.type		_ZN39_INTERNAL_dabe8246_4_k_cu_d94e3174_36574cuda3std6ranges3__45__cpo4swapE,@object
	.size		_ZN39_INTERNAL_dabe8246_4_k_cu_d94e3174_36574cuda3std6ranges3__45__cpo4swapE,(.L_15 - _ZN39_INTERNAL_dabe8246_4_k_cu_d94e3174_36574cuda3std6ranges3__45__cpo4swapE)
_ZN39_INTERNAL_dabe8246_4_k_cu_d94e3174_36574cuda3std6ranges3__45__cpo4swapE:
	.zero		1
.L_15:


//--------------------- .nv.constant0._ZN7cutlass13device_kernelINS_4fmha6kernel36Sm100FmhaFwdKernelTmaWarpspecializedIN4cute5tupleIJiiiNS5_IJNS5_IJiiEEEiEEEEEENS1_10collective38Sm100FmhaFwdMainloopTmaWarpspecializedINS_10bfloat16_tEffNS5_IJNS4_1CILi256EEENSC_ILi128EEENSC_ILi64EEEEEENS5_IJiNSC_ILi1EEES7_EEENS5_IJiSH_NS5_IJNS5_IJNSC_ILi0EEEiEEEiEEEEEESM_NS9_12ResidualMaskENS5_IJNSC_ILi2EEESH_SH_EEENSC_ILb0EEEEENS9_38Sm100FmhaFwdEpilogueTmaWarpspecializedINS_6half_tEfNS5_IJSE_SF_SE_EEESI_NS5_IJSH_S7_EEESQ_EENS2_23IndividualTileSchedulerENS2_41Sm100FmhaCtxKernelWarpspecializedScheduleEEEEEvNT_6ParamsE --------------------------
	.section	.nv.constant0._ZN7cutlass13device_kernelINS_4fmha6kernel36Sm100FmhaFwdKernelTmaWarpspecializedIN4cute5tupleIJiiiNS5_IJNS5_IJiiEEEiEEEEEENS1_10collective38Sm100FmhaFwdMainloopTmaWarpspecializedINS_10bfloat16_tEffNS5_IJNS4_1CILi256EEENSC_ILi128EEENSC_ILi64EEEEEENS5_IJiNSC_ILi1EEES7_EEENS5_IJiSH_NS5_IJNS5_IJNSC_ILi0EEEiEEEiEEEEEESM_NS9_12ResidualMaskENS5_IJNSC_ILi2EEESH_SH_EEENSC_ILb0EEEEENS9_38Sm100FmhaFwdEpilogueTmaWarpspecializedINS_6half_tEfNS5_IJSE_SF_SE_EEESI_NS5_IJSH_S7_EEESQ_EENS2_23IndividualTileSchedulerENS2_41Sm100FmhaCtxKernelWarpspecializedScheduleEEEEEvNT_6ParamsE,"a",@progbits
	.sectionflags	@""
	.align	4
.nv.constant0._ZN7cutlass13device_kernelINS_4fmha6kernel36Sm100FmhaFwdKernelTmaWarpspecializedIN4cute5tupleIJiiiNS5_IJNS5_IJiiEEEiEEEEEENS1_10collective38Sm100FmhaFwdMainloopTmaWarpspecializedINS_10bfloat16_tEffNS5_IJNS4_1CILi256EEENSC_ILi128EEENSC_ILi64EEEEEENS5_IJiNSC_ILi1EEES7_EEENS5_IJiSH_NS5_IJNS5_IJNSC_ILi0EEEiEEEiEEEEEESM_NS9_12ResidualMaskENS5_IJNSC_ILi2EEESH_SH_EEENSC_ILb0EEEEENS9_38Sm100FmhaFwdEpilogueTmaWarpspecializedINS_6half_tEfNS5_IJSE_SF_SE_EEESI_NS5_IJSH_S7_EEESQ_EENS2_23IndividualTileSchedulerENS2_41Sm100FmhaCtxKernelWarpspecializedScheduleEEEEEvNT_6ParamsE:
	.zero		2432


//--------------------- SYMBOLS --------------------------

	.type		.nv.reservedSmem.offset0,@object
	.size		.nv.reservedSmem.offset0,0x4
	.type		.nv.reservedSmem.cap,@object
	.size		.nv.reservedSmem.cap,0x4
	.type		vprintf,@function
	.type		__assertfail,@function
